// auto-generated by cutlass_sweep.conv — config: {"arch": "sm_100", "cluster_m": 2, "cluster_n": 1, "conv_kind": "wgrad", "dtype": "bf16", "ndim": 3, "tile_k": 64, "tile_m": 128, "tile_n": 128}
#include "cutlass/cutlass.h"
#include "cute/tensor.hpp"
#include "cutlass/kernel_hardware_info.hpp"
#include "cutlass/conv/convolution.h"
#include "cutlass/conv/dispatch_policy.hpp"
#include "cutlass/conv/collective/collective_builder.hpp"
#include "cutlass/conv/kernel/conv_universal.hpp"
#include "cutlass/conv/device/conv_universal_adapter.hpp"
#include "cutlass/epilogue/collective/collective_builder.hpp"

using namespace cute;
using Elem = cutlass::bfloat16_t;
using Acc  = float;
using LayoutAB = cutlass::layout::TensorNDHWC;
using LayoutC  = cutlass::layout::TensorKCSRT;
constexpr auto ConvOp = cutlass::conv::Operator::kWgrad;
using TileShape    = Shape<_128, Shape<_128>, Shape<_64>>;
using ClusterShape = Shape<_2, _1, _1>;

using CollectiveEpilogue = typename cutlass::epilogue::collective::CollectiveBuilder<
    cutlass::arch::Sm100, cutlass::arch::OpClassTensorOp,
    TileShape, ClusterShape,
    cutlass::epilogue::collective::EpilogueTileAuto,
    Acc, Acc,
    Elem, LayoutC, 128 / cutlass::sizeof_bits<Elem>::value,
    Elem, LayoutC, 128 / cutlass::sizeof_bits<Elem>::value,
    cutlass::epilogue::collective::EpilogueScheduleAuto
  >::CollectiveOp;

using CollectiveMainloop = typename cutlass::conv::collective::CollectiveBuilder<
    cutlass::arch::Sm100, cutlass::arch::OpClassTensorOp, ConvOp,
    Elem, LayoutAB, 128 / cutlass::sizeof_bits<Elem>::value,
    Elem, LayoutAB, 128 / cutlass::sizeof_bits<Elem>::value,
    Acc,
    TileShape, ClusterShape,
    cutlass::conv::collective::StageCountAutoCarveout<
        static_cast<int>(sizeof(typename CollectiveEpilogue::SharedStorage))>,
    cutlass::conv::collective::KernelScheduleAuto
  >::CollectiveOp;

using ProblemShape = cutlass::conv::ConvProblemShape<
    ConvOp, CollectiveMainloop::DispatchPolicy::NumSpatialDimensions>;
using ConvKernel = cutlass::conv::kernel::ConvUniversal<
    ProblemShape, CollectiveMainloop, CollectiveEpilogue>;
using Conv = cutlass::conv::device::ConvUniversalAdapter<ConvKernel>;

auto* _anchor = &cutlass::device_kernel<ConvKernel>;


// ===== COMPILED SASS (sm_100a) =====

	.target	sm_100a

	.elftype	@"ET_EXEC"


//--------------------- .note.nv.tkinfo           --------------------------
	.section	.note.nv.tkinfo,"",@"SHT_NOTE"
	.sectionflags	@"SHF_NOTE_NV_TKINFO"
	.tkinfo
        /*0018*/ 	.word	0x00000002
        /*0030*/ 	.string	""
        /*0030*/ 	.string	"ptxas"
        /*0030*/ 	.string	"Cuda compilation tools, release 13.0, V13.0.88"
        /*0030*/ 	.string	"Build cuda_13.0.r13.0/compiler.36424714_0"
        /*0030*/ 	.string	"-arch sm_100a -m 64 "



//--------------------- .note.nv.cuinfo           --------------------------
	.section	.note.nv.cuinfo,"",@"SHT_NOTE"
	.sectionflags	@"SHF_NOTE_NV_CUINFO"
        /*0018*/ 	.short	0x0002
        /*001a*/ 	.short	0x0064
        /*001c*/ 	.short	0x0082
	.zero		2


//--------------------- .nv.info                  --------------------------
	.section	.nv.info,"",@"SHT_CUDA_INFO"
	.align	4


	//----- nvinfo : EIATTR_REGCOUNT
	.align		4
        /*0000*/ 	.byte	0x04, 0x2f
        /*0002*/ 	.short	(.L_19 - .L_18)
	.align		4
.L_18:
        /*0004*/ 	.word	index@(_ZN7cutlass13device_kernelINS_4conv6kernel13ConvUniversalINS1_16ConvProblemShapeILNS1_8OperatorE2ELi3EEENS1_10collective14CollectiveConvINS1_47MainloopSm100TmaUmmaWarpSpecializedImplicitGemmILS5_2ELi13ELi3ELi1ELi2EN4cute5tupleIJNSA_1CILi2EEENSC_ILi1EEESE_EEEEENSB_IJNSC_ILi128EEENSB_IJSH_EEENSB_IJNSC_ILi64EEEEEEEEENS_10bfloat16_tESM_NSA_8TiledMMAINSA_8MMA_AtomIJNSA_26SM100_MMA_F16BF16_2x1SM_SSISM_SM_fLi128ELi128ELNSA_4UMMA5MajorE1ELSR_1ELNSQ_7ScaleInE0ELSS_0EEEEEENSA_6LayoutINSB_IJSE_SE_SE_EEENSB_IJNSC_ILi0EEESX_SX_EEEEENSB_IJNSA_10UnderscoreES10_S10_EEEEENS7_6detail27Sm100ImplicitGemmTileTraitsINSA_18SM100_TMA_2SM_LOADENSA_14ComposedLayoutINSA_7SwizzleILi3ELi4ELi3EEENSA_18smem_ptr_flag_bitsILi16EEENSV_INSB_IJSJ_NSC_ILi8EEEEEENSB_IJSE_SJ_EEEEEEEvEENS14_INSA_25SM100_TMA_2SM_LOAD_IM2COLES1F_vEEEENS_8epilogue10collective18CollectiveEpilogueINS1K_23Sm100TmaWarpSpecializedILi4ELi2ELi16ELb1ELb0EEEJNSB_IJSJ_SI_SK_EEENSB_IJNSV_ISJ_SE_EENSV_INSB_IJNSC_ILi16EEESD_EEES1D_EEEEESM_NSB_IJlNSB_IJSE_lllEEESX_EEESM_S1W_NS1K_6fusion15FusionCallbacksIS1O_NS1X_17LinearCombinationISM_fSM_fLNS_15FloatRoundStyleE2EEES1P_S1U_JEEENSA_5SM1004TMEM4LOAD26SM100_TMEM_LOAD_32dp32b16xENSA_13SM90_TMA_LOADENS16_INS17_ILi1ELi4ELi3EEES1A_NSV_INSB_IJS1B_S1R_EEENSB_IJS1R_SE_EEEEEEENSA_39AutoVectorizingCopyWithAssumedAlignmentILi128EEENSA_14SM90_TMA_STOREES2C_S2E_S2E_EEEvvEEEEvNT_6ParamsE)
        /*0008*/ 	.word	0x0000004b


	//----- nvinfo : EIATTR_FRAME_SIZE
	.align		4
.L_19:
        /*000c*/ 	.byte	0x04, 0x11
        /*000e*/ 	.short	(.L_21 - .L_20)
	.align		4
.L_20:
        /*0010*/ 	.word	index@($__internal_2_$__cuda_sm10x_tcgen05_guardrail_trap_unallocated_columns_being_dealloced)
        /*0014*/ 	.word	0x00000008


	//----- nvinfo : EIATTR_FRAME_SIZE
	.align		4
.L_21:
        /*0018*/ 	.byte	0x04, 0x11
        /*001a*/ 	.short	(.L_23 - .L_22)
	.align		4
.L_22:
        /*001c*/ 	.word	index@($__internal_1_$__cuda_sm10x_tcgen05_guardrail_trap_phase_invalid_during_alloc)
        /*0020*/ 	.word	0x00000008


	//----- nvinfo : EIATTR_FRAME_SIZE
	.align		4
.L_23:
        /*0024*/ 	.byte	0x04, 0x11
        /*0026*/ 	.short	(.L_25 - .L_24)
	.align		4
.L_24:
        /*0028*/ 	.word	index@($__internal_0_$__cuda_sm10x_tcgen05_guardrail_trap_col_being_dealloced_not_returned_by_alloc)
        /*002c*/ 	.word	0x00000008


	//----- nvinfo : EIATTR_FRAME_SIZE
	.align		4
.L_25:
        /*0030*/ 	.byte	0x04, 0x11
        /*0032*/ 	.short	(.L_27 - .L_26)
	.align		4
.L_26:
        /*0034*/ 	.word	index@(_ZN7cutlass13device_kernelINS_4conv6kernel13ConvUniversalINS1_16ConvProblemShapeILNS1_8OperatorE2ELi3EEENS1_10collective14CollectiveConvINS1_47MainloopSm100TmaUmmaWarpSpecializedImplicitGemmILS5_2ELi13ELi3ELi1ELi2EN4cute5tupleIJNSA_1CILi2EEENSC_ILi1EEESE_EEEEENSB_IJNSC_ILi128EEENSB_IJSH_EEENSB_IJNSC_ILi64EEEEEEEEENS_10bfloat16_tESM_NSA_8TiledMMAINSA_8MMA_AtomIJNSA_26SM100_MMA_F16BF16_2x1SM_SSISM_SM_fLi128ELi128ELNSA_4UMMA5MajorE1ELSR_1ELNSQ_7ScaleInE0ELSS_0EEEEEENSA_6LayoutINSB_IJSE_SE_SE_EEENSB_IJNSC_ILi0EEESX_SX_EEEEENSB_IJNSA_10UnderscoreES10_S10_EEEEENS7_6detail27Sm100ImplicitGemmTileTraitsINSA_18SM100_TMA_2SM_LOADENSA_14ComposedLayoutINSA_7SwizzleILi3ELi4ELi3EEENSA_18smem_ptr_flag_bitsILi16EEENSV_INSB_IJSJ_NSC_ILi8EEEEEENSB_IJSE_SJ_EEEEEEEvEENS14_INSA_25SM100_TMA_2SM_LOAD_IM2COLES1F_vEEEENS_8epilogue10collective18CollectiveEpilogueINS1K_23Sm100TmaWarpSpecializedILi4ELi2ELi16ELb1ELb0EEEJNSB_IJSJ_SI_SK_EEENSB_IJNSV_ISJ_SE_EENSV_INSB_IJNSC_ILi16EEESD_EEES1D_EEEEESM_NSB_IJlNSB_IJSE_lllEEESX_EEESM_S1W_NS1K_6fusion15FusionCallbacksIS1O_NS1X_17LinearCombinationISM_fSM_fLNS_15FloatRoundStyleE2EEES1P_S1U_JEEENSA_5SM1004TMEM4LOAD26SM100_TMEM_LOAD_32dp32b16xENSA_13SM90_TMA_LOADENS16_INS17_ILi1ELi4ELi3EEES1A_NSV_INSB_IJS1B_S1R_EEENSB_IJS1R_SE_EEEEEEENSA_39AutoVectorizingCopyWithAssumedAlignmentILi128EEENSA_14SM90_TMA_STOREES2C_S2E_S2E_EEEvvEEEEvNT_6ParamsE)
        /*0038*/ 	.word	0x00000008


	//----- nvinfo : EIATTR_MIN_STACK_SIZE
	.align		4
.L_27:
        /*003c*/ 	.byte	0x04, 0x12
        /*003e*/ 	.short	(.L_29 - .L_28)
	.align		4
.L_28:
        /*0040*/ 	.word	index@(_ZN7cutlass13device_kernelINS_4conv6kernel13ConvUniversalINS1_16ConvProblemShapeILNS1_8OperatorE2ELi3EEENS1_10collective14CollectiveConvINS1_47MainloopSm100TmaUmmaWarpSpecializedImplicitGemmILS5_2ELi13ELi3ELi1ELi2EN4cute5tupleIJNSA_1CILi2EEENSC_ILi1EEESE_EEEEENSB_IJNSC_ILi128EEENSB_IJSH_EEENSB_IJNSC_ILi64EEEEEEEEENS_10bfloat16_tESM_NSA_8TiledMMAINSA_8MMA_AtomIJNSA_26SM100_MMA_F16BF16_2x1SM_SSISM_SM_fLi128ELi128ELNSA_4UMMA5MajorE1ELSR_1ELNSQ_7ScaleInE0ELSS_0EEEEEENSA_6LayoutINSB_IJSE_SE_SE_EEENSB_IJNSC_ILi0EEESX_SX_EEEEENSB_IJNSA_10UnderscoreES10_S10_EEEEENS7_6detail27Sm100ImplicitGemmTileTraitsINSA_18SM100_TMA_2SM_LOADENSA_14ComposedLayoutINSA_7SwizzleILi3ELi4ELi3EEENSA_18smem_ptr_flag_bitsILi16EEENSV_INSB_IJSJ_NSC_ILi8EEEEEENSB_IJSE_SJ_EEEEEEEvEENS14_INSA_25SM100_TMA_2SM_LOAD_IM2COLES1F_vEEEENS_8epilogue10collective18CollectiveEpilogueINS1K_23Sm100TmaWarpSpecializedILi4ELi2ELi16ELb1ELb0EEEJNSB_IJSJ_SI_SK_EEENSB_IJNSV_ISJ_SE_EENSV_INSB_IJNSC_ILi16EEESD_EEES1D_EEEEESM_NSB_IJlNSB_IJSE_lllEEESX_EEESM_S1W_NS1K_6fusion15FusionCallbacksIS1O_NS1X_17LinearCombinationISM_fSM_fLNS_15FloatRoundStyleE2EEES1P_S1U_JEEENSA_5SM1004TMEM4LOAD26SM100_TMEM_LOAD_32dp32b16xENSA_13SM90_TMA_LOADENS16_INS17_ILi1ELi4ELi3EEES1A_NSV_INSB_IJS1B_S1R_EEENSB_IJS1R_SE_EEEEEEENSA_39AutoVectorizingCopyWithAssumedAlignmentILi128EEENSA_14SM90_TMA_STOREES2C_S2E_S2E_EEEvvEEEEvNT_6ParamsE)
        /*0044*/ 	.word	0x00000008
.L_29:


//--------------------- .nv.compat                --------------------------
	.section	.nv.compat,"",@"SHT_CUDA_COMPAT_INFO"
	.align	4
        /*0000*/ 	.byte	0x02, 0x09, 0x01, 0x00, 0x02, 0x02, 0x02, 0x00, 0x02, 0x05, 0x05, 0x00, 0x03, 0x07, 0x01, 0x01
        /*0010*/ 	.byte	0x02, 0x03, 0x01, 0x00, 0x02, 0x06, 0x01, 0x00, 0x04, 0x0b, 0x08, 0x00, 0x09, 0x00, 0x00, 0x00
        /*0020*/ 	.byte	0x00, 0x00, 0x00, 0x00


//--------------------- .nv.info._ZN7cutlass13device_kernelINS_4conv6kernel13ConvUniversalINS1_16ConvProblemShapeILNS1_8OperatorE2ELi3EEENS1_10collective14CollectiveConvINS1_47MainloopSm100TmaUmmaWarpSpecializedImplicitGemmILS5_2ELi13ELi3ELi1ELi2EN4cute5tupleIJNSA_1CILi2EEENSC_ILi1EEESE_EEEEENSB_IJNSC_ILi128EEENSB_IJSH_EEENSB_IJNSC_ILi64EEEEEEEEENS_10bfloat16_tESM_NSA_8TiledMMAINSA_8MMA_AtomIJNSA_26SM100_MMA_F16BF16_2x1SM_SSISM_SM_fLi128ELi128ELNSA_4UMMA5MajorE1ELSR_1ELNSQ_7ScaleInE0ELSS_0EEEEEENSA_6LayoutINSB_IJSE_SE_SE_EEENSB_IJNSC_ILi0EEESX_SX_EEEEENSB_IJNSA_10UnderscoreES10_S10_EEEEENS7_6detail27Sm100ImplicitGemmTileTraitsINSA_18SM100_TMA_2SM_LOADENSA_14ComposedLayoutINSA_7SwizzleILi3ELi4ELi3EEENSA_18smem_ptr_flag_bitsILi16EEENSV_INSB_IJSJ_NSC_ILi8EEEEEENSB_IJSE_SJ_EEEEEEEvEENS14_INSA_25SM100_TMA_2SM_LOAD_IM2COLES1F_vEEEENS_8epilogue10collective18CollectiveEpilogueINS1K_23Sm100TmaWarpSpecializedILi4ELi2ELi16ELb1ELb0EEEJNSB_IJSJ_SI_SK_EEENSB_IJNSV_ISJ_SE_EENSV_INSB_IJNSC_ILi16EEESD_EEES1D_EEEEESM_NSB_IJlNSB_IJSE_lllEEESX_EEESM_S1W_NS1K_6fusion15FusionCallbacksIS1O_NS1X_17LinearCombinationISM_fSM_fLNS_15FloatRoundStyleE2EEES1P_S1U_JEEENSA_5SM1004TMEM4LOAD26SM100_TMEM_LOAD_32dp32b16xENSA_13SM90_TMA_LOADENS16_INS17_ILi1ELi4ELi3EEES1A_NSV_INSB_IJS1B_S1R_EEENSB_IJS1R_SE_EEEEEEENSA_39AutoVectorizingCopyWithAssumedAlignmentILi128EEENSA_14SM90_TMA_STOREES2C_S2E_S2E_EEEvvEEEEvNT_6ParamsE --------------------------
	.section	.nv.info._ZN7cutlass13device_kernelINS_4conv6kernel13ConvUniversalINS1_16ConvProblemShapeILNS1_8OperatorE2ELi3EEENS1_10collective14CollectiveConvINS1_47MainloopSm100TmaUmmaWarpSpecializedImplicitGemmILS5_2ELi13ELi3ELi1ELi2EN4cute5tupleIJNSA_1CILi2EEENSC_ILi1EEESE_EEEEENSB_IJNSC_ILi128EEENSB_IJSH_EEENSB_IJNSC_ILi64EEEEEEEEENS_10bfloat16_tESM_NSA_8TiledMMAINSA_8MMA_AtomIJNSA_26SM100_MMA_F16BF16_2x1SM_SSISM_SM_fLi128ELi128ELNSA_4UMMA5MajorE1ELSR_1ELNSQ_7ScaleInE0ELSS_0EEEEEENSA_6LayoutINSB_IJSE_SE_SE_EEENSB_IJNSC_ILi0EEESX_SX_EEEEENSB_IJNSA_10UnderscoreES10_S10_EEEEENS7_6detail27Sm100ImplicitGemmTileTraitsINSA_18SM100_TMA_2SM_LOADENSA_14ComposedLayoutINSA_7SwizzleILi3ELi4ELi3EEENSA_18smem_ptr_flag_bitsILi16EEENSV_INSB_IJSJ_NSC_ILi8EEEEEENSB_IJSE_SJ_EEEEEEEvEENS14_INSA_25SM100_TMA_2SM_LOAD_IM2COLES1F_vEEEENS_8epilogue10collective18CollectiveEpilogueINS1K_23Sm100TmaWarpSpecializedILi4ELi2ELi16ELb1ELb0EEEJNSB_IJSJ_SI_SK_EEENSB_IJNSV_ISJ_SE_EENSV_INSB_IJNSC_ILi16EEESD_EEES1D_EEEEESM_NSB_IJlNSB_IJSE_lllEEESX_EEESM_S1W_NS1K_6fusion15FusionCallbacksIS1O_NS1X_17LinearCombinationISM_fSM_fLNS_15FloatRoundStyleE2EEES1P_S1U_JEEENSA_5SM1004TMEM4LOAD26SM100_TMEM_LOAD_32dp32b16xENSA_13SM90_TMA_LOADENS16_INS17_ILi1ELi4ELi3EEES1A_NSV_INSB_IJS1B_S1R_EEENSB_IJS1R_SE_EEEEEEENSA_39AutoVectorizingCopyWithAssumedAlignmentILi128EEENSA_14SM90_TMA_STOREES2C_S2E_S2E_EEEvvEEEEvNT_6ParamsE,"",@"SHT_CUDA_INFO"
	.sectionflags	@""
	.align	4


	//----- nvinfo : EIATTR_CUDA_API_VERSION
	.align		4
        /*0000*/ 	.byte	0x04, 0x37
        /*0002*/ 	.short	(.L_31 - .L_30)
.L_30:
        /*0004*/ 	.word	0x00000082


	//----- nvinfo : EIATTR_KPARAM_INFO
	.align		4
.L_31:
        /*0008*/ 	.byte	0x04, 0x17
        /*000a*/ 	.short	(.L_33 - .L_32)
.L_32:
        /*000c*/ 	.word	0x00000000
        /*0010*/ 	.short	0x0000
        /*0012*/ 	.short	0x0000
        /*0014*/ 	.byte	0x00, 0xf0, 0x01, 0x24


	//----- nvinfo : EIATTR_AT_ENTRY_FRAGMENTS
	.align		4
.L_33:
        /*0018*/ 	.byte	0x04, 0x4f
        /*001a*/ 	.short	(.L_35 - .L_34)


	//   ....[0]....
.L_34:
        /*001c*/ 	.word	0x00000007


	//----- nvinfo : EIATTR_RESERVED_SMEM_USED
	.align		4
.L_35:
        /*0020*/ 	.byte	0x01, 0x41
	.zero		2


	//----- nvinfo : EIATTR_SPARSE_MMA_MASK
	.align		4
        /*0024*/ 	.byte	0x03, 0x50
        /*0026*/ 	.short	0x0000


	//----- nvinfo : EIATTR_TCGEN05_2CTA_USED
	.align		4
        /*0028*/ 	.byte	0x01, 0x52
	.zero		2


	//----- nvinfo : EIATTR_MAXREG_COUNT
	.align		4
        /*002c*/ 	.byte	0x03, 0x1b
        /*002e*/ 	.short	0x00ff


	//----- nvinfo : EIATTR_NUM_BARRIERS
	.align		4
        /*0030*/ 	.byte	0x02, 0x4c
        /*0032*/ 	.byte	0x07
	.zero		1


	//----- nvinfo : EIATTR_EXTERNS
	.align		4
        /*0034*/ 	.byte	0x04, 0x0f
        /*0036*/ 	.short	(.L_37 - .L_36)


	//   ....[0]....
	.align		4
.L_36:
        /*0038*/ 	.word	index@(__assertfail)


	//----- nvinfo : EIATTR_MERCURY_ISA_VERSION
	.align		4
.L_37:
        /*003c*/ 	.byte	0x03, 0x5f
        /*003e*/ 	.short	0x0101


	//----- nvinfo : EIATTR_INT_WARP_WIDE_INSTR_OFFSETS
	.align		4
        /*0040*/ 	.byte	0x04, 0x31
        /*0042*/ 	.short	(.L_39 - .L_38)


	//   ....[0]....
.L_38:
        /*0044*/ 	.word	0x00000da0


	//   ....[1]....
        /*0048*/ 	.word	0x00000e50


	//   ....[2]....
        /*004c*/ 	.word	0x00004ef0


	//   ....[3]....
        /*0050*/ 	.word	0x00004f10


	//   ....[4]....
        /*0054*/ 	.word	0x00004f40


	//   ....[5]....
        /*0058*/ 	.word	0x00006190


	//   ....[6]....
        /*005c*/ 	.word	0x00006230


	//   ....[7]....
        /*0060*/ 	.word	0x000062c0


	//   ....[8]....
        /*0064*/ 	.word	0x00006360


	//   ....[9]....
        /*0068*/ 	.word	0x00006410


	//   ....[10]....
        /*006c*/ 	.word	0x000064d0


	//   ....[11]....
        /*0070*/ 	.word	0x00006540


	//   ....[12]....
        /*0074*/ 	.word	0x000065f0


	//   ....[13]....
        /*0078*/ 	.word	0x000066b0


	//   ....[14]....
        /*007c*/ 	.word	0x00006770


	//   ....[15]....
        /*0080*/ 	.word	0x00006870


	//   ....[16]....
        /*0084*/ 	.word	0x00006920


	//----- nvinfo : EIATTR_COOP_GROUP_MASK_REGIDS
	.align		4
.L_39:
        /*0088*/ 	.byte	0x04, 0x29
        /*008a*/ 	.short	(.L_41 - .L_40)


	//   ....[0]....
.L_40:
        /*008c*/ 	.word	0xffffffff


	//   ....[1]....
        /*0090*/ 	.word	0xffffffff


	//   ....[2]....
        /*0094*/ 	.word	0xffffffff


	//   ....[3]....
        /*0098*/ 	.word	0xffffffff


	//   ....[4]....
        /*009c*/ 	.word	0xffffffff


	//   ....[5]....
        /*00a0*/ 	.word	0xffffffff


	//   ....[6]....
        /*00a4*/ 	.word	0xffffffff


	//   ....[7]....
        /*00a8*/ 	.word	0xffffffff


	//   ....[8]....
        /*00ac*/ 	.word	0xffffffff


	//   ....[9]....
        /*00b0*/ 	.word	0xffffffff


	//   ....[10]....
        /*00b4*/ 	.word	0xffffffff


	//   ....[11]....
        /*00b8*/ 	.word	0xffffffff


	//   ....[12]....
        /*00bc*/ 	.word	0xffffffff


	//----- nvinfo : EIATTR_COOP_GROUP_INSTR_OFFSETS
	.align		4
.L_41:
        /*00c0*/ 	.byte	0x04, 0x28
        /*00c2*/ 	.short	(.L_43 - .L_42)


	//   ....[0]....
.L_42:
        /*00c4*/ 	.word	0x000000d0


	//   ....[1]....
        /*00c8*/ 	.word	0x00000540


	//   ....[2]....
        /*00cc*/ 	.word	0x00000830


	//   ....[3]....
        /*00d0*/ 	.word	0x000009d0


	//   ....[4]....
        /*00d4*/ 	.word	0x00000ad0


	//   ....[5]....
        /*00d8*/ 	.word	0x00000c20


	//   ....[6]....
        /*00dc*/ 	.word	0x00000ec0


	//   ....[7]....
        /*00e0*/ 	.word	0x00002c00


	//   ....[8]....
        /*00e4*/ 	.word	0x00003de0


	//   ....[9]....
        /*00e8*/ 	.word	0x000042b0


	//   ....[10]....
        /*00ec*/ 	.word	0x000042e0


	//   ....[11]....
        /*00f0*/ 	.word	0x00004e00


	//   ....[12]....
        /*00f4*/ 	.word	0x00005010


	//----- nvinfo : EIATTR_VRC_CTA_INIT_COUNT
	.align		4
.L_43:
        /*00f8*/ 	.byte	0x02, 0x4a
        /*00fa*/ 	.byte	0x80
	.zero		1


	//----- nvinfo : EIATTR_SYSCALL_OFFSETS
	.align		4
        /*00fc*/ 	.byte	0x04, 0x46
        /*00fe*/ 	.short	(.L_45 - .L_44)


	//   ....[0]....
.L_44:
        /*0100*/ 	.word	0x00007b00


	//   ....[1]....
        /*0104*/ 	.word	0x00007bf0


	//   ....[2]....
        /*0108*/ 	.word	0x00008360


	//   ....[3]....
        /*010c*/ 	.word	0x00008ca0


	//   ....[4]....
        /*0110*/ 	.word	0x00009550


	//   ....[5]....
        /*0114*/ 	.word	0x00009de0


	//----- nvinfo : EIATTR_MBARRIER_INSTR_OFFSETS
	.align		4
.L_45:
        /*0118*/ 	.byte	0x04, 0x39
        /*011a*/ 	.short	(.L_47 - .L_46)


	//   ....[0]....
.L_46:
        /*011c*/ 	.word	0x00000670
        /*0120*/ 	.word	0x000000ff
        /*0124*/ 	.word	0x00000000
        /*0128*/ 	.short	0x0100
        /*012a*/ 	.byte	0x04
	.zero		1


	//   ....[1]....
        /*012c*/ 	.word	0x00000680
        /*0130*/ 	.word	0x000000ff
        /*0134*/ 	.word	0x00000068
        /*0138*/ 	.short	0x0100
        /*013a*/ 	.byte	0x04
	.zero		1


	//   ....[2]....
        /*013c*/ 	.word	0x00000690
        /*0140*/ 	.word	0x000000ff
        /*0144*/ 	.word	0x00000008
        /*0148*/ 	.short	0x0100
        /*014a*/ 	.byte	0x04
	.zero		1


	//   ....[3]....
        /*014c*/ 	.word	0x000006a0
        /*0150*/ 	.word	0x000000ff
        /*0154*/ 	.word	0x00000070
        /*0158*/ 	.short	0x0100
        /*015a*/ 	.byte	0x04
	.zero		1


	//   ....[4]....
        /*015c*/ 	.word	0x000006b0
        /*0160*/ 	.word	0x000000ff
        /*0164*/ 	.word	0x00000010
        /*0168*/ 	.short	0x0100
        /*016a*/ 	.byte	0x04
	.zero		1


	//   ....[5]....
        /*016c*/ 	.word	0x000006c0
        /*0170*/ 	.word	0x000000ff
        /*0174*/ 	.word	0x00000078
        /*0178*/ 	.short	0x0100
        /*017a*/ 	.byte	0x04
	.zero		1


	//   ....[6]....
        /*017c*/ 	.word	0x000006d0
        /*0180*/ 	.word	0x000000ff
        /*0184*/ 	.word	0x00000018
        /*0188*/ 	.short	0x0100
        /*018a*/ 	.byte	0x04
	.zero		1


	//   ....[7]....
        /*018c*/ 	.word	0x000006e0
        /*0190*/ 	.word	0x000000ff
        /*0194*/ 	.word	0x00000080
        /*0198*/ 	.short	0x0100
        /*019a*/ 	.byte	0x04
	.zero		1


	//   ....[8]....
        /*019c*/ 	.word	0x000006f0
        /*01a0*/ 	.word	0x000000ff
        /*01a4*/ 	.word	0x00000020
        /*01a8*/ 	.short	0x0100
        /*01aa*/ 	.byte	0x04
	.zero		1


	//   ....[9]....
        /*01ac*/ 	.word	0x00000700
        /*01b0*/ 	.word	0x000000ff
        /*01b4*/ 	.word	0x00000088
        /*01b8*/ 	.short	0x0100
        /*01ba*/ 	.byte	0x04
	.zero		1


	//   ....[10]....
        /*01bc*/ 	.word	0x00000710
        /*01c0*/ 	.word	0x000000ff
        /*01c4*/ 	.word	0x00000028
        /*01c8*/ 	.short	0x0100
        /*01ca*/ 	.byte	0x04
	.zero		1


	//   ....[11]....
        /*01cc*/ 	.word	0x00000720
        /*01d0*/ 	.word	0x000000ff
        /*01d4*/ 	.word	0x00000090
        /*01d8*/ 	.short	0x0100
        /*01da*/ 	.byte	0x04
	.zero		1


	//   ....[12]....
        /*01dc*/ 	.word	0x00000730
        /*01e0*/ 	.word	0x000000ff
        /*01e4*/ 	.word	0x00000030
        /*01e8*/ 	.short	0x0100
        /*01ea*/ 	.byte	0x04
	.zero		1


	//   ....[13]....
        /*01ec*/ 	.word	0x00000740
        /*01f0*/ 	.word	0x000000ff
        /*01f4*/ 	.word	0x00000098
        /*01f8*/ 	.short	0x0100
        /*01fa*/ 	.byte	0x04
	.zero		1


	//   ....[14]....
        /*01fc*/ 	.word	0x00000750
        /*0200*/ 	.word	0x000000ff
        /*0204*/ 	.word	0x00000038
        /*0208*/ 	.short	0x0100
        /*020a*/ 	.byte	0x04
	.zero		1


	//   ....[15]....
        /*020c*/ 	.word	0x00000760
        /*0210*/ 	.word	0x000000ff
        /*0214*/ 	.word	0x000000a0
        /*0218*/ 	.short	0x0100
        /*021a*/ 	.byte	0x04
	.zero		1


	//   ....[16]....
        /*021c*/ 	.word	0x00000770
        /*0220*/ 	.word	0x000000ff
        /*0224*/ 	.word	0x00000040
        /*0228*/ 	.short	0x0100
        /*022a*/ 	.byte	0x04
	.zero		1


	//   ....[17]....
        /*022c*/ 	.word	0x00000780
        /*0230*/ 	.word	0x000000ff
        /*0234*/ 	.word	0x000000a8
        /*0238*/ 	.short	0x0100
        /*023a*/ 	.byte	0x04
	.zero		1


	//   ....[18]....
        /*023c*/ 	.word	0x00000790
        /*0240*/ 	.word	0x000000ff
        /*0244*/ 	.word	0x00000048
        /*0248*/ 	.short	0x0100
        /*024a*/ 	.byte	0x04
	.zero		1


	//   ....[19]....
        /*024c*/ 	.word	0x000007a0
        /*0250*/ 	.word	0x000000ff
        /*0254*/ 	.word	0x000000b0
        /*0258*/ 	.short	0x0100
        /*025a*/ 	.byte	0x04
	.zero		1


	//   ....[20]....
        /*025c*/ 	.word	0x000007b0
        /*0260*/ 	.word	0x000000ff
        /*0264*/ 	.word	0x00000050
        /*0268*/ 	.short	0x0100
        /*026a*/ 	.byte	0x04
	.zero		1


	//   ....[21]....
        /*026c*/ 	.word	0x000007c0
        /*0270*/ 	.word	0x000000ff
        /*0274*/ 	.word	0x000000b8
        /*0278*/ 	.short	0x0100
        /*027a*/ 	.byte	0x04
	.zero		1


	//   ....[22]....
        /*027c*/ 	.word	0x000007d0
        /*0280*/ 	.word	0x000000ff
        /*0284*/ 	.word	0x00000058
        /*0288*/ 	.short	0x0100
        /*028a*/ 	.byte	0x04
	.zero		1


	//   ....[23]....
        /*028c*/ 	.word	0x000007e0
        /*0290*/ 	.word	0x000000ff
        /*0294*/ 	.word	0x000000c0
        /*0298*/ 	.short	0x0100
        /*029a*/ 	.byte	0x04
	.zero		1


	//   ....[24]....
        /*029c*/ 	.word	0x000007f0
        /*02a0*/ 	.word	0x000000ff
        /*02a4*/ 	.word	0x00000060
        /*02a8*/ 	.short	0x0100
        /*02aa*/ 	.byte	0x04
	.zero		1


	//   ....[25]....
        /*02ac*/ 	.word	0x00000800
        /*02b0*/ 	.word	0x000000ff
        /*02b4*/ 	.word	0x000000c8
        /*02b8*/ 	.short	0x0100
        /*02ba*/ 	.byte	0x04
	.zero		1


	//   ....[26]....
        /*02bc*/ 	.word	0x00000940
        /*02c0*/ 	.word	0x000000ff
        /*02c4*/ 	.word	0x000000d0
        /*02c8*/ 	.short	0x0100
        /*02ca*/ 	.byte	0x04
	.zero		1


	//   ....[27]....
        /*02cc*/ 	.word	0x00000950
        /*02d0*/ 	.word	0x000000ff
        /*02d4*/ 	.word	0x000000f0
        /*02d8*/ 	.short	0x0100
        /*02da*/ 	.byte	0x04
	.zero		1


	//   ....[28]....
        /*02dc*/ 	.word	0x00000960
        /*02e0*/ 	.word	0x000000ff
        /*02e4*/ 	.word	0x000000d8
        /*02e8*/ 	.short	0x0100
        /*02ea*/ 	.byte	0x04
	.zero		1


	//   ....[29]....
        /*02ec*/ 	.word	0x00000970
        /*02f0*/ 	.word	0x000000ff
        /*02f4*/ 	.word	0x000000f8
        /*02f8*/ 	.short	0x0100
        /*02fa*/ 	.byte	0x04
	.zero		1


	//   ....[30]....
        /*02fc*/ 	.word	0x00000980
        /*0300*/ 	.word	0x000000ff
        /*0304*/ 	.word	0x000000e0
        /*0308*/ 	.short	0x0100
        /*030a*/ 	.byte	0x04
	.zero		1


	//   ....[31]....
        /*030c*/ 	.word	0x00000990
        /*0310*/ 	.word	0x000000ff
        /*0314*/ 	.word	0x00000100
        /*0318*/ 	.short	0x0100
        /*031a*/ 	.byte	0x04
	.zero		1


	//   ....[32]....
        /*031c*/ 	.word	0x000009a0
        /*0320*/ 	.word	0x000000ff
        /*0324*/ 	.word	0x000000e8
        /*0328*/ 	.short	0x0100
        /*032a*/ 	.byte	0x04
	.zero		1


	//   ....[33]....
        /*032c*/ 	.word	0x000009b0
        /*0330*/ 	.word	0x000000ff
        /*0334*/ 	.word	0x00000108
        /*0338*/ 	.short	0x0100
        /*033a*/ 	.byte	0x04
	.zero		1


	//   ....[34]....
        /*033c*/ 	.word	0x00000aa0
        /*0340*/ 	.word	0x000000ff
        /*0344*/ 	.word	0x00000110
        /*0348*/ 	.short	0x0100
        /*034a*/ 	.byte	0x04
	.zero		1


	//   ....[35]....
        /*034c*/ 	.word	0x00000ab0
        /*0350*/ 	.word	0x000000ff
        /*0354*/ 	.word	0x00000118
        /*0358*/ 	.short	0x0100
        /*035a*/ 	.byte	0x04
	.zero		1


	//   ....[36]....
        /*035c*/ 	.word	0x00000bf0
        /*0360*/ 	.word	0x000000ff
        /*0364*/ 	.word	0x00000120
        /*0368*/ 	.short	0x0100
        /*036a*/ 	.byte	0x06
	.zero		1


	//   ....[37]....
        /*036c*/ 	.word	0x00000c00
        /*0370*/ 	.word	0x000000ff
        /*0374*/ 	.word	0x00000128
        /*0378*/ 	.short	0x0100
        /*037a*/ 	.byte	0x06
	.zero		1


	//   ....[38]....
        /*037c*/ 	.word	0x00000d40
        /*0380*/ 	.word	0x000000ff
        /*0384*/ 	.word	0x00000130
        /*0388*/ 	.short	0x0100
        /*038a*/ 	.byte	0x04
	.zero		1


	//   ....[39]....
        /*038c*/ 	.word	0x00000d50
        /*0390*/ 	.word	0x000000ff
        /*0394*/ 	.word	0x00000140
        /*0398*/ 	.short	0x0100
        /*039a*/ 	.byte	0x04
	.zero		1


	//   ....[40]....
        /*039c*/ 	.word	0x00000d60
        /*03a0*/ 	.word	0x000000ff
        /*03a4*/ 	.word	0x00000138
        /*03a8*/ 	.short	0x0100
        /*03aa*/ 	.byte	0x04
	.zero		1


	//   ....[41]....
        /*03ac*/ 	.word	0x00000d70
        /*03b0*/ 	.word	0x000000ff
        /*03b4*/ 	.word	0x00000148
        /*03b8*/ 	.short	0x0100
        /*03ba*/ 	.byte	0x04
	.zero		1


	//   ....[42]....
        /*03bc*/ 	.word	0x00000e70
        /*03c0*/ 	.word	0x000000ff
        /*03c4*/ 	.word	0x00000150
        /*03c8*/ 	.short	0x0100
        /*03ca*/ 	.byte	0x06
	.zero		1


	//   ....[43]....
        /*03cc*/ 	.word	0x00001e50
        /*03d0*/ 	.word	0x000000ff
        /*03d4*/ 	.word	0x00000068
        /*03d8*/ 	.short	0x010a
        /*03da*/ 	.byte	0x08
	.zero		1


	//   ....[44]....
        /*03dc*/ 	.word	0x000021f0
        /*03e0*/ 	.word	0x000000ff
        /*03e4*/ 	.word	0x00000068
        /*03e8*/ 	.short	0x010a
        /*03ea*/ 	.byte	0x0b
	.zero		1


	//   ....[45]....
        /*03ec*/ 	.word	0x000023a0
        /*03f0*/ 	.word	0x000000ff
        /*03f4*/ 	.word	0x00000068
        /*03f8*/ 	.short	0x010a
        /*03fa*/ 	.byte	0x08
	.zero		1


	//   ....[46]....
        /*03fc*/ 	.word	0x00002610
        /*0400*/ 	.word	0x000000ff
        /*0404*/ 	.word	0x00000118
        /*0408*/ 	.short	0x0101
        /*040a*/ 	.byte	0x23
	.zero		1


	//   ....[47]....
        /*040c*/ 	.word	0x00002640
        /*0410*/ 	.word	0x000000ff
        /*0414*/ 	.word	0x00000068
        /*0418*/ 	.short	0x010a
        /*041a*/ 	.byte	0x04
	.zero		1


	//   ....[48]....
        /*041c*/ 	.word	0x00002800
        /*0420*/ 	.word	0x000000ff
        /*0424*/ 	.word	0x00000068
        /*0428*/ 	.short	0x010a
        /*042a*/ 	.byte	0x0b
	.zero		1


	//   ....[49]....
        /*042c*/ 	.word	0x000029b0
        /*0430*/ 	.word	0x000000ff
        /*0434*/ 	.word	0x00000068
        /*0438*/ 	.short	0x010a
        /*043a*/ 	.byte	0x08
	.zero		1


	//   ....[50]....
        /*043c*/ 	.word	0x00002c10
        /*0440*/ 	.word	0x000000ff
        /*0444*/ 	.word	0x00000120
        /*0448*/ 	.short	0x010a
        /*044a*/ 	.byte	0x23
	.zero		1


	//   ....[51]....
        /*044c*/ 	.word	0x00002cd0
        /*0450*/ 	.word	0x000000ff
        /*0454*/ 	.word	0x00000000
        /*0458*/ 	.short	0x0101
        /*045a*/ 	.byte	0x04
	.zero		1


	//   ....[52]....
        /*045c*/ 	.word	0x000032c0
        /*0460*/ 	.word	0x000000ff
        /*0464*/ 	.word	0x00000000
        /*0468*/ 	.short	0x010a
        /*046a*/ 	.byte	0x04
	.zero		1


	//   ....[53]....
        /*046c*/ 	.word	0x00003360
        /*0470*/ 	.word	0x000000ff
        /*0474*/ 	.word	0x00000000
        /*0478*/ 	.short	0x010a
        /*047a*/ 	.byte	0x05
	.zero		1


	//   ....[54]....
        /*047c*/ 	.word	0x00003400
        /*0480*/ 	.word	0x000000ff
        /*0484*/ 	.word	0x00000000
        /*0488*/ 	.short	0x010a
        /*048a*/ 	.byte	0x05
	.zero		1


	//   ....[55]....
        /*048c*/ 	.word	0x000034a0
        /*0490*/ 	.word	0x000000ff
        /*0494*/ 	.word	0x00000000
        /*0498*/ 	.short	0x010a
        /*049a*/ 	.byte	0x05
	.zero		1


	//   ....[56]....
        /*049c*/ 	.word	0x00003540
        /*04a0*/ 	.word	0x000000ff
        /*04a4*/ 	.word	0x00000000
        /*04a8*/ 	.short	0x010a
        /*04aa*/ 	.byte	0x05
	.zero		1


	//   ....[57]....
        /*04ac*/ 	.word	0x000035e0
        /*04b0*/ 	.word	0x000000ff
        /*04b4*/ 	.word	0x00000000
        /*04b8*/ 	.short	0x010a
        /*04ba*/ 	.byte	0x05
	.zero		1


	//   ....[58]....
        /*04bc*/ 	.word	0x00003680
        /*04c0*/ 	.word	0x000000ff
        /*04c4*/ 	.word	0x00000000
        /*04c8*/ 	.short	0x010a
        /*04ca*/ 	.byte	0x05
	.zero		1


	//   ....[59]....
        /*04cc*/ 	.word	0x00003720
        /*04d0*/ 	.word	0x000000ff
        /*04d4*/ 	.word	0x00000000
        /*04d8*/ 	.short	0x010a
        /*04da*/ 	.byte	0x05
	.zero		1


	//   ....[60]....
        /*04dc*/ 	.word	0x000037c0
        /*04e0*/ 	.word	0x000000ff
        /*04e4*/ 	.word	0x00000000
        /*04e8*/ 	.short	0x010a
        /*04ea*/ 	.byte	0x05
	.zero		1


	//   ....[61]....
        /*04ec*/ 	.word	0x00003860
        /*04f0*/ 	.word	0x000000ff
        /*04f4*/ 	.word	0x00000000
        /*04f8*/ 	.short	0x010a
        /*04fa*/ 	.byte	0x05
	.zero		1


	//   ....[62]....
        /*04fc*/ 	.word	0x00003900
        /*0500*/ 	.word	0x000000ff
        /*0504*/ 	.word	0x00000000
        /*0508*/ 	.short	0x010a
        /*050a*/ 	.byte	0x05
	.zero		1


	//   ....[63]....
        /*050c*/ 	.word	0x000039a0
        /*0510*/ 	.word	0x000000ff
        /*0514*/ 	.word	0x00000000
        /*0518*/ 	.short	0x010a
        /*051a*/ 	.byte	0x05
	.zero		1


	//   ....[64]....
        /*051c*/ 	.word	0x00003a50
        /*0520*/ 	.word	0x00000000
        /*0524*/ 	.word	0x00000000
        /*0528*/ 	.short	0x010a
        /*052a*/ 	.byte	0xff
	.zero		1


	//   ....[65]....
        /*052c*/ 	.word	0x00003ba0
        /*0530*/ 	.word	0x000000ff
        /*0534*/ 	.word	0x00000128
        /*0538*/ 	.short	0x010a
        /*053a*/ 	.byte	0x04
	.zero		1


	//   ....[66]....
        /*053c*/ 	.word	0x00003c40
        /*0540*/ 	.word	0x000000ff
        /*0544*/ 	.word	0x00000120
        /*0548*/ 	.short	0x010a
        /*054a*/ 	.byte	0x04
	.zero		1


	//   ....[67]....
        /*054c*/ 	.word	0x00003ce0
        /*0550*/ 	.word	0x000000ff
        /*0554*/ 	.word	0x00000000
        /*0558*/ 	.short	0x0101
        /*055a*/ 	.byte	0x05
	.zero		1


	//   ....[68]....
        /*055c*/ 	.word	0x00003d20
        /*0560*/ 	.word	0x000000ff
        /*0564*/ 	.word	0x00000128
        /*0568*/ 	.short	0x0106
        /*056a*/ 	.byte	0x04
	.zero		1


	//   ....[69]....
        /*056c*/ 	.word	0x00003d60
        /*0570*/ 	.word	0x00000000
        /*0574*/ 	.word	0x00000128
        /*0578*/ 	.short	0x010a
        /*057a*/ 	.byte	0xff
	.zero		1


	//   ....[70]....
        /*057c*/ 	.word	0x00003fb0
        /*0580*/ 	.word	0x000000ff
        /*0584*/ 	.word	0x00000008
        /*0588*/ 	.short	0x010a
        /*058a*/ 	.byte	0x05
	.zero		1


	//   ....[71]....
        /*058c*/ 	.word	0x00003fd0
        /*0590*/ 	.word	0x000000ff
        /*0594*/ 	.word	0x00000008
        /*0598*/ 	.short	0x010a
        /*059a*/ 	.byte	0x05
	.zero		1


	//   ....[72]....
        /*059c*/ 	.word	0x00004160
        /*05a0*/ 	.word	0x000000ff
        /*05a4*/ 	.word	0x00000008
        /*05a8*/ 	.short	0x010a
        /*05aa*/ 	.byte	0x05
	.zero		1


	//   ....[73]....
        /*05ac*/ 	.word	0x00004180
        /*05b0*/ 	.word	0x000000ff
        /*05b4*/ 	.word	0x00000008
        /*05b8*/ 	.short	0x010a
        /*05ba*/ 	.byte	0x05
	.zero		1


	//   ....[74]....
        /*05bc*/ 	.word	0x00004240
        /*05c0*/ 	.word	0x000000ff
        /*05c4*/ 	.word	0x00000000
        /*05c8*/ 	.short	0x0101
        /*05ca*/ 	.byte	0x04
	.zero		1


	//   ....[75]....
        /*05cc*/ 	.word	0x00004590
        /*05d0*/ 	.word	0x000000ff
        /*05d4*/ 	.word	0x00000120
        /*05d8*/ 	.short	0x010a
        /*05da*/ 	.byte	0x15
	.zero		1


	//   ....[76]....
        /*05dc*/ 	.word	0x00004630
        /*05e0*/ 	.word	0x000000ff
        /*05e4*/ 	.word	0x00000000
        /*05e8*/ 	.short	0x0101
        /*05ea*/ 	.byte	0x24
	.zero		1


	//   ....[77]....
        /*05ec*/ 	.word	0x00004660
        /*05f0*/ 	.word	0x000000ff
        /*05f4*/ 	.word	0x00000140
        /*05f8*/ 	.short	0x010a
        /*05fa*/ 	.byte	0x1a
	.zero		1


	//   ....[78]....
        /*05fc*/ 	.word	0x00004730
        /*0600*/ 	.word	0x000000ff
        /*0604*/ 	.word	0x00000000
        /*0608*/ 	.short	0x010a
        /*060a*/ 	.byte	0x04
	.zero		1


	//   ....[79]....
        /*060c*/ 	.word	0x000047a0
        /*0610*/ 	.word	0x000000ff
        /*0614*/ 	.word	0x00000000
        /*0618*/ 	.short	0x010a
        /*061a*/ 	.byte	0x11
	.zero		1


	//   ....[80]....
        /*061c*/ 	.word	0x000048f0
        /*0620*/ 	.word	0x000000ff
        /*0624*/ 	.word	0x00000000
        /*0628*/ 	.short	0x010a
        /*062a*/ 	.byte	0x05
	.zero		1


	//   ....[81]....
        /*062c*/ 	.word	0x00004c00
        /*0630*/ 	.word	0x000000ff
        /*0634*/ 	.word	0x00000000
        /*0638*/ 	.short	0x010a
        /*063a*/ 	.byte	0x04
	.zero		1


	//   ....[82]....
        /*063c*/ 	.word	0x00004ca0
        /*0640*/ 	.word	0x00000000
        /*0644*/ 	.word	0x00000000
        /*0648*/ 	.short	0x010a
        /*064a*/ 	.byte	0xff
	.zero		1


	//   ....[83]....
        /*064c*/ 	.word	0x00004ce0
        /*0650*/ 	.word	0x00000000
        /*0654*/ 	.word	0x00000000
        /*0658*/ 	.short	0x010a
        /*065a*/ 	.byte	0xff
	.zero		1


	//   ....[84]....
        /*065c*/ 	.word	0x00004d50
        /*0660*/ 	.word	0x000000ff
        /*0664*/ 	.word	0x00000000
        /*0668*/ 	.short	0x0101
        /*066a*/ 	.byte	0x04
	.zero		1


	//   ....[85]....
        /*066c*/ 	.word	0x00004d90
        /*0670*/ 	.word	0x000000ff
        /*0674*/ 	.word	0x00000150
        /*0678*/ 	.short	0x010a
        /*067a*/ 	.byte	0x15
	.zero		1


	//   ....[86]....
        /*067c*/ 	.word	0x00004df0
        /*0680*/ 	.word	0x000000ff
        /*0684*/ 	.word	0x00000000
        /*0688*/ 	.short	0x0101
        /*068a*/ 	.byte	0x04
	.zero		1


	//   ....[87]....
        /*068c*/ 	.word	0x00005570
        /*0690*/ 	.word	0x000000ff
        /*0694*/ 	.word	0x00000120
        /*0698*/ 	.short	0x010a
        /*069a*/ 	.byte	0x2a
	.zero		1


	//   ....[88]....
        /*069c*/ 	.word	0x00005600
        /*06a0*/ 	.word	0x000000ff
        /*06a4*/ 	.word	0x00000000
        /*06a8*/ 	.short	0x0101
        /*06aa*/ 	.byte	0x3d
	.zero		1


	//   ....[89]....
        /*06ac*/ 	.word	0x00005b40
        /*06b0*/ 	.word	0x000000ff
        /*06b4*/ 	.word	0x00000118
        /*06b8*/ 	.short	0x010a
        /*06ba*/ 	.byte	0x2a
	.zero		1


	//   ....[90]....
        /*06bc*/ 	.word	0x00006130
        /*06c0*/ 	.word	0x000000ff
        /*06c4*/ 	.word	0x000000f0
        /*06c8*/ 	.short	0x010a
        /*06ca*/ 	.byte	0x2a
	.zero		1


	//   ....[91]....
        /*06cc*/ 	.word	0x00006310
        /*06d0*/ 	.word	0x000000ff
        /*06d4*/ 	.word	0x000000d0
        /*06d8*/ 	.short	0x010b
        /*06da*/ 	.byte	0x2a
	.zero		1


	//   ....[92]....
        /*06dc*/ 	.word	0x00006320
        /*06e0*/ 	.word	0x000000ff
        /*06e4*/ 	.word	0x00000000
        /*06e8*/ 	.short	0x0101
        /*06ea*/ 	.byte	0x42
	.zero		1


	//   ....[93]....
        /*06ec*/ 	.word	0x00006330
        /*06f0*/ 	.word	0x000000ff
        /*06f4*/ 	.word	0x000000f8
        /*06f8*/ 	.short	0x010a
        /*06fa*/ 	.byte	0x2a
	.zero		1


	//   ....[94]....
        /*06fc*/ 	.word	0x000064f0
        /*0700*/ 	.word	0x000000ff
        /*0704*/ 	.word	0x000000d8
        /*0708*/ 	.short	0x010b
        /*070a*/ 	.byte	0x2a
	.zero		1


	//   ....[95]....
        /*070c*/ 	.word	0x00006500
        /*0710*/ 	.word	0x000000ff
        /*0714*/ 	.word	0x00000000
        /*0718*/ 	.short	0x0101
        /*071a*/ 	.byte	0x41
	.zero		1


	//   ....[96]....
        /*071c*/ 	.word	0x00006510
        /*0720*/ 	.word	0x000000ff
        /*0724*/ 	.word	0x00000100
        /*0728*/ 	.short	0x010a
        /*072a*/ 	.byte	0x2a
	.zero		1


	//   ....[97]....
        /*072c*/ 	.word	0x000066d0
        /*0730*/ 	.word	0x000000ff
        /*0734*/ 	.word	0x000000e0
        /*0738*/ 	.short	0x010b
        /*073a*/ 	.byte	0x2a
	.zero		1


	//   ....[98]....
        /*073c*/ 	.word	0x000066e0
        /*0740*/ 	.word	0x000000ff
        /*0744*/ 	.word	0x00000000
        /*0748*/ 	.short	0x0101
        /*074a*/ 	.byte	0x40
	.zero		1


	//   ....[99]....
        /*074c*/ 	.word	0x00006700
        /*0750*/ 	.word	0x000000ff
        /*0754*/ 	.word	0x00000108
        /*0758*/ 	.short	0x010a
        /*075a*/ 	.byte	0x2a
	.zero		1


	//   ....[100]....
        /*075c*/ 	.word	0x00006940
        /*0760*/ 	.word	0x000000ff
        /*0764*/ 	.word	0x000000e8
        /*0768*/ 	.short	0x010b
        /*076a*/ 	.byte	0x2a
	.zero		1


	//   ....[101]....
        /*076c*/ 	.word	0x00006950
        /*0770*/ 	.word	0x000000ff
        /*0774*/ 	.word	0x00000000
        /*0778*/ 	.short	0x0101
        /*077a*/ 	.byte	0x3f
	.zero		1


	//   ....[102]....
        /*077c*/ 	.word	0x000069a0
        /*0780*/ 	.word	0x000000ff
        /*0784*/ 	.word	0x000000f0
        /*0788*/ 	.short	0x010a
        /*078a*/ 	.byte	0x2a
	.zero		1


	//   ....[103]....
        /*078c*/ 	.word	0x000069c0
        /*0790*/ 	.word	0x000000ff
        /*0794*/ 	.word	0x000000f8
        /*0798*/ 	.short	0x010a
        /*079a*/ 	.byte	0x2a
	.zero		1


	//   ....[104]....
        /*079c*/ 	.word	0x000069e0
        /*07a0*/ 	.word	0x000000ff
        /*07a4*/ 	.word	0x00000100
        /*07a8*/ 	.short	0x010a
        /*07aa*/ 	.byte	0x2a
	.zero		1


	//   ....[105]....
        /*07ac*/ 	.word	0x00006a20
        /*07b0*/ 	.word	0x00000000
        /*07b4*/ 	.word	0x00000108
        /*07b8*/ 	.short	0x010a
        /*07ba*/ 	.byte	0xff
	.zero		1


	//   ....[106]....
        /*07bc*/ 	.word	0x00006d80
        /*07c0*/ 	.word	0x000000ff
        /*07c4*/ 	.word	0x00000120
        /*07c8*/ 	.short	0x010a
        /*07ca*/ 	.byte	0x32
	.zero		1


	//   ....[107]....
        /*07cc*/ 	.word	0x00006e40
        /*07d0*/ 	.word	0x000000ff
        /*07d4*/ 	.word	0x00000000
        /*07d8*/ 	.short	0x0101
        /*07da*/ 	.byte	0x04
	.zero		1


	//   ....[108]....
        /*07dc*/ 	.word	0x00008050
        /*07e0*/ 	.word	0x000000ff
        /*07e4*/ 	.word	0x000000d0
        /*07e8*/ 	.short	0x010a
        /*07ea*/ 	.byte	0x32
	.zero		1


	//   ....[109]....
        /*07ec*/ 	.word	0x00008070
        /*07f0*/ 	.word	0x0000003e
        /*07f4*/ 	.word	0x00000130
        /*07f8*/ 	.short	0x010a
        /*07fa*/ 	.byte	0xff
	.zero		1


	//   ....[110]....
        /*07fc*/ 	.word	0x00008190
        /*0800*/ 	.word	0x000000ff
        /*0804*/ 	.word	0x000000d0
        /*0808*/ 	.short	0x010a
        /*080a*/ 	.byte	0x32
	.zero		1


	//   ....[111]....
        /*080c*/ 	.word	0x00008240
        /*0810*/ 	.word	0x0000003e
        /*0814*/ 	.word	0x00000130
        /*0818*/ 	.short	0x010a
        /*081a*/ 	.byte	0xff
	.zero		1


	//   ....[112]....
        /*081c*/ 	.word	0x00008a20
        /*0820*/ 	.word	0x00000000
        /*0824*/ 	.word	0x00000000
        /*0828*/ 	.short	0x0101
        /*082a*/ 	.byte	0xff
	.zero		1


	//   ....[113]....
        /*082c*/ 	.word	0x00008a30
        /*0830*/ 	.word	0x00000004
        /*0834*/ 	.word	0x000000d0
        /*0838*/ 	.short	0x010a
        /*083a*/ 	.byte	0xff
	.zero		1


	//   ....[114]....
        /*083c*/ 	.word	0x00008af0
        /*0840*/ 	.word	0x00000004
        /*0844*/ 	.word	0x000000d0
        /*0848*/ 	.short	0x010a
        /*084a*/ 	.byte	0xff
	.zero		1


	//   ....[115]....
        /*084c*/ 	.word	0x000092d0
        /*0850*/ 	.word	0x00000000
        /*0854*/ 	.word	0x00000000
        /*0858*/ 	.short	0x0101
        /*085a*/ 	.byte	0xff
	.zero		1


	//   ....[116]....
        /*085c*/ 	.word	0x000092f0
        /*0860*/ 	.word	0x00000002
        /*0864*/ 	.word	0x000000d0
        /*0868*/ 	.short	0x010a
        /*086a*/ 	.byte	0xff
	.zero		1


	//   ....[117]....
        /*086c*/ 	.word	0x000093a0
        /*0870*/ 	.word	0x00000002
        /*0874*/ 	.word	0x000000d0
        /*0878*/ 	.short	0x010a
        /*087a*/ 	.byte	0xff
	.zero		1


	//   ....[118]....
        /*087c*/ 	.word	0x00009b70
        /*0880*/ 	.word	0x00000000
        /*0884*/ 	.word	0x00000000
        /*0888*/ 	.short	0x0101
        /*088a*/ 	.byte	0xff
	.zero		1


	//   ....[119]....
        /*088c*/ 	.word	0x00009b90
        /*0890*/ 	.word	0x00000003
        /*0894*/ 	.word	0x000000d0
        /*0898*/ 	.short	0x010a
        /*089a*/ 	.byte	0xff
	.zero		1


	//   ....[120]....
        /*089c*/ 	.word	0x00009c40
        /*08a0*/ 	.word	0x00000003
        /*08a4*/ 	.word	0x000000d0
        /*08a8*/ 	.short	0x010a
        /*08aa*/ 	.byte	0xff
	.zero		1


	//   ....[121]....
        /*08ac*/ 	.word	0x00009f30
        /*08b0*/ 	.word	0x0000003e
        /*08b4*/ 	.word	0x00000000
        /*08b8*/ 	.short	0x0101
        /*08ba*/ 	.byte	0xff
	.zero		1


	//   ....[122]....
        /*08bc*/ 	.word	0x0000a450
        /*08c0*/ 	.word	0x00000000
        /*08c4*/ 	.word	0x00000000
        /*08c8*/ 	.short	0x0101
        /*08ca*/ 	.byte	0xff
	.zero		1


	//   ....[123]....
        /*08cc*/ 	.word	0x0000a6d0
        /*08d0*/ 	.word	0x000000ff
        /*08d4*/ 	.word	0x00000000
        /*08d8*/ 	.short	0x0101
        /*08da*/ 	.byte	0x04
	.zero		1


	//   ....[124]....
        /*08dc*/ 	.word	0x0000a700
        /*08e0*/ 	.word	0x00000000
        /*08e4*/ 	.word	0x00000068
        /*08e8*/ 	.short	0x010a
        /*08ea*/ 	.byte	0xff
	.zero		1


	//   ....[125]....
        /*08ec*/ 	.word	0x0000a760
        /*08f0*/ 	.word	0x00000000
        /*08f4*/ 	.word	0x00000068
        /*08f8*/ 	.short	0x010a
        /*08fa*/ 	.byte	0xff
	.zero		1


	//   ....[126]....
        /*08fc*/ 	.word	0x0000a7c0
        /*0900*/ 	.word	0x00000000
        /*0904*/ 	.word	0x00000120
        /*0908*/ 	.short	0x010a
        /*090a*/ 	.byte	0xff
	.zero		1


	//   ....[127]....
        /*090c*/ 	.word	0x0000a820
        /*0910*/ 	.word	0x00000000
        /*0914*/ 	.word	0x00000000
        /*0918*/ 	.short	0x010a
        /*091a*/ 	.byte	0xff
	.zero		1


	//   ....[128]....
        /*091c*/ 	.word	0x0000a880
        /*0920*/ 	.word	0x00000000
        /*0924*/ 	.word	0x00000000
        /*0928*/ 	.short	0x010a
        /*092a*/ 	.byte	0xff
	.zero		1


	//   ....[129]....
        /*092c*/ 	.word	0x0000a8e0
        /*0930*/ 	.word	0x00000000
        /*0934*/ 	.word	0x00000000
        /*0938*/ 	.short	0x010a
        /*093a*/ 	.byte	0xff
	.zero		1


	//   ....[130]....
        /*093c*/ 	.word	0x0000a940
        /*0940*/ 	.word	0x00000000
        /*0944*/ 	.word	0x00000000
        /*0948*/ 	.short	0x010a
        /*094a*/ 	.byte	0xff
	.zero		1


	//   ....[131]....
        /*094c*/ 	.word	0x0000a9a0
        /*0950*/ 	.word	0x00000000
        /*0954*/ 	.word	0x00000000
        /*0958*/ 	.short	0x010a
        /*095a*/ 	.byte	0xff
	.zero		1


	//   ....[132]....
        /*095c*/ 	.word	0x0000aa00
        /*0960*/ 	.word	0x00000000
        /*0964*/ 	.word	0x00000000
        /*0968*/ 	.short	0x010a
        /*096a*/ 	.byte	0xff
	.zero		1


	//   ....[133]....
        /*096c*/ 	.word	0x0000aa60
        /*0970*/ 	.word	0x00000000
        /*0974*/ 	.word	0x00000000
        /*0978*/ 	.short	0x010a
        /*097a*/ 	.byte	0xff
	.zero		1


	//   ....[134]....
        /*097c*/ 	.word	0x0000aac0
        /*0980*/ 	.word	0x00000000
        /*0984*/ 	.word	0x00000000
        /*0988*/ 	.short	0x010a
        /*098a*/ 	.byte	0xff
	.zero		1


	//   ....[135]....
        /*098c*/ 	.word	0x0000ab20
        /*0990*/ 	.word	0x00000000
        /*0994*/ 	.word	0x00000000
        /*0998*/ 	.short	0x010a
        /*099a*/ 	.byte	0xff
	.zero		1


	//   ....[136]....
        /*099c*/ 	.word	0x0000ab80
        /*09a0*/ 	.word	0x00000000
        /*09a4*/ 	.word	0x00000000
        /*09a8*/ 	.short	0x010a
        /*09aa*/ 	.byte	0xff
	.zero		1


	//   ....[137]....
        /*09ac*/ 	.word	0x0000abe0
        /*09b0*/ 	.word	0x00000000
        /*09b4*/ 	.word	0x00000000
        /*09b8*/ 	.short	0x010a
        /*09ba*/ 	.byte	0xff
	.zero		1


	//   ....[138]....
        /*09bc*/ 	.word	0x0000ac40
        /*09c0*/ 	.word	0x00000000
        /*09c4*/ 	.word	0x00000000
        /*09c8*/ 	.short	0x010a
        /*09ca*/ 	.byte	0xff
	.zero		1


	//   ....[139]....
        /*09cc*/ 	.word	0x0000aca0
        /*09d0*/ 	.word	0x00000004
        /*09d4*/ 	.word	0x00000128
        /*09d8*/ 	.short	0x010a
        /*09da*/ 	.byte	0xff
	.zero		1


	//   ....[140]....
        /*09dc*/ 	.word	0x0000ad00
        /*09e0*/ 	.word	0x00000004
        /*09e4*/ 	.word	0x00000120
        /*09e8*/ 	.short	0x010a
        /*09ea*/ 	.byte	0xff
	.zero		1


	//   ....[141]....
        /*09ec*/ 	.word	0x0000ad60
        /*09f0*/ 	.word	0x00000005
        /*09f4*/ 	.word	0x00000008
        /*09f8*/ 	.short	0x010a
        /*09fa*/ 	.byte	0xff
	.zero		1


	//   ....[142]....
        /*09fc*/ 	.word	0x0000ae40
        /*0a00*/ 	.word	0x00000003
        /*0a04*/ 	.word	0x00000008
        /*0a08*/ 	.short	0x010a
        /*0a0a*/ 	.byte	0xff
	.zero		1


	//   ....[143]....
        /*0a0c*/ 	.word	0x0000aea0
        /*0a10*/ 	.word	0x00000000
        /*0a14*/ 	.word	0x00000120
        /*0a18*/ 	.short	0x010a
        /*0a1a*/ 	.byte	0xff
	.zero		1


	//   ....[144]....
        /*0a1c*/ 	.word	0x0000af00
        /*0a20*/ 	.word	0x00000000
        /*0a24*/ 	.word	0x00000140
        /*0a28*/ 	.short	0x010a
        /*0a2a*/ 	.byte	0xff
	.zero		1


	//   ....[145]....
        /*0a2c*/ 	.word	0x0000af60
        /*0a30*/ 	.word	0x00000000
        /*0a34*/ 	.word	0x00000000
        /*0a38*/ 	.short	0x010a
        /*0a3a*/ 	.byte	0xff
	.zero		1


	//   ....[146]....
        /*0a3c*/ 	.word	0x0000afc0
        /*0a40*/ 	.word	0x00000000
        /*0a44*/ 	.word	0x00000000
        /*0a48*/ 	.short	0x010a
        /*0a4a*/ 	.byte	0xff
	.zero		1


	//   ....[147]....
        /*0a4c*/ 	.word	0x0000b020
        /*0a50*/ 	.word	0x00000000
        /*0a54*/ 	.word	0x00000150
        /*0a58*/ 	.short	0x010a
        /*0a5a*/ 	.byte	0xff
	.zero		1


	//   ....[148]....
        /*0a5c*/ 	.word	0x0000b080
        /*0a60*/ 	.word	0x00000000
        /*0a64*/ 	.word	0x00000120
        /*0a68*/ 	.short	0x010a
        /*0a6a*/ 	.byte	0xff
	.zero		1


	//   ....[149]....
        /*0a6c*/ 	.word	0x0000b0e0
        /*0a70*/ 	.word	0x00000003
        /*0a74*/ 	.word	0x00000118
        /*0a78*/ 	.short	0x010a
        /*0a7a*/ 	.byte	0xff
	.zero		1


	//   ....[150]....
        /*0a7c*/ 	.word	0x0000b140
        /*0a80*/ 	.word	0x00000000
        /*0a84*/ 	.word	0x000000f0
        /*0a88*/ 	.short	0x010a
        /*0a8a*/ 	.byte	0xff
	.zero		1


	//   ....[151]....
        /*0a8c*/ 	.word	0x0000b1a0
        /*0a90*/ 	.word	0x00000000
        /*0a94*/ 	.word	0x000000f8
        /*0a98*/ 	.short	0x010a
        /*0a9a*/ 	.byte	0xff
	.zero		1


	//   ....[152]....
        /*0a9c*/ 	.word	0x0000b200
        /*0aa0*/ 	.word	0x00000000
        /*0aa4*/ 	.word	0x00000100
        /*0aa8*/ 	.short	0x010a
        /*0aaa*/ 	.byte	0xff
	.zero		1


	//   ....[153]....
        /*0aac*/ 	.word	0x0000b260
        /*0ab0*/ 	.word	0x00000000
        /*0ab4*/ 	.word	0x00000108
        /*0ab8*/ 	.short	0x010a
        /*0aba*/ 	.byte	0xff
	.zero		1


	//   ....[154]....
        /*0abc*/ 	.word	0x0000b2c0
        /*0ac0*/ 	.word	0x00000000
        /*0ac4*/ 	.word	0x000000f0
        /*0ac8*/ 	.short	0x010a
        /*0aca*/ 	.byte	0xff
	.zero		1


	//   ....[155]....
        /*0acc*/ 	.word	0x0000b320
        /*0ad0*/ 	.word	0x00000000
        /*0ad4*/ 	.word	0x000000f8
        /*0ad8*/ 	.short	0x010a
        /*0ada*/ 	.byte	0xff
	.zero		1


	//   ....[156]....
        /*0adc*/ 	.word	0x0000b380
        /*0ae0*/ 	.word	0x00000000
        /*0ae4*/ 	.word	0x00000100
        /*0ae8*/ 	.short	0x010a
        /*0aea*/ 	.byte	0xff
	.zero		1


	//   ....[157]....
        /*0aec*/ 	.word	0x0000b3e0
        /*0af0*/ 	.word	0x00000000
        /*0af4*/ 	.word	0x00000120
        /*0af8*/ 	.short	0x010a
        /*0afa*/ 	.byte	0xff
	.zero		1


	//   ....[158]....
        /*0afc*/ 	.word	0x0000b440
        /*0b00*/ 	.word	0x00000002
        /*0b04*/ 	.word	0x000000d0
        /*0b08*/ 	.short	0x010a
        /*0b0a*/ 	.byte	0xff
	.zero		1


	//   ....[159]....
        /*0b0c*/ 	.word	0x0000b490
        /*0b10*/ 	.word	0x0000003e
        /*0b14*/ 	.word	0x00000130
        /*0b18*/ 	.short	0x010a
        /*0b1a*/ 	.byte	0xff
	.zero		1


	//   ....[160]....
        /*0b1c*/ 	.word	0x0000b4e0
        /*0b20*/ 	.word	0x00000004
        /*0b24*/ 	.word	0x000000d0
        /*0b28*/ 	.short	0x010a
        /*0b2a*/ 	.byte	0xff
	.zero		1


	//   ....[161]....
        /*0b2c*/ 	.word	0x0000b530
        /*0b30*/ 	.word	0x00000002
        /*0b34*/ 	.word	0x000000d0
        /*0b38*/ 	.short	0x010a
        /*0b3a*/ 	.byte	0xff
	.zero		1


	//   ....[162]....
        /*0b3c*/ 	.word	0x0000b580
        /*0b40*/ 	.word	0x00000003
        /*0b44*/ 	.word	0x000000d0
        /*0b48*/ 	.short	0x010a
        /*0b4a*/ 	.byte	0xff
	.zero		1


	//----- nvinfo : EIATTR_NUM_MBARRIERS
	.align		4
.L_47:
        /*0b4c*/ 	.byte	0x03, 0x38
        /*0b4e*/ 	.short	0x002b


	//----- nvinfo : EIATTR_EXIT_INSTR_OFFSETS
	.align		4
        /*0b50*/ 	.byte	0x04, 0x1c
        /*0b52*/ 	.short	(.L_49 - .L_48)


	//   ....[0]....
.L_48:
        /*0b54*/ 	.word	0x00003a80


	//   ....[1]....
        /*0b58*/ 	.word	0x00003d30


	//   ....[2]....
        /*0b5c*/ 	.word	0x00003d90


	//   ....[3]....
        /*0b60*/ 	.word	0x00005020


	//   ....[4]....
        /*0b64*/ 	.word	0x00006a50


	//   ....[5]....
        /*0b68*/ 	.word	0x00006a90


	//   ....[6]....
        /*0b6c*/ 	.word	0x0000a5b0


	//   ....[7]....
        /*0b70*/ 	.word	0x0000a630


	//   ....[8]....
        /*0b74*/ 	.word	0x0000a660


	//   ....[9]....
        /*0b78*/ 	.word	0x0000a6e0


	//----- nvinfo : EIATTR_MAX_THREADS
	.align		4
.L_49:
        /*0b7c*/ 	.byte	0x04, 0x05
        /*0b7e*/ 	.short	(.L_51 - .L_50)
.L_50:
        /*0b80*/ 	.word	0x00000100
        /*0b84*/ 	.word	0x00000001
        /*0b88*/ 	.word	0x00000001


	//----- nvinfo : EIATTR_CRS_STACK_SIZE
	.align		4
.L_51:
        /*0b8c*/ 	.byte	0x04, 0x1e
        /*0b8e*/ 	.short	(.L_53 - .L_52)
.L_52:
        /*0b90*/ 	.word	0x00000000


	//----- nvinfo : EIATTR_CBANK_PARAM_SIZE
	.align		4
.L_53:
        /*0b94*/ 	.byte	0x03, 0x19
        /*0b96*/ 	.short	0x0900


	//----- nvinfo : EIATTR_PARAM_CBANK
	.align		4
        /*0b98*/ 	.byte	0x04, 0x0a
        /*0b9a*/ 	.short	(.L_55 - .L_54)
	.align		4
.L_54:
        /*0b9c*/ 	.word	index@(.nv.constant0._ZN7cutlass13device_kernelINS_4conv6kernel13ConvUniversalINS1_16ConvProblemShapeILNS1_8OperatorE2ELi3EEENS1_10collective14CollectiveConvINS1_47MainloopSm100TmaUmmaWarpSpecializedImplicitGemmILS5_2ELi13ELi3ELi1ELi2EN4cute5tupleIJNSA_1CILi2EEENSC_ILi1EEESE_EEEEENSB_IJNSC_ILi128EEENSB_IJSH_EEENSB_IJNSC_ILi64EEEEEEEEENS_10bfloat16_tESM_NSA_8TiledMMAINSA_8MMA_AtomIJNSA_26SM100_MMA_F16BF16_2x1SM_SSISM_SM_fLi128ELi128ELNSA_4UMMA5MajorE1ELSR_1ELNSQ_7ScaleInE0ELSS_0EEEEEENSA_6LayoutINSB_IJSE_SE_SE_EEENSB_IJNSC_ILi0EEESX_SX_EEEEENSB_IJNSA_10UnderscoreES10_S10_EEEEENS7_6detail27Sm100ImplicitGemmTileTraitsINSA_18SM100_TMA_2SM_LOADENSA_14ComposedLayoutINSA_7SwizzleILi3ELi4ELi3EEENSA_18smem_ptr_flag_bitsILi16EEENSV_INSB_IJSJ_NSC_ILi8EEEEEENSB_IJSE_SJ_EEEEEEEvEENS14_INSA_25SM100_TMA_2SM_LOAD_IM2COLES1F_vEEEENS_8epilogue10collective18CollectiveEpilogueINS1K_23Sm100TmaWarpSpecializedILi4ELi2ELi16ELb1ELb0EEEJNSB_IJSJ_SI_SK_EEENSB_IJNSV_ISJ_SE_EENSV_INSB_IJNSC_ILi16EEESD_EEES1D_EEEEESM_NSB_IJlNSB_IJSE_lllEEESX_EEESM_S1W_NS1K_6fusion15FusionCallbacksIS1O_NS1X_17LinearCombinationISM_fSM_fLNS_15FloatRoundStyleE2EEES1P_S1U_JEEENSA_5SM1004TMEM4LOAD26SM100_TMEM_LOAD_32dp32b16xENSA_13SM90_TMA_LOADENS16_INS17_ILi1ELi4ELi3EEES1A_NSV_INSB_IJS1B_S1R_EEENSB_IJS1R_SE_EEEEEEENSA_39AutoVectorizingCopyWithAssumedAlignmentILi128EEENSA_14SM90_TMA_STOREES2C_S2E_S2E_EEEvvEEEEvNT_6ParamsE)
        /*0ba0*/ 	.short	0x0380
        /*0ba2*/ 	.short	0x0900


	//----- nvinfo : EIATTR_SW_WAR
	.align		4
.L_55:
        /*0ba4*/ 	.byte	0x04, 0x36
        /*0ba6*/ 	.short	(.L_57 - .L_56)
.L_56:
        /*0ba8*/ 	.word	0x00000008
.L_57:


//--------------------- .nv.callgraph             --------------------------
	.section	.nv.callgraph,"",@"SHT_CUDA_CALLGRAPH"
	.align	4
	.sectionentsize	8
	.align		4
        /*0000*/ 	.word	0x00000000
	.align		4
        /*0004*/ 	.word	0xffffffff
	.align		4
        /*0008*/ 	.word	index@(_ZN7cutlass13device_kernelINS_4conv6kernel13ConvUniversalINS1_16ConvProblemShapeILNS1_8OperatorE2ELi3EEENS1_10collective14CollectiveConvINS1_47MainloopSm100TmaUmmaWarpSpecializedImplicitGemmILS5_2ELi13ELi3ELi1ELi2EN4cute5tupleIJNSA_1CILi2EEENSC_ILi1EEESE_EEEEENSB_IJNSC_ILi128EEENSB_IJSH_EEENSB_IJNSC_ILi64EEEEEEEEENS_10bfloat16_tESM_NSA_8TiledMMAINSA_8MMA_AtomIJNSA_26SM100_MMA_F16BF16_2x1SM_SSISM_SM_fLi128ELi128ELNSA_4UMMA5MajorE1ELSR_1ELNSQ_7ScaleInE0ELSS_0EEEEEENSA_6LayoutINSB_IJSE_SE_SE_EEENSB_IJNSC_ILi0EEESX_SX_EEEEENSB_IJNSA_10UnderscoreES10_S10_EEEEENS7_6detail27Sm100ImplicitGemmTileTraitsINSA_18SM100_TMA_2SM_LOADENSA_14ComposedLayoutINSA_7SwizzleILi3ELi4ELi3EEENSA_18smem_ptr_flag_bitsILi16EEENSV_INSB_IJSJ_NSC_ILi8EEEEEENSB_IJSE_SJ_EEEEEEEvEENS14_INSA_25SM100_TMA_2SM_LOAD_IM2COLES1F_vEEEENS_8epilogue10collective18CollectiveEpilogueINS1K_23Sm100TmaWarpSpecializedILi4ELi2ELi16ELb1ELb0EEEJNSB_IJSJ_SI_SK_EEENSB_IJNSV_ISJ_SE_EENSV_INSB_IJNSC_ILi16EEESD_EEES1D_EEEEESM_NSB_IJlNSB_IJSE_lllEEESX_EEESM_S1W_NS1K_6fusion15FusionCallbacksIS1O_NS1X_17LinearCombinationISM_fSM_fLNS_15FloatRoundStyleE2EEES1P_S1U_JEEENSA_5SM1004TMEM4LOAD26SM100_TMEM_LOAD_32dp32b16xENSA_13SM90_TMA_LOADENS16_INS17_ILi1ELi4ELi3EEES1A_NSV_INSB_IJS1B_S1R_EEENSB_IJS1R_SE_EEEEEEENSA_39AutoVectorizingCopyWithAssumedAlignmentILi128EEENSA_14SM90_TMA_STOREES2C_S2E_S2E_EEEvvEEEEvNT_6ParamsE)
	.align		4
        /*000c*/ 	.word	index@(__assertfail)
	.align		4
        /*0010*/ 	.word	0x00000000
	.align		4
        /*0014*/ 	.word	0xfffffffe
	.align		4
        /*0018*/ 	.word	0x00000000
	.align		4
        /*001c*/ 	.word	0xfffffffd
	.align		4
        /*0020*/ 	.word	0x00000000
	.align		4
        /*0024*/ 	.word	0xfffffffc


//--------------------- .nv.constant4             --------------------------
	.section	.nv.constant4,"a",@progbits
	.align	8
	.align		8
.nv.constant4:
        /*0000*/ 	.dword	__assertfail
	.align		8
        /*0008*/ 	.dword	__unnamed_1
	.align		8
        /*0010*/ 	.dword	__unnamed_2
	.align		8
        /*0018*/ 	.dword	_ZN39_INTERNAL_d1d77ae3_4_k_cu_4bda5ebc_35034cuda3std3__45__cpo5beginE
	.align		8
        /*0020*/ 	.dword	_ZN39_INTERNAL_d1d77ae3_4_k_cu_4bda5ebc_35034cuda3std3__45__cpo3endE
	.align		8
        /*0028*/ 	.dword	_ZN39_INTERNAL_d1d77ae3_4_k_cu_4bda5ebc_35034cuda3std3__45__cpo6cbeginE
	.align		8
        /*0030*/ 	.dword	_ZN39_INTERNAL_d1d77ae3_4_k_cu_4bda5ebc_35034cuda3std3__45__cpo4cendE
	.align		8
        /*0038*/ 	.dword	_ZN39_INTERNAL_d1d77ae3_4_k_cu_4bda5ebc_35034cuda3std3__441_GLOBAL__N__d1d77ae3_4_k_cu_4bda5ebc_35036ignoreE
	.align		8
        /*0040*/ 	.dword	_ZN39_INTERNAL_d1d77ae3_4_k_cu_4bda5ebc_35034cuda3std3__419piecewise_constructE
	.align		8
        /*0048*/ 	.dword	_ZN39_INTERNAL_d1d77ae3_4_k_cu_4bda5ebc_35034cuda3std3__48in_placeE
	.align		8
        /*0050*/ 	.dword	_ZN39_INTERNAL_d1d77ae3_4_k_cu_4bda5ebc_35034cuda3std6ranges3__45__cpo4swapE
	.align		8
        /*0058*/ 	.dword	_ZN39_INTERNAL_d1d77ae3_4_k_cu_4bda5ebc_35034cuda3std6ranges3__45__cpo9iter_moveE
	.align		8
        /*0060*/ 	.dword	_ZN39_INTERNAL_d1d77ae3_4_k_cu_4bda5ebc_35034cute7productE
	.align		8
        /*0068*/ 	.dword	_ZN39_INTERNAL_d1d77ae3_4_k_cu_4bda5ebc_35034cute1_E
	.align		8
        /*0070*/ 	.dword	$str$27
	.align		8
        /*0078*/ 	.dword	$str$28
	.align		8
        /*0080*/ 	.dword	$str$29
	.align		8
        /*0088*/ 	.dword	$str$30


//--------------------- .text._ZN7cutlass13device_kernelINS_4conv6kernel13ConvUniversalINS1_16ConvProblemShapeILNS1_8OperatorE2ELi3EEENS1_10collective14CollectiveConvINS1_47MainloopSm100TmaUmmaWarpSpecializedImplicitGemmILS5_2ELi13ELi3ELi1ELi2EN4cute5tupleIJNSA_1CILi2EEENSC_ILi1EEESE_EEEEENSB_IJNSC_ILi128EEENSB_IJSH_EEENSB_IJNSC_ILi64EEEEEEEEENS_10bfloat16_tESM_NSA_8TiledMMAINSA_8MMA_AtomIJNSA_26SM100_MMA_F16BF16_2x1SM_SSISM_SM_fLi128ELi128ELNSA_4UMMA5MajorE1ELSR_1ELNSQ_7ScaleInE0ELSS_0EEEEEENSA_6LayoutINSB_IJSE_SE_SE_EEENSB_IJNSC_ILi0EEESX_SX_EEEEENSB_IJNSA_10UnderscoreES10_S10_EEEEENS7_6detail27Sm100ImplicitGemmTileTraitsINSA_18SM100_TMA_2SM_LOADENSA_14ComposedLayoutINSA_7SwizzleILi3ELi4ELi3EEENSA_18smem_ptr_flag_bitsILi16EEENSV_INSB_IJSJ_NSC_ILi8EEEEEENSB_IJSE_SJ_EEEEEEEvEENS14_INSA_25SM100_TMA_2SM_LOAD_IM2COLES1F_vEEEENS_8epilogue10collective18CollectiveEpilogueINS1K_23Sm100TmaWarpSpecializedILi4ELi2ELi16ELb1ELb0EEEJNSB_IJSJ_SI_SK_EEENSB_IJNSV_ISJ_SE_EENSV_INSB_IJNSC_ILi16EEESD_EEES1D_EEEEESM_NSB_IJlNSB_IJSE_lllEEESX_EEESM_S1W_NS1K_6fusion15FusionCallbacksIS1O_NS1X_17LinearCombinationISM_fSM_fLNS_15FloatRoundStyleE2EEES1P_S1U_JEEENSA_5SM1004TMEM4LOAD26SM100_TMEM_LOAD_32dp32b16xENSA_13SM90_TMA_LOADENS16_INS17_ILi1ELi4ELi3EEES1A_NSV_INSB_IJS1B_S1R_EEENSB_IJS1R_SE_EEEEEEENSA_39AutoVectorizingCopyWithAssumedAlignmentILi128EEENSA_14SM90_TMA_STOREES2C_S2E_S2E_EEEvvEEEEvNT_6ParamsE --------------------------
	.section	.text._ZN7cutlass13device_kernelINS_4conv6kernel13ConvUniversalINS1_16ConvProblemShapeILNS1_8OperatorE2ELi3EEENS1_10collective14CollectiveConvINS1_47MainloopSm100TmaUmmaWarpSpecializedImplicitGemmILS5_2ELi13ELi3ELi1ELi2EN4cute5tupleIJNSA_1CILi2EEENSC_ILi1EEESE_EEEEENSB_IJNSC_ILi128EEENSB_IJSH_EEENSB_IJNSC_ILi64EEEEEEEEENS_10bfloat16_tESM_NSA_8TiledMMAINSA_8MMA_AtomIJNSA_26SM100_MMA_F16BF16_2x1SM_SSISM_SM_fLi128ELi128ELNSA_4UMMA5MajorE1ELSR_1ELNSQ_7ScaleInE0ELSS_0EEEEEENSA_6LayoutINSB_IJSE_SE_SE_EEENSB_IJNSC_ILi0EEESX_SX_EEEEENSB_IJNSA_10UnderscoreES10_S10_EEEEENS7_6detail27Sm100ImplicitGemmTileTraitsINSA_18SM100_TMA_2SM_LOADENSA_14ComposedLayoutINSA_7SwizzleILi3ELi4ELi3EEENSA_18smem_ptr_flag_bitsILi16EEENSV_INSB_IJSJ_NSC_ILi8EEEEEENSB_IJSE_SJ_EEEEEEEvEENS14_INSA_25SM100_TMA_2SM_LOAD_IM2COLES1F_vEEEENS_8epilogue10collective18CollectiveEpilogueINS1K_23Sm100TmaWarpSpecializedILi4ELi2ELi16ELb1ELb0EEEJNSB_IJSJ_SI_SK_EEENSB_IJNSV_ISJ_SE_EENSV_INSB_IJNSC_ILi16EEESD_EEES1D_EEEEESM_NSB_IJlNSB_IJSE_lllEEESX_EEESM_S1W_NS1K_6fusion15FusionCallbacksIS1O_NS1X_17LinearCombinationISM_fSM_fLNS_15FloatRoundStyleE2EEES1P_S1U_JEEENSA_5SM1004TMEM4LOAD26SM100_TMEM_LOAD_32dp32b16xENSA_13SM90_TMA_LOADENS16_INS17_ILi1ELi4ELi3EEES1A_NSV_INSB_IJS1B_S1R_EEENSB_IJS1R_SE_EEEEEEENSA_39AutoVectorizingCopyWithAssumedAlignmentILi128EEENSA_14SM90_TMA_STOREES2C_S2E_S2E_EEEvvEEEEvNT_6ParamsE,"ax",@progbits
	.align	128
.text._ZN7cutlass13device_kernelINS_4conv6kernel13ConvUniversalINS1_16ConvProblemShapeILNS1_8OperatorE2ELi3EEENS1_10collective14CollectiveConvINS1_47MainloopSm100TmaUmmaWarpSpecializedImplicitGemmILS5_2ELi13ELi3ELi1ELi2EN4cute5tupleIJNSA_1CILi2EEENSC_ILi1EEESE_EEEEENSB_IJNSC_ILi128EEENSB_IJSH_EEENSB_IJNSC_ILi64EEEEEEEEENS_10bfloat16_tESM_NSA_8TiledMMAINSA_8MMA_AtomIJNSA_26SM100_MMA_F16BF16_2x1SM_SSISM_SM_fLi128ELi128ELNSA_4UMMA5MajorE1ELSR_1ELNSQ_7ScaleInE0ELSS_0EEEEEENSA_6LayoutINSB_IJSE_SE_SE_EEENSB_IJNSC_ILi0EEESX_SX_EEEEENSB_IJNSA_10UnderscoreES10_S10_EEEEENS7_6detail27Sm100ImplicitGemmTileTraitsINSA_18SM100_TMA_2SM_LOADENSA_14ComposedLayoutINSA_7SwizzleILi3ELi4ELi3EEENSA_18smem_ptr_flag_bitsILi16EEENSV_INSB_IJSJ_NSC_ILi8EEEEEENSB_IJSE_SJ_EEEEEEEvEENS14_INSA_25SM100_TMA_2SM_LOAD_IM2COLES1F_vEEEENS_8epilogue10collective18CollectiveEpilogueINS1K_23Sm100TmaWarpSpecializedILi4ELi2ELi16ELb1ELb0EEEJNSB_IJSJ_SI_SK_EEENSB_IJNSV_ISJ_SE_EENSV_INSB_IJNSC_ILi16EEESD_EEES1D_EEEEESM_NSB_IJlNSB_IJSE_lllEEESX_EEESM_S1W_NS1K_6fusion15FusionCallbacksIS1O_NS1X_17LinearCombinationISM_fSM_fLNS_15FloatRoundStyleE2EEES1P_S1U_JEEENSA_5SM1004TMEM4LOAD26SM100_TMEM_LOAD_32dp32b16xENSA_13SM90_TMA_LOADENS16_INS17_ILi1ELi4ELi3EEES1A_NSV_INSB_IJS1B_S1R_EEENSB_IJS1R_SE_EEEEEEENSA_39AutoVectorizingCopyWithAssumedAlignmentILi128EEENSA_14SM90_TMA_STOREES2C_S2E_S2E_EEEvvEEEEvNT_6ParamsE:
        .type           _ZN7cutlass13device_kernelINS_4conv6kernel13ConvUniversalINS1_16ConvProblemShapeILNS1_8OperatorE2ELi3EEENS1_10collective14CollectiveConvINS1_47MainloopSm100TmaUmmaWarpSpecializedImplicitGemmILS5_2ELi13ELi3ELi1ELi2EN4cute5tupleIJNSA_1CILi2EEENSC_ILi1EEESE_EEEEENSB_IJNSC_ILi128EEENSB_IJSH_EEENSB_IJNSC_ILi64EEEEEEEEENS_10bfloat16_tESM_NSA_8TiledMMAINSA_8MMA_AtomIJNSA_26SM100_MMA_F16BF16_2x1SM_SSISM_SM_fLi128ELi128ELNSA_4UMMA5MajorE1ELSR_1ELNSQ_7ScaleInE0ELSS_0EEEEEENSA_6LayoutINSB_IJSE_SE_SE_EEENSB_IJNSC_ILi0EEESX_SX_EEEEENSB_IJNSA_10UnderscoreES10_S10_EEEEENS7_6detail27Sm100ImplicitGemmTileTraitsINSA_18SM100_TMA_2SM_LOADENSA_14ComposedLayoutINSA_7SwizzleILi3ELi4ELi3EEENSA_18smem_ptr_flag_bitsILi16EEENSV_INSB_IJSJ_NSC_ILi8EEEEEENSB_IJSE_SJ_EEEEEEEvEENS14_INSA_25SM100_TMA_2SM_LOAD_IM2COLES1F_vEEEENS_8epilogue10collective18CollectiveEpilogueINS1K_23Sm100TmaWarpSpecializedILi4ELi2ELi16ELb1ELb0EEEJNSB_IJSJ_SI_SK_EEENSB_IJNSV_ISJ_SE_EENSV_INSB_IJNSC_ILi16EEESD_EEES1D_EEEEESM_NSB_IJlNSB_IJSE_lllEEESX_EEESM_S1W_NS1K_6fusion15FusionCallbacksIS1O_NS1X_17LinearCombinationISM_fSM_fLNS_15FloatRoundStyleE2EEES1P_S1U_JEEENSA_5SM1004TMEM4LOAD26SM100_TMEM_LOAD_32dp32b16xENSA_13SM90_TMA_LOADENS16_INS17_ILi1ELi4ELi3EEES1A_NSV_INSB_IJS1B_S1R_EEENSB_IJS1R_SE_EEEEEEENSA_39AutoVectorizingCopyWithAssumedAlignmentILi128EEENSA_14SM90_TMA_STOREES2C_S2E_S2E_EEEvvEEEEvNT_6ParamsE,@function
        .size           _ZN7cutlass13device_kernelINS_4conv6kernel13ConvUniversalINS1_16ConvProblemShapeILNS1_8OperatorE2ELi3EEENS1_10collective14CollectiveConvINS1_47MainloopSm100TmaUmmaWarpSpecializedImplicitGemmILS5_2ELi13ELi3ELi1ELi2EN4cute5tupleIJNSA_1CILi2EEENSC_ILi1EEESE_EEEEENSB_IJNSC_ILi128EEENSB_IJSH_EEENSB_IJNSC_ILi64EEEEEEEEENS_10bfloat16_tESM_NSA_8TiledMMAINSA_8MMA_AtomIJNSA_26SM100_MMA_F16BF16_2x1SM_SSISM_SM_fLi128ELi128ELNSA_4UMMA5MajorE1ELSR_1ELNSQ_7ScaleInE0ELSS_0EEEEEENSA_6LayoutINSB_IJSE_SE_SE_EEENSB_IJNSC_ILi0EEESX_SX_EEEEENSB_IJNSA_10UnderscoreES10_S10_EEEEENS7_6detail27Sm100ImplicitGemmTileTraitsINSA_18SM100_TMA_2SM_LOADENSA_14ComposedLayoutINSA_7SwizzleILi3ELi4ELi3EEENSA_18smem_ptr_flag_bitsILi16EEENSV_INSB_IJSJ_NSC_ILi8EEEEEENSB_IJSE_SJ_EEEEEEEvEENS14_INSA_25SM100_TMA_2SM_LOAD_IM2COLES1F_vEEEENS_8epilogue10collective18CollectiveEpilogueINS1K_23Sm100TmaWarpSpecializedILi4ELi2ELi16ELb1ELb0EEEJNSB_IJSJ_SI_SK_EEENSB_IJNSV_ISJ_SE_EENSV_INSB_IJNSC_ILi16EEESD_EEES1D_EEEEESM_NSB_IJlNSB_IJSE_lllEEESX_EEESM_S1W_NS1K_6fusion15FusionCallbacksIS1O_NS1X_17LinearCombinationISM_fSM_fLNS_15FloatRoundStyleE2EEES1P_S1U_JEEENSA_5SM1004TMEM4LOAD26SM100_TMEM_LOAD_32dp32b16xENSA_13SM90_TMA_LOADENS16_INS17_ILi1ELi4ELi3EEES1A_NSV_INSB_IJS1B_S1R_EEENSB_IJS1R_SE_EEEEEEENSA_39AutoVectorizingCopyWithAssumedAlignmentILi128EEENSA_14SM90_TMA_STOREES2C_S2E_S2E_EEEvvEEEEvNT_6ParamsE,(.L_x_215 - _ZN7cutlass13device_kernelINS_4conv6kernel13ConvUniversalINS1_16ConvProblemShapeILNS1_8OperatorE2ELi3EEENS1_10collective14CollectiveConvINS1_47MainloopSm100TmaUmmaWarpSpecializedImplicitGemmILS5_2ELi13ELi3ELi1ELi2EN4cute5tupleIJNSA_1CILi2EEENSC_ILi1EEESE_EEEEENSB_IJNSC_ILi128EEENSB_IJSH_EEENSB_IJNSC_ILi64EEEEEEEEENS_10bfloat16_tESM_NSA_8TiledMMAINSA_8MMA_AtomIJNSA_26SM100_MMA_F16BF16_2x1SM_SSISM_SM_fLi128ELi128ELNSA_4UMMA5MajorE1ELSR_1ELNSQ_7ScaleInE0ELSS_0EEEEEENSA_6LayoutINSB_IJSE_SE_SE_EEENSB_IJNSC_ILi0EEESX_SX_EEEEENSB_IJNSA_10UnderscoreES10_S10_EEEEENS7_6detail27Sm100ImplicitGemmTileTraitsINSA_18SM100_TMA_2SM_LOADENSA_14ComposedLayoutINSA_7SwizzleILi3ELi4ELi3EEENSA_18smem_ptr_flag_bitsILi16EEENSV_INSB_IJSJ_NSC_ILi8EEEEEENSB_IJSE_SJ_EEEEEEEvEENS14_INSA_25SM100_TMA_2SM_LOAD_IM2COLES1F_vEEEENS_8epilogue10collective18CollectiveEpilogueINS1K_23Sm100TmaWarpSpecializedILi4ELi2ELi16ELb1ELb0EEEJNSB_IJSJ_SI_SK_EEENSB_IJNSV_ISJ_SE_EENSV_INSB_IJNSC_ILi16EEESD_EEES1D_EEEEESM_NSB_IJlNSB_IJSE_lllEEESX_EEESM_S1W_NS1K_6fusion15FusionCallbacksIS1O_NS1X_17LinearCombinationISM_fSM_fLNS_15FloatRoundStyleE2EEES1P_S1U_JEEENSA_5SM1004TMEM4LOAD26SM100_TMEM_LOAD_32dp32b16xENSA_13SM90_TMA_LOADENS16_INS17_ILi1ELi4ELi3EEES1A_NSV_INSB_IJS1B_S1R_EEENSB_IJS1R_SE_EEEEEEENSA_39AutoVectorizingCopyWithAssumedAlignmentILi128EEENSA_14SM90_TMA_STOREES2C_S2E_S2E_EEEvvEEEEvNT_6ParamsE)
        .other          _ZN7cutlass13device_kernelINS_4conv6kernel13ConvUniversalINS1_16ConvProblemShapeILNS1_8OperatorE2ELi3EEENS1_10collective14CollectiveConvINS1_47MainloopSm100TmaUmmaWarpSpecializedImplicitGemmILS5_2ELi13ELi3ELi1ELi2EN4cute5tupleIJNSA_1CILi2EEENSC_ILi1EEESE_EEEEENSB_IJNSC_ILi128EEENSB_IJSH_EEENSB_IJNSC_ILi64EEEEEEEEENS_10bfloat16_tESM_NSA_8TiledMMAINSA_8MMA_AtomIJNSA_26SM100_MMA_F16BF16_2x1SM_SSISM_SM_fLi128ELi128ELNSA_4UMMA5MajorE1ELSR_1ELNSQ_7ScaleInE0ELSS_0EEEEEENSA_6LayoutINSB_IJSE_SE_SE_EEENSB_IJNSC_ILi0EEESX_SX_EEEEENSB_IJNSA_10UnderscoreES10_S10_EEEEENS7_6detail27Sm100ImplicitGemmTileTraitsINSA_18SM100_TMA_2SM_LOADENSA_14ComposedLayoutINSA_7SwizzleILi3ELi4ELi3EEENSA_18smem_ptr_flag_bitsILi16EEENSV_INSB_IJSJ_NSC_ILi8EEEEEENSB_IJSE_SJ_EEEEEEEvEENS14_INSA_25SM100_TMA_2SM_LOAD_IM2COLES1F_vEEEENS_8epilogue10collective18CollectiveEpilogueINS1K_23Sm100TmaWarpSpecializedILi4ELi2ELi16ELb1ELb0EEEJNSB_IJSJ_SI_SK_EEENSB_IJNSV_ISJ_SE_EENSV_INSB_IJNSC_ILi16EEESD_EEES1D_EEEEESM_NSB_IJlNSB_IJSE_lllEEESX_EEESM_S1W_NS1K_6fusion15FusionCallbacksIS1O_NS1X_17LinearCombinationISM_fSM_fLNS_15FloatRoundStyleE2EEES1P_S1U_JEEENSA_5SM1004TMEM4LOAD26SM100_TMEM_LOAD_32dp32b16xENSA_13SM90_TMA_LOADENS16_INS17_ILi1ELi4ELi3EEES1A_NSV_INSB_IJS1B_S1R_EEENSB_IJS1R_SE_EEEEEEENSA_39AutoVectorizingCopyWithAssumedAlignmentILi128EEENSA_14SM90_TMA_STOREES2C_S2E_S2E_EEEvvEEEEvNT_6ParamsE,@"STO_CUDA_ENTRY STV_DEFAULT"
_ZN7cutlass13device_kernelINS_4conv6kernel13ConvUniversalINS1_16ConvProblemShapeILNS1_8OperatorE2ELi3EEENS1_10collective14CollectiveConvINS1_47MainloopSm100TmaUmmaWarpSpecializedImplicitGemmILS5_2ELi13ELi3ELi1ELi2EN4cute5tupleIJNSA_1CILi2EEENSC_ILi1EEESE_EEEEENSB_IJNSC_ILi128EEENSB_IJSH_EEENSB_IJNSC_ILi64EEEEEEEEENS_10bfloat16_tESM_NSA_8TiledMMAINSA_8MMA_AtomIJNSA_26SM100_MMA_F16BF16_2x1SM_SSISM_SM_fLi128ELi128ELNSA_4UMMA5MajorE1ELSR_1ELNSQ_7ScaleInE0ELSS_0EEEEEENSA_6LayoutINSB_IJSE_SE_SE_EEENSB_IJNSC_ILi0EEESX_SX_EEEEENSB_IJNSA_10UnderscoreES10_S10_EEEEENS7_6detail27Sm100ImplicitGemmTileTraitsINSA_18SM100_TMA_2SM_LOADENSA_14ComposedLayoutINSA_7SwizzleILi3ELi4ELi3EEENSA_18smem_ptr_flag_bitsILi16EEENSV_INSB_IJSJ_NSC_ILi8EEEEEENSB_IJSE_SJ_EEEEEEEvEENS14_INSA_25SM100_TMA_2SM_LOAD_IM2COLES1F_vEEEENS_8epilogue10collective18CollectiveEpilogueINS1K_23Sm100TmaWarpSpecializedILi4ELi2ELi16ELb1ELb0EEEJNSB_IJSJ_SI_SK_EEENSB_IJNSV_ISJ_SE_EENSV_INSB_IJNSC_ILi16EEESD_EEES1D_EEEEESM_NSB_IJlNSB_IJSE_lllEEESX_EEESM_S1W_NS1K_6fusion15FusionCallbacksIS1O_NS1X_17LinearCombinationISM_fSM_fLNS_15FloatRoundStyleE2EEES1P_S1U_JEEENSA_5SM1004TMEM4LOAD26SM100_TMEM_LOAD_32dp32b16xENSA_13SM90_TMA_LOADENS16_INS17_ILi1ELi4ELi3EEES1A_NSV_INSB_IJS1B_S1R_EEENSB_IJS1R_SE_EEEEEEENSA_39AutoVectorizingCopyWithAssumedAlignmentILi128EEENSA_14SM90_TMA_STOREES2C_S2E_S2E_EEEvvEEEEvNT_6ParamsE:
[----:B------:R-:W1:Y:S01]  /*0000*/  LDC R1, c[0x0][0x37c] ;  /* 0x0000df00ff017b82 */ /* 0x000e620000000800 */
[----:B------:R-:W2:Y:S01]  /*0010*/  S2R R59, SR_TID.X ;  /* 0x00000000003b7919 */ /* 0x000ea20000002100 */
[----:B------:R-:W3:Y:S06]  /*0020*/  LDCU.64 UR8, c[0x0][0x990] ;  /* 0x00013200ff0877ac */ /* 0x000eec0008000a00 */
[----:B------:R-:W4:Y:S01]  /*0030*/  S2UR UR4, SR_CgaCtaId ;  /* 0x00000000000479c3 */ /* 0x000f220000008800 */
[----:B-1----:R-:W-:Y:S01]  /*0040*/  VIADD R1, R1, 0xfffffff8 ;  /* 0xfffffff801017836 */ /* 0x002fe20000000000 */
[----:B------:R-:W-:-:S02]  /*0050*/  PRMT R49, RZ, 0x7610, R49 ;  /* 0x00007610ff317816 */ /* 0x000fc40000000031 */
[----:B------:R-:W-:Y:S02]  /*0060*/  ELECT P1, URZ, PT ;  /* 0x0000000000ff782f */ /* 0x000fe40003820000 */
[----:B------:R-:W-:Y:S01]  /*0070*/  R2UR UR49, R1 ;  /* 0x00000000013172ca */ /* 0x000fe200000e0000 */
[----:B---3--:R-:W-:-:S04]  /*0080*/  UISETP.NE.U32.AND UP0, UPT, UR8, URZ, UPT ;  /* 0x000000ff0800728c */ /* 0x008fc8000bf05070 */
[----:B------:R-:W-:Y:S02]  /*0090*/  UISETP.NE.AND.EX UP0, UPT, UR9, URZ, UPT, UP0 ;  /* 0x000000ff0900728c */ /* 0x000fe4000bf05300 */
[----:B----4-:R-:W-:Y:S02]  /*00a0*/  ULOP3.LUT UR41, UR4, 0x1, URZ, 0xc0, !UPT ;  /* 0x0000000104297892 */ /* 0x010fe4000f8ec0ff */
[----:B------:R-:W-:Y:S01]  /*00b0*/  ULOP3.LUT UR40, UR4, 0x1, URZ, 0x3c, !UPT ;  /* 0x0000000104287892 */ /* 0x000fe2000f8e3cff */
[----:B--2---:R-:W-:-:S05]  /*00c0*/  SHF.R.U32.HI R50, RZ, 0x5, R59 ;  /* 0x00000005ff327819 */ /* 0x004fca000001163b */
[----:B------:R-:W1:Y:S02]  /*00d0*/  SHFL.IDX PT, R0, R50, RZ, 0x1f ;  /* 0x00001fff32007589 */ /* 0x000e6400000e0000 */
[----:B-1----:R-:W-:Y:S01]  /*00e0*/  R2UR UR19, R0 ;  /* 0x00000000001372ca */ /* 0x002fe200000e0000 */
[----:B------:R-:W-:-:S14]  /*00f0*/  BRA.U UP0, `(.L_x_0) ;  /* 0x0000000100307547 */ /* 0x000fdc000b800000 */
[----:B------:R-:W1:Y:S02]  /*0100*/  LDCU.64 UR4, c[0x0][0x988] ;  /* 0x00013100ff0477ac */ /* 0x000e640008000a00 */
[----:B-1----:R-:W-:-:S04]  /*0110*/  UISETP.NE.U32.AND UP0, UPT, UR4, URZ, UPT ;  /* 0x000000ff0400728c */ /* 0x002fc8000bf05070 */
[----:B------:R-:W-:-:S09]  /*0120*/  UISETP.NE.AND.EX UP0, UPT, UR5, URZ, UPT, UP0 ;  /* 0x000000ff0500728c */ /* 0x000fd2000bf05300 */
[----:B------:R-:W-:Y:S05]  /*0130*/  BRA.U !UP0, `(.L_x_1) ;  /* 0x0000000108147547 */ /* 0x000fea000b800000 */
[----:B------:R-:W1:Y:S01]  /*0140*/  LDC.64 R26, c[0x0][0x988] ;  /* 0x00026200ff1a7b82 */ /* 0x000e620000000a00 */
[----:B------:R-:W1:Y:S02]  /*0150*/  LDCU.64 UR4, c[0x0][0x358] ;  /* 0x00006b00ff0477ac */ /* 0x000e640008000a00 */
[----:B-1----:R1:W5:Y:S01]  /*0160*/  LDG.E R26, desc[UR4][R26.64] ;  /* 0x000000041a1a7981 */ /* 0x002362000c1e1900 */
[----:B------:R-:W-:Y:S01]  /*0170*/  HFMA2 R49, -RZ, RZ, 0, 5.9604644775390625e-08 ;  /* 0x00000001ff317431 */ /* 0x000fe200000001ff */
[----:B------:R-:W-:Y:S05]  /*0180*/  BRA `(.L_x_0) ;  /* 0x00000000000c7947 */ /* 0x000fea0003800000 */
.L_x_1:
[----:B------:R-:W1:Y:S01]  /*0190*/  LDCU UR4, c[0x0][0x980] ;  /* 0x00013000ff0477ac */ /* 0x000e620008000800 */
[----:B------:R-:W-:Y:S01]  /*01a0*/  HFMA2 R49, -RZ, RZ, 0, 5.9604644775390625e-08 ;  /* 0x00000001ff317431 */ /* 0x000fe200000001ff */
[----:B-1----:R-:W-:-:S07]  /*01b0*/  MOV R26, UR4 ;  /* 0x00000004001a7c02 */ /* 0x002fce0008000f00 */
.L_x_0:
[----:B------:R-:W2:Y:S02]  /*01c0*/  LDCU.64 UR4, c[0x0][0x9b0] ;  /* 0x00013600ff0477ac */ /* 0x000ea40008000a00 */
[----:B--2---:R-:W-:-:S04]  /*01d0*/  UISETP.NE.U32.AND UP0, UPT, UR4, URZ, UPT ;  /* 0x000000ff0400728c */ /* 0x004fc8000bf05070 */
[----:B------:R-:W-:-:S09]  /*01e0*/  UISETP.NE.AND.EX UP0, UPT, UR5, URZ, UPT, UP0 ;  /* 0x000000ff0500728c */ /* 0x000fd2000bf05300 */
[----:B------:R-:W-:Y:S05]  /*01f0*/  BRA.U UP0, `(.L_x_2) ;  /* 0x0000000100287547 */ /* 0x000fea000b800000 */
[----:B------:R-:W2:Y:S02]  /*0200*/  LDCU.64 UR4, c[0x0][0x9a8] ;  /* 0x00013500ff0477ac */ /* 0x000ea40008000a00 */
[----:B--2---:R-:W-:-:S04]  /*0210*/  UISETP.NE.U32.AND UP0, UPT, UR4, URZ, UPT ;  /* 0x000000ff0400728c */ /* 0x004fc8000bf05070 */
[----:B------:R-:W-:-:S09]  /*0220*/  UISETP.NE.AND.EX UP0, UPT, UR5, URZ, UPT, UP0 ;  /* 0x000000ff0500728c */ /* 0x000fd2000bf05300 */
[----:B------:R-:W-:Y:S05]  /*0230*/  BRA.U !UP0, `(.L_x_3) ;  /* 0x0000000108107547 */ /* 0x000fea000b800000 */
[----:B------:R-:W2:Y:S01]  /*0240*/  LDC.64 R24, c[0x0][0x9a8] ;  /* 0x00026a00ff187b82 */ /* 0x000ea20000000a00 */
[----:B------:R-:W2:Y:S02]  /*0250*/  LDCU.64 UR4, c[0x0][0x358] ;  /* 0x00006b00ff0477ac */ /* 0x000ea40008000a00 */
[----:B--2---:R2:W5:Y:S01]  /*0260*/  LDG.E R24, desc[UR4][R24.64] ;  /* 0x0000000418187981 */ /* 0x004562000c1e1900 */
[----:B------:R-:W-:Y:S05]  /*0270*/  BRA `(.L_x_2) ;  /* 0x0000000000087947 */ /* 0x000fea0003800000 */
.L_x_3:
[----:B------:R-:W2:Y:S02]  /*0280*/  LDCU UR4, c[0x0][0x9a0] ;  /* 0x00013400ff0477ac */ /* 0x000ea40008000800 */
[----:B--2---:R-:W-:Y:S02]  /*0290*/  MOV R24, UR4 ;  /* 0x0000000400187c02 */ /* 0x004fe40008000f00 */
.L_x_2:
[----:B------:R-:W-:Y:S01]  /*02a0*/  IMAD.U32 R0, RZ, RZ, UR19 ;  /* 0x00000013ff007e24 */ /* 0x000fe2000f8e00ff */
[----:B------:R-:W-:Y:S04]  /*02b0*/  BSSY.RECONVERGENT B0, `(.L_x_4) ;  /* 0x000000c000007945 */ /* 0x000fe80003800200 */
[C---:B------:R-:W-:Y:S02]  /*02c0*/  ISETP.NE.OR P2, PT, R0.reuse, 0x1, !P1 ;  /* 0x000000010000780c */ /* 0x040fe40004f45670 */
[----:B------:R-:W-:-:S11]  /*02d0*/  ISETP.NE.OR P0, PT, R0, 0x3, !P1 ;  /* 0x000000030000780c */ /* 0x000fd60004f05670 */
[----:B------:R-:W-:Y:S05]  /*02e0*/  @P2 BRA `(.L_x_5) ;  /* 0x0000000000202947 */ /* 0x000fea0003800000 */
[----:B------:R-:W3:Y:S02]  /*02f0*/  LDCU.64 UR4, c[0x0][0x348] ;  /* 0x00006900ff0477ac */ /* 0x000ee40008000a00 */
[----:B---3--:R-:W-:Y:S02]  /*0300*/  UIADD3 UR6, UP1, UPT, UR4, 0x80, URZ ;  /* 0x0000008004067890 */ /* 0x008fe4000ff3e0ff */
[----:B------:R-:W-:Y:S02]  /*0310*/  UIADD3 UR4, UP0, UPT, UR4, 0x180, URZ ;  /* 0x0000018004047890 */ /* 0x000fe4000ff1e0ff */
[----:B------:R-:W-:Y:S02]  /*0320*/  UIADD3.X UR7, UPT, UPT, URZ, UR5, URZ, UP1, !UPT ;  /* 0x00000005ff077290 */ /* 0x000fe40008ffe4ff */
[----:B------:R-:W-:-:S07]  /*0330*/  UIADD3.X UR5, UPT, UPT, URZ, UR5, URZ, UP0, !UPT ;  /* 0x00000005ff057290 */ /* 0x000fce00087fe4ff */
[----:B------:R3:W-:Y:S02]  /*0340*/  UTMACCTL.PF [UR6] ;  /* 0x00000000060079b9 */ /* 0x0007e40008040000 */
[----:B------:R3:W-:Y:S02]  /*0350*/  UTMACCTL.PF [UR4] ;  /* 0x00000000040079b9 */ /* 0x0007e40008040000 */
[----:B---3--:R-:W-:Y:S01]  /*0360*/  NOP ;  /* 0x0000000000007918 */ /* 0x008fe20000000000 */
.L_x_5:
[----:B------:R-:W-:Y:S05]  /*0370*/  BSYNC.RECONVERGENT B0 ;  /* 0x0000000000007941 */ /* 0x000fea0003800200 */
.L_x_4:
[----:B------:R-:W-:Y:S04]  /*0380*/  BSSY.RECONVERGENT B0, `(.L_x_6) ;  /* 0x000000a000007945 */ /* 0x000fe80003800200 */
        /* <DEDUP_REMOVED lines=9> */
.L_x_7:
[----:B------:R-:W-:Y:S05]  /*0420*/  BSYNC.RECONVERGENT B0 ;  /* 0x0000000000007941 */ /* 0x000fea0003800200 */
.L_x_6:
[----:B------:R-:W3:Y:S01]  /*0430*/  LDCU.64 UR4, c[0x0][0x988] ;  /* 0x00013100ff0477ac */ /* 0x000ee20008000a00 */
[----:B------:R-:W-:Y:S02]  /*0440*/  UISETP.EQ.U32.AND UP2, UPT, UR8, URZ, UPT ;  /* 0x000000ff0800728c */ /* 0x000fe4000bf42070 */
[----:B------:R-:W-:Y:S02]  /*0450*/  UPLOP3.LUT UP3, UPT, UPT, UPT, UPT, 0x80, 0x8 ;  /* 0x000000000008789c */ /* 0x000fe40003f6f070 */
[----:B---3--:R-:W-:-:S04]  /*0460*/  UISETP.NE.U32.AND UP0, UPT, UR4, URZ, UPT ;  /* 0x000000ff0400728c */ /* 0x008fc8000bf05070 */
[----:B------:R-:W-:-:S04]  /*0470*/  UISETP.NE.AND.EX UP1, UPT, UR5, URZ, UPT, UP0 ;  /* 0x000000ff0500728c */ /* 0x000fc8000bf25300 */
[----:B------:R-:W-:-:S04]  /*0480*/  UISETP.EQ.OR.EX UP4, UPT, UR9, URZ, !UP1, UP2 ;  /* 0x000000ff0900728c */ /* 0x000fc8000cf82720 */
[----:B------:R-:W-:-:S06]  /*0490*/  UP2UR UR4, UPR, URZ, 0x10 ;  /* 0x00000010ff047883 */ /* 0x000fcc0008000000 */
[----:B------:R-:W-:Y:S01]  /*04a0*/  MOV R53, UR4 ;  /* 0x0000000400357c02 */ /* 0x000fe20008000f00 */
[----:B------:R-:W-:Y:S06]  /*04b0*/  BRA.U !UP4, `(.L_x_8) ;  /* 0x000000010c207547 */ /* 0x000fec000b800000 */
[----:B------:R-:W-:Y:S01]  /*04c0*/  UISETP.NE.U32.AND UP0, UPT, UR8, URZ, UPT ;  /* 0x000000ff0800728c */ /* 0x000fe2000bf05070 */
[----:B-----5:R-:W-:Y:S01]  /*04d0*/  FSETP.NEU.AND P0, PT, R26, RZ, PT ;  /* 0x000000ff1a00720b */ /* 0x020fe20003f0d000 */
[----:B------:R-:W-:Y:S02]  /*04e0*/  USEL UR4, URZ, 0xffffffff, UP1 ;  /* 0xffffffffff047887 */ /* 0x000fe40008800000 */
[----:B------:R-:W-:-:S10]  /*04f0*/  UISETP.NE.AND.EX UP2, UPT, UR9, URZ, UPT, UP0 ;  /* 0x000000ff0900728c */ /* 0x000fd4000bf45300 */
[----:B------:R-:W-:Y:S01]  /*0500*/  VOTEU.ANY UP0, P0 ;  /* 0x0000000000ff7886 */ /* 0x000fe20000000100 */
[----:B------:R-:W-:-:S04]  /*0510*/  @!UP2 USEL UR4, URZ, 0xffffffff, UP0 ;  /* 0xffffffffff04a887 */ /* 0x000fc80008000000 */
[----:B------:R-:W-:-:S04]  /*0520*/  ULOP3.LUT UR4, UR4, 0x1, URZ, 0xc0, !UPT ;  /* 0x0000000104047892 */ /* 0x000fc8000f8ec0ff */
[----:B------:R-:W-:-:S11]  /*0530*/  UISETP.NE.U32.AND UP3, UPT, UR4, 0x1, UPT ;  /* 0x000000010400788c */ /* 0x000fd6000bf65070 */
.L_x_8:
[----:B------:R-:W3:Y:S01]  /*0540*/  SHFL.IDX PT, R0, R50, RZ, 0x1f ;  /* 0x00001fff32007589 */ /* 0x000ee200000e0000 */
[----:B------:R-:W-:Y:S02]  /*0550*/  UISETP.NE.AND UP5, UPT, UR19, 0x2, UPT ;  /* 0x000000021300788c */ /* 0x000fe4000bfa5270 */
[----:B------:R-:W-:Y:S02]  /*0560*/  UISETP.NE.AND UP0, UPT, UR19, 0x2, UPT ;  /* 0x000000021300788c */ /* 0x000fe4000bf05270 */
[----:B------:R-:W-:Y:S02]  /*0570*/  UISETP.NE.OR UP2, UPT, UR41, URZ, UP5 ;  /* 0x000000ff2900728c */ /* 0x000fe4000af45670 */
[----:B------:R-:W-:-:S04]  /*0580*/  USEL UR67, URZ, 0x1, UP0 ;  /* 0x00000001ff437887 */ /* 0x000fc80008000000 */
[----:B------:R-:W-:Y:S02]  /*0590*/  PLOP3.LUT P3, PT, P1, PT, UP2, 0xae, 0xea ;  /* 0x0000000000ea781c */ /* 0x000fe40000f6f52e */
[----:B---3--:R-:W-:-:S13]  /*05a0*/  ISETP.NE.AND P0, PT, R0, RZ, PT ;  /* 0x000000ff0000720c */ /* 0x008fda0003f05270 */
[----:B------:R-:W-:Y:S05]  /*05b0*/  @P0 BRA `(.L_x_9) ;  /* 0x00000000009c0947 */ /* 0x000fea0003800000 */
[----:B------:R-:W-:Y:S01]  /*05c0*/  ELECT P0, URZ, PT ;  /* 0x0000000000ff782f */ /* 0x000fe20003800000 */
[----:B------:R-:W-:-:S12]  /*05d0*/  BSSY.RECONVERGENT B0, `(.L_x_9) ;  /* 0x0000025000007945 */ /* 0x000fd80003800200 */
[----:B------:R-:W-:Y:S05]  /*05e0*/  @!P0 BRA `(.L_x_10) ;  /* 0x00000000008c8947 */ /* 0x000fea0003800000 */
[----:B------:R-:W3:Y:S01]  /*05f0*/  S2UR UR5, SR_CgaCtaId ;  /* 0x00000000000579c3 */ /* 0x000ee20000008800 */
[----:B------:R-:W-:Y:S01]  /*0600*/  UMOV UR4, 0x400 ;  /* 0x0000040000047882 */ /* 0x000fe20000000000 */
[----:B------:R-:W-:Y:S02]  /*0610*/  UMOV UR6, 0x1 ;  /* 0x0000000100067882 */ /* 0x000fe40000000000 */
[----:B------:R-:W-:-:S04]  /*0620*/  UIADD3 UR6, UPT, UPT, -UR6, 0x100000, URZ ;  /* 0x0010000006067890 */ /* 0x000fc8000fffe1ff */
[----:B------:R-:W-:Y:S02]  /*0630*/  USHF.L.U32 UR7, UR6, 0xb, URZ ;  /* 0x0000000b06077899 */ /* 0x000fe400080006ff */
[----:B------:R-:W-:Y:S02]  /*0640*/  USHF.L.U32 UR6, UR6, 0x1, URZ ;  /* 0x0000000106067899 */ /* 0x000fe400080006ff */
[----:B---3--:R-:W-:Y:S01]  /*0650*/  ULEA UR4, UR5, UR4, 0x18 ;  /* 0x0000000405047291 */ /* 0x008fe2000f8ec0ff */
[----:B------:R-:W3:Y:S11]  /*0660*/  FENCE.VIEW.ASYNC.S ;  /* 0x00000000000073c6 */ /* 0x000ef60000000000 */
[----:B---3--:R3:W4:Y:S01]  /*0670*/  SYNCS.EXCH.64 URZ, [UR4], UR6 ;  /* 0x0000000604ff75b2 */ /* 0x0087220008000100 */
[----:B------:R3:W1:Y:S01]  /*0680*/  SYNCS.EXCH.64 URZ, [UR4+0x68], UR6 ;  /* 0x0000680604ff75b2 */ /* 0x0006620008000100 */
        /* <DEDUP_REMOVED lines=23> */
[----:B------:R3:W1:Y:S02]  /*0800*/  SYNCS.EXCH.64 URZ, [UR4+0xc8], UR6 ;  /* 0x0000c80604ff75b2 */ /* 0x0006640008000100 */
[----:B---34-:R-:W-:Y:S01]  /*0810*/  NOP ;  /* 0x0000000000007918 */ /* 0x018fe20000000000 */
.L_x_10:
[----:B------:R-:W-:Y:S05]  /*0820*/  BSYNC.RECONVERGENT B0 ;  /* 0x0000000000007941 */ /* 0x000fea0003800200 */
.L_x_9:
[----:B------:R-:W3:Y:S01]  /*0830*/  SHFL.IDX PT, R0, R50, RZ, 0x1f ;  /* 0x00001fff32007589 */ /* 0x000ee200000e0000 */
[----:B------:R-:W-:Y:S01]  /*0840*/  NOP ;  /* 0x0000000000007918 */ /* 0x000fe20000000000 */
[----:B---3--:R-:W-:-:S13]  /*0850*/  ISETP.NE.AND P0, PT, R0, 0x1, PT ;  /* 0x000000010000780c */ /* 0x008fda0003f05270 */
[----:B------:R-:W-:Y:S05]  /*0860*/  @P0 BRA `(.L_x_11) ;  /* 0x0000000000580947 */ /* 0x000fea0003800000 */
[----:B------:R-:W3:Y:S01]  /*0870*/  S2UR UR5, SR_CgaCtaId ;  /* 0x00000000000579c3 */ /* 0x000ee20000008800 */
[----:B------:R-:W-:Y:S01]  /*0880*/  UMOV UR4, 0x400 ;  /* 0x0000040000047882 */ /* 0x000fe20000000000 */
[----:B------:R-:W-:Y:S01]  /*0890*/  UMOV UR8, 0x20 ;  /* 0x0000002000087882 */ /* 0x000fe20000000000 */
[----:B------:R-:W-:Y:S01]  /*08a0*/  UMOV UR6, 0x80 ;  /* 0x0000008000067882 */ /* 0x000fe20000000000 */
[----:B------:R-:W-:-:S04]  /*08b0*/  UIADD3 UR8, UPT, UPT, -UR8, 0x100000, URZ ;  /* 0x0010000008087890 */ /* 0x000fc8000fffe1ff */
[----:B------:R-:W-:Y:S02]  /*08c0*/  USHF.L.U32 UR9, UR8, 0xb, URZ ;  /* 0x0000000b08097899 */ /* 0x000fe400080006ff */
[----:B------:R-:W-:Y:S02]  /*08d0*/  USHF.L.U32 UR8, UR8, 0x1, URZ ;  /* 0x0000000108087899 */ /* 0x000fe400080006ff */
[----:B------:R-:W-:-:S04]  /*08e0*/  UIADD3 UR6, UPT, UPT, -UR6, 0x100000, URZ ;  /* 0x0010000006067890 */ /* 0x000fc8000fffe1ff */
[----:B------:R-:W-:Y:S02]  /*08f0*/  USHF.L.U32 UR7, UR6, 0xb, URZ ;  /* 0x0000000b06077899 */ /* 0x000fe400080006ff */
[----:B------:R-:W-:Y:S01]  /*0900*/  USHF.L.U32 UR6, UR6, 0x1, URZ ;  /* 0x0000000106067899 */ /* 0x000fe200080006ff */
[----:B------:R-:W-:Y:S01]  /*0910*/  ELECT P0, URZ, PT ;  /* 0x0000000000ff782f */ /* 0x000fe20003800000 */
[----:B---3--:R-:W-:Y:S01]  /*0920*/  ULEA UR4, UR5, UR4, 0x18 ;  /* 0x0000000405047291 */ /* 0x008fe2000f8ec0ff */
[----:B------:R-:W3:Y:S11]  /*0930*/  FENCE.VIEW.ASYNC.S ;  /* 0x00000000000073c6 */ /* 0x000ef60000000000 */
[----:B---3--:R3:W4:Y:S01]  /*0940*/  SYNCS.EXCH.64 URZ, [UR4+0xd0], UR8 ;  /* 0x0000d00804ff75b2 */ /* 0x0087220008000100 */
[----:B------:R3:W1:Y:S01]  /*0950*/  SYNCS.EXCH.64 URZ, [UR4+0xf0], UR6 ;  /* 0x0000f00604ff75b2 */ /* 0x0006620008000100 */
[----:B------:R3:W1:Y:S01]  /*0960*/  SYNCS.EXCH.64 URZ, [UR4+0xd8], UR8 ;  /* 0x0000d80804ff75b2 */ /* 0x0006620008000100 */
[----:B------:R3:W1:Y:S01]  /*0970*/  SYNCS.EXCH.64 URZ, [UR4+0xf8], UR6 ;  /* 0x0000f80604ff75b2 */ /* 0x0006620008000100 */
[----:B------:R3:W1:Y:S01]  /*0980*/  SYNCS.EXCH.64 URZ, [UR4+0xe0], UR8 ;  /* 0x0000e00804ff75b2 */ /* 0x0006620008000100 */
[----:B------:R3:W1:Y:S01]  /*0990*/  SYNCS.EXCH.64 URZ, [UR4+0x100], UR6 ;  /* 0x0001000604ff75b2 */ /* 0x0006620008000100 */
[----:B------:R3:W1:Y:S01]  /*09a0*/  SYNCS.EXCH.64 URZ, [UR4+0xe8], UR8 ;  /* 0x0000e80804ff75b2 */ /* 0x0006620008000100 */
[----:B------:R3:W1:Y:S01]  /*09b0*/  SYNCS.EXCH.64 URZ, [UR4+0x108], UR6 ;  /* 0x0001080604ff75b2 */ /* 0x0006620008000100 */
[----:B------:R-:W-:Y:S01]  /*09c0*/  NOP ;  /* 0x0000000000007918 */ /* 0x000fe20000000000 */
.L_x_11:
[----:B------:R-:W2:Y:S01]  /*09d0*/  SHFL.IDX PT, R0, R50, RZ, 0x1f ;  /* 0x00001fff32007589 */ /* 0x000ea200000e0000 */
[----:B------:R-:W-:Y:S01]  /*09e0*/  NOP ;  /* 0x0000000000007918 */ /* 0x000fe20000000000 */
[----:B--2---:R-:W-:-:S13]  /*09f0*/  ISETP.NE.AND P0, PT, R0, 0x3, PT ;  /* 0x000000030000780c */ /* 0x004fda0003f05270 */
[----:B------:R-:W-:Y:S05]  /*0a00*/  @P0 BRA `(.L_x_12) ;  /* 0x0000000000300947 */ /* 0x000fea0003800000 */
[----:B------:R-:W2:Y:S01]  /*0a10*/  S2UR UR5, SR_CgaCtaId ;  /* 0x00000000000579c3 */ /* 0x000ea20000008800 */
[----:B---3--:R-:W-:Y:S01]  /*0a20*/  UMOV UR4, 0x400 ;  /* 0x0000040000047882 */ /* 0x008fe20000000000 */
[----:B------:R-:W-:Y:S01]  /*0a30*/  UMOV UR6, 0x20 ;  /* 0x0000002000067882 */ /* 0x000fe20000000000 */
[----:B------:R-:W-:Y:S01]  /*0a40*/  ELECT P0, URZ, PT ;  /* 0x0000000000ff782f */ /* 0x000fe20003800000 */
[----:B------:R-:W-:-:S04]  /*0a50*/  UIADD3 UR6, UPT, UPT, -UR6, 0x100000, URZ ;  /* 0x0010000006067890 */ /* 0x000fc8000fffe1ff */
[----:B------:R-:W-:Y:S02]  /*0a60*/  USHF.L.U32 UR7, UR6, 0xb, URZ ;  /* 0x0000000b06077899 */ /* 0x000fe400080006ff */
[----:B------:R-:W-:Y:S02]  /*0a70*/  USHF.L.U32 UR6, UR6, 0x1, URZ ;  /* 0x0000000106067899 */ /* 0x000fe400080006ff */
[----:B--2---:R-:W-:Y:S01]  /*0a80*/  ULEA UR4, UR5, UR4, 0x18 ;  /* 0x0000000405047291 */ /* 0x004fe2000f8ec0ff */
[----:B------:R-:W2:Y:S11]  /*0a90*/  FENCE.VIEW.ASYNC.S ;  /* 0x00000000000073c6 */ /* 0x000eb60000000000 */
[----:B--2---:R2:W3:Y:S01]  /*0aa0*/  SYNCS.EXCH.64 URZ, [UR4+0x110], UR6 ;  /* 0x0001100604ff75b2 */ /* 0x0044e20008000100 */
[----:B------:R2:W1:Y:S01]  /*0ab0*/  SYNCS.EXCH.64 URZ, [UR4+0x118], UR6 ;  /* 0x0001180604ff75b2 */ /* 0x0004620008000100 */
[----:B------:R-:W-:Y:S01]  /*0ac0*/  NOP ;  /* 0x0000000000007918 */ /* 0x000fe20000000000 */
.L_x_12:
[----:B------:R-:W4:Y:S01]  /*0ad0*/  SHFL.IDX PT, R0, R50, RZ, 0x1f ;  /* 0x00001fff32007589 */ /* 0x000f2200000e0000 */
[----:B------:R-:W-:Y:S01]  /*0ae0*/  NOP ;  /* 0x0000000000007918 */ /* 0x000fe20000000000 */
[----:B----4-:R-:W-:-:S13]  /*0af0*/  ISETP.NE.AND P0, PT, R0, 0x4, PT ;  /* 0x000000040000780c */ /* 0x010fda0003f05270 */
[----:B------:R-:W-:Y:S05]  /*0b00*/  @P0 BRA `(.L_x_13) ;  /* 0x0000000000440947 */ /* 0x000fea0003800000 */
[----:B------:R-:W4:Y:S01]  /*0b10*/  S2UR UR5, SR_CgaCtaId ;  /* 0x00000000000579c3 */ /* 0x000f220000008800 */
[----:B--23--:R-:W-:Y:S01]  /*0b20*/  UMOV UR4, 0x1e0 ;  /* 0x000001e000047882 */ /* 0x00cfe20000000000 */
[----:B------:R-:W-:Y:S01]  /*0b30*/  UMOV UR6, 0x400 ;  /* 0x0000040000067882 */ /* 0x000fe20000000000 */
[----:B------:R-:W-:Y:S01]  /*0b40*/  USEL UR4, UR4, 0x1a0, UP3 ;  /* 0x000001a004047887 */ /* 0x000fe20009800000 */
[----:B------:R-:W-:Y:S01]  /*0b50*/  UMOV UR8, 0x1 ;  /* 0x0000000100087882 */ /* 0x000fe20000000000 */
[----:B------:R-:W-:Y:S01]  /*0b60*/  ELECT P0, URZ, PT ;  /* 0x0000000000ff782f */ /* 0x000fe20003800000 */
[----:B------:R-:W-:-:S04]  /*0b70*/  UIADD3 UR8, UPT, UPT, -UR8, 0x100000, URZ ;  /* 0x0010000008087890 */ /* 0x000fc8000fffe1ff */
[----:B------:R-:W-:Y:S02]  /*0b80*/  USHF.L.U32 UR9, UR8, 0xb, URZ ;  /* 0x0000000b08097899 */ /* 0x000fe400080006ff */
[----:B------:R-:W-:Y:S02]  /*0b90*/  USHF.L.U32 UR8, UR8, 0x1, URZ ;  /* 0x0000000108087899 */ /* 0x000fe400080006ff */
[----:B----4-:R-:W-:Y:S02]  /*0ba0*/  ULEA UR6, UR5, UR6, 0x18 ;  /* 0x0000000605067291 */ /* 0x010fe4000f8ec0ff */
[----:B------:R-:W-:-:S04]  /*0bb0*/  UIADD3 UR4, UPT, UPT, -UR4, 0x100000, URZ ;  /* 0x0010000004047890 */ /* 0x000fc8000fffe1ff */
[----:B------:R-:W-:Y:S02]  /*0bc0*/  USHF.L.U32 UR5, UR4, 0xb, URZ ;  /* 0x0000000b04057899 */ /* 0x000fe400080006ff */
[----:B------:R-:W-:Y:S01]  /*0bd0*/  USHF.L.U32 UR4, UR4, 0x1, URZ ;  /* 0x0000000104047899 */ /* 0x000fe200080006ff */
[----:B------:R-:W2:Y:S03]  /*0be0*/  FENCE.VIEW.ASYNC.S ;  /* 0x00000000000073c6 */ /* 0x000ea60000000000 */
[----:B--2---:R4:W2:Y:S08]  /*0bf0*/  SYNCS.EXCH.64 URZ, [UR6+0x120], UR8 ;  /* 0x0001200806ff75b2 */ /* 0x0048b00008000100 */
[----:B------:R4:W3:Y:S02]  /*0c00*/  SYNCS.EXCH.64 URZ, [UR6+0x128], UR4 ;  /* 0x0001280406ff75b2 */ /* 0x0008e40008000100 */
[----:B----4-:R-:W-:Y:S01]  /*0c10*/  NOP ;  /* 0x0000000000007918 */ /* 0x010fe20000000000 */
.L_x_13:
[----:B------:R-:W4:Y:S01]  /*0c20*/  SHFL.IDX PT, R0, R50, RZ, 0x1f ;  /* 0x00001fff32007589 */ /* 0x000f2200000e0000 */
[----:B------:R-:W-:Y:S01]  /*0c30*/  ISETP.NE.OR P1, PT, RZ, UR19, !P1 ;  /* 0x00000013ff007c0c */ /* 0x000fe2000cf25670 */
[----:B------:R-:W-:Y:S01]  /*0c40*/  NOP ;  /* 0x0000000000007918 */ /* 0x000fe20000000000 */
[----:B----4-:R-:W-:-:S13]  /*0c50*/  ISETP.NE.AND P0, PT, R0, 0x5, PT ;  /* 0x000000050000780c */ /* 0x010fda0003f05270 */
[----:B------:R-:W-:Y:S05]  /*0c60*/  @P0 BRA `(.L_x_14) ;  /* 0x0000000000480947 */ /* 0x000fea0003800000 */
[----:B------:R-:W4:Y:S01]  /*0c70*/  S2UR UR5, SR_CgaCtaId ;  /* 0x00000000000579c3 */ /* 0x000f220000008800 */
[----:B--23--:R-:W-:Y:S01]  /*0c80*/  UMOV UR4, 0x400 ;  /* 0x0000040000047882 */ /* 0x00cfe20000000000 */
        /* <DEDUP_REMOVED lines=9> */
[----:B----4-:R-:W-:Y:S01]  /*0d20*/  ULEA UR4, UR5, UR4, 0x18 ;  /* 0x0000000405047291 */ /* 0x010fe2000f8ec0ff */
[----:B------:R-:W2:Y:S11]  /*0d30*/  FENCE.VIEW.ASYNC.S ;  /* 0x00000000000073c6 */ /* 0x000eb60000000000 */
[----:B--2---:R4:W2:Y:S01]  /*0d40*/  SYNCS.EXCH.64 URZ, [UR4+0x130], UR6 ;  /* 0x0001300604ff75b2 */ /* 0x0048a20008000100 */
[----:B------:R4:W3:Y:S01]  /*0d50*/  SYNCS.EXCH.64 URZ, [UR4+0x140], UR8 ;  /* 0x0001400804ff75b2 */ /* 0x0008e20008000100 */
[----:B------:R4:W1:Y:S01]  /*0d60*/  SYNCS.EXCH.64 URZ, [UR4+0x138], UR6 ;  /* 0x0001380604ff75b2 */ /* 0x0008620008000100 */
[----:B------:R4:W1:Y:S02]  /*0d70*/  SYNCS.EXCH.64 URZ, [UR4+0x148], UR8 ;  /* 0x0001480804ff75b2 */ /* 0x0008640008000100 */
[----:B----4-:R-:W-:Y:S01]  /*0d80*/  NOP ;  /* 0x0000000000007918 */ /* 0x010fe20000000000 */
.L_x_14:
[----:B--23--:R-:W2:Y:S01]  /*0d90*/  S2UR UR7, SR_CgaCtaId ;  /* 0x00000000000779c3 */ /* 0x00cea20000008800 */
[----:B------:R-:W-:Y:S01]  /*0da0*/  VOTEU.ALL UP0, P1 ;  /* 0x0000000000ff7886 */ /* 0x000fe20000800000 */
[----:B------:R-:W-:Y:S01]  /*0db0*/  UMOV UR4, 0x20 ;  /* 0x0000002000047882 */ /* 0x000fe20000000000 */
[----:B------:R-:W-:Y:S01]  /*0dc0*/  NOP ;  /* 0x0000000000007918 */ /* 0x000fe20000000000 */
[----:B------:R-:W-:Y:S01]  /*0dd0*/  LOP3.LUT R3, R59, 0x1f, RZ, 0xc0, !PT ;  /* 0x0000001f3b037812 */ /* 0x000fe200078ec0ff */
[----:B------:R-:W-:Y:S01]  /*0de0*/  UISETP.NE.AND UP4, UPT, UR19, URZ, UPT ;  /* 0x000000ff1300728c */ /* 0x000fe2000bf85270 */
[----:B------:R-:W-:Y:S01]  /*0df0*/  @!UP0 UMOV UR6, 0x400 ;  /* 0x0000040000068882 */ /* 0x000fe20000000000 */
[----:B------:R-:W-:-:S04]  /*0e00*/  @!UP0 UIADD3 UR4, UPT, UPT, -UR4, 0x100000, URZ ;  /* 0x0010000004048890 */ /* 0x000fc8000fffe1ff */
[----:B------:R-:W-:Y:S02]  /*0e10*/  @!UP0 USHF.L.U32 UR5, UR4, 0xb, URZ ;  /* 0x0000000b04058899 */ /* 0x000fe400080006ff */
[----:B------:R-:W-:Y:S02]  /*0e20*/  @!UP0 USHF.L.U32 UR4, UR4, 0x1, URZ ;  /* 0x0000000104048899 */ /* 0x000fe400080006ff */
[----:B--2---:R-:W-:Y:S01]  /*0e30*/  @!UP0 ULEA UR6, UR7, UR6, 0x18 ;  /* 0x0000000607068291 */ /* 0x004fe2000f8ec0ff */
[----:B------:R-:W2:Y:S01]  /*0e40*/  LDCU UR7, c[0x0][0x36c] ;  /* 0x00006d80ff0777ac */ /* 0x000ea20008000800 */
[----:B------:R-:W-:Y:S01]  /*0e50*/  VOTEU.ALL UP0, P1 ;  /* 0x0000000000ff7886 */ /* 0x000fe20000800000 */
[----:B------:R-:W3:Y:S09]  /*0e60*/  FENCE.VIEW.ASYNC.S ;  /* 0x00000000000073c6 */ /* 0x000ef20000000000 */
[----:B---3--:R3:W4:Y:S01]  /*0e70*/  @!UP0 SYNCS.EXCH.64 URZ, [UR6+0x150], UR4 ;  /* 0x0001500406ff85b2 */ /* 0x0087220008000100 */
[----:B--2---:R-:W-:-:S09]  /*0e80*/  UISETP.EQ.U32.AND UP6, UPT, UR7, 0x1, UPT ;  /* 0x000000010700788c */ /* 0x004fd2000bfc2070 */
[----:B---3--:R-:W-:Y:S05]  /*0e90*/  BRA.U !UP6, `(.L_x_15) ;  /* 0x000000010e087547 */ /* 0x008fea000b800000 */
[----:B-1--4-:R-:W-:Y:S01]  /*0ea0*/  UCGABAR_ARV ;  /* 0x00000000000079c7 */ /* 0x012fe20008000000 */
[----:B------:R-:W-:Y:S05]  /*0eb0*/  BRA `(.L_x_16) ;  /* 0x0000000000047947 */ /* 0x000fea0003800000 */
.L_x_15:
[----:B-1--4-:R-:W-:Y:S01]  /*0ec0*/  NOP ;  /* 0x0000000000007918 */ /* 0x012fe20000000000 */
.L_x_16:
[----:B------:R-:W1:Y:S01]  /*0ed0*/  S2UR UR22, SR_CTAID.X ;  /* 0x00000000001679c3 */ /* 0x000e620000002500 */
[----:B------:R-:W-:-:S05]  /*0ee0*/  CS2R.32 R52, SR_CgaSize ;  /* 0x0000000000347805 */ /* 0x000fca0000008a00 */
[----:B------:R-:W-:-:S05]  /*0ef0*/  IMAD R52, R52, -0xa0, RZ ;  /* 0xffffff6034347824 */ /* 0x000fca00078e02ff */
[----:B------:R-:W-:-:S14]  /*0f00*/  R2UR UR5, R52 ;  /* 0x00000000340572ca */ /* 0x000fdc00000e0000 */
[----:B------:R-:W2:Y:S01]  /*0f10*/  LDCU UR5, c[0x0][UR5+0x2b0] ;  /* 0x00005600050577ac */ /* 0x000ea20008000800 */
[----:B------:R-:W-:-:S05]  /*0f20*/  CS2R.32 R52, SR_CgaSize ;  /* 0x0000000000347805 */ /* 0x000fca0000008a00 */
[----:B------:R-:W-:-:S05]  /*0f30*/  IMAD R52, R52, -0xa0, RZ ;  /* 0xffffff6034347824 */ /* 0x000fca00078e02ff */
[----:B------:R-:W-:-:S14]  /*0f40*/  R2UR UR4, R52 ;  /* 0x00000000340472ca */ /* 0x000fdc00000e0000 */
[----:B------:R-:W3:Y:S01]  /*0f50*/  LDCU UR4, c[0x0][UR4+0x2b4] ;  /* 0x00005680040477ac */ /* 0x000ee20008000800 */
[----:B------:R-:W4:Y:S01]  /*0f60*/  S2UR UR18, SR_CTAID.Y ;  /* 0x00000000001279c3 */ /* 0x000f220000002600 */
[----:B------:R-:W-:-:S05]  /*0f70*/  CS2R.32 R52, SR_CgaSize ;  /* 0x0000000000347805 */ /* 0x000fca0000008a00 */
[----:B------:R-:W-:-:S05]  /*0f80*/  IMAD R52, R52, -0xa0, RZ ;  /* 0xffffff6034347824 */ /* 0x000fca00078e02ff */
[----:B------:R-:W-:-:S14]  /*0f90*/  R2UR UR7, R52 ;  /* 0x00000000340772ca */ /* 0x000fdc00000e0000 */
[----:B------:R-:W3:Y:S01]  /*0fa0*/  LDCU UR7, c[0x0][UR7+0x2a0] ;  /* 0x00005400070777ac */ /* 0x000ee20008000800 */
[----:B------:R-:W-:-:S05]  /*0fb0*/  CS2R.32 R52, SR_CgaSize ;  /* 0x0000000000347805 */ /* 0x000fca0000008a00 */
[----:B------:R-:W-:-:S05]  /*0fc0*/  IMAD R52, R52, -0xa0, RZ ;  /* 0xffffff6034347824 */ /* 0x000fca00078e02ff */
[----:B------:R-:W-:-:S14]  /*0fd0*/  R2UR UR8, R52 ;  /* 0x00000000340872ca */ /* 0x000fdc00000e0000 */
[----:B------:R-:W3:Y:S01]  /*0fe0*/  LDCU UR8, c[0x0][UR8+0x2a4] ;  /* 0x00005480080877ac */ /* 0x000ee20008000800 */
[----:B------:R-:W3:Y:S01]  /*0ff0*/  LDCU UR21, c[0x0][0xc24] ;  /* 0x00018480ff1577ac */ /* 0x000ee20008000800 */
[----:B------:R-:W3:Y:S01]  /*1000*/  LDCU UR39, c[0x0][0xc24] ;  /* 0x00018480ff2777ac */ /* 0x000ee20008000800 */
[----:B-1----:R-:W-:Y:S01]  /*1010*/  I2FP.F32.U32 R2, UR22 ;  /* 0x0000001600027c45 */ /* 0x002fe20008201000 */
[----:B------:R-:W1:Y:S04]  /*1020*/  LDCU UR24, c[0x0][0xc30] ;  /* 0x00018600ff1877ac */ /* 0x000e680008000800 */
[----:B--2---:R-:W-:Y:S01]  /*1030*/  FMUL R2, R2, UR5 ;  /* 0x0000000502027c20 */ /* 0x004fe20008400000 */
[----:B----4-:R-:W-:-:S05]  /*1040*/  I2FP.F32.U32 R0, UR18 ;  /* 0x0000001200007c45 */ /* 0x010fca0008201000 */
[----:B------:R-:W2:Y:S01]  /*1050*/  F2I.U32.TRUNC.NTZ R2, R2 ;  /* 0x0000000200027305 */ /* 0x000ea2000020f000 */
[----:B---3--:R-:W-:-:S07]  /*1060*/  FMUL R0, R0, UR4 ;  /* 0x0000000400007c20 */ /* 0x008fce0008400000 */
[----:B------:R-:W3:Y:S01]  /*1070*/  F2I.U32.TRUNC.NTZ R0, R0 ;  /* 0x0000000000007305 */ /* 0x000ee2000020f000 */
[----:B--2---:R-:W-:Y:S02]  /*1080*/  R2UR UR4, R2 ;  /* 0x00000000020472ca */ /* 0x004fe400000e0000 */
[----:B------:R-:W-:Y:S02]  /*1090*/  PRMT R2, RZ, 0x7610, R2 ;  /* 0x00007610ff027816 */ /* 0x000fe40000000002 */
[----:B---3--:R-:W-:Y:S02]  /*10a0*/  R2UR UR6, R0 ;  /* 0x00000000000672ca */ /* 0x008fe400000e0000 */
[----:B------:R-:W-:-:S07]  /*10b0*/  PRMT R0, RZ, 0x7610, R0 ;  /* 0x00007610ff007816 */ /* 0x000fce0000000000 */
[----:B------:R-:W-:-:S04]  /*10c0*/  UIADD3 UR5, UPT, UPT, -UR4, URZ, URZ ;  /* 0x000000ff04057290 */ /* 0x000fc8000fffe1ff */
[----:B------:R-:W-:Y:S02]  /*10d0*/  UIMAD UR5, UR7, UR5, UR22 ;  /* 0x00000005070572a4 */ /* 0x000fe4000f8e0216 */
[----:B------:R-:W-:-:S04]  /*10e0*/  UIADD3 UR4, UPT, UPT, -UR6, URZ, URZ ;  /* 0x000000ff06047290 */ /* 0x000fc8000fffe1ff */
[----:B------:R-:W-:Y:S01]  /*10f0*/  IMAD.U32 R52, RZ, RZ, UR5 ;  /* 0x00000005ff347e24 */ /* 0x000fe2000f8e00ff */
[----:B------:R-:W-:-:S06]  /*1100*/  UIMAD UR4, UR8, UR4, UR18 ;  /* 0x00000004080472a4 */ /* 0x000fcc000f8e0212 */
[----:B------:R-:W-:Y:S01]  /*1110*/  IMAD.U32 R51, RZ, RZ, UR4 ;  /* 0x00000004ff337e24 */ /* 0x000fe2000f8e00ff */
[----:B-1----:R-:W-:Y:S06]  /*1120*/  BRA.U UP4, `(.L_x_17) ;  /* 0x0000000104307547 */ /* 0x002fec000b800000 */
[----:B------:R-:W-:Y:S01]  /*1130*/  R2UR UR5, R51 ;  /* 0x00000000330572ca */ /* 0x000fe200000e0000 */
[----:B------:R-:W-:Y:S01]  /*1140*/  UMOV UR7, 0x3 ;  /* 0x0000000300077882 */ /* 0x000fe20000000000 */
[----:B------:R-:W-:-:S11]  /*1150*/  R2UR UR4, R52 ;  /* 0x00000000340472ca */ /* 0x000fd600000e0000 */
[----:B------:R-:W-:-:S04]  /*1160*/  UISETP.NE.AND UP0, UPT, UR5, URZ, UPT ;  /* 0x000000ff0500728c */ /* 0x000fc8000bf05270 */
[----:B------:R-:W-:Y:S02]  /*1170*/  UISETP.LT.U32.OR UP0, UPT, UR4, 0x2, !UP0 ;  /* 0x000000020400788c */ /* 0x000fe4000c701470 */
[----:B------:R-:W-:Y:S02]  /*1180*/  ULOP3.LUT UR4, UR4, 0xfffffffe, URZ, 0xc0, !UPT ;  /* 0xfffffffe04047892 */ /* 0x000fe4000f8ec0ff */
[----:B------:R-:W-:Y:S02]  /*1190*/  USEL UR6, URZ, 0x1, !UP0 ;  /* 0x00000001ff067887 */ /* 0x000fe4000c000000 */
[----:B------:R-:W-:Y:S02]  /*11a0*/  USEL UR5, URZ, 0x2, !UP0 ;  /* 0x00000002ff057887 */ /* 0x000fe4000c000000 */
[----:B------:R-:W-:Y:S02]  /*11b0*/  USHF.L.U32 UR4, UR7, UR4, URZ ;  /* 0x0000000407047299 */ /* 0x000fe400080006ff */
[----:B------:R-:W-:-:S04]  /*11c0*/  UIADD3 UR5, UPT, UPT, UR6, UR5, URZ ;  /* 0x0000000506057290 */ /* 0x000fc8000fffe0ff */
[----:B------:R-:W-:Y:S02]  /*11d0*/  IMAD.U32 R0, RZ, RZ, UR4 ;  /* 0x00000004ff007e24 */ /* 0x000fe4000f8e00ff */
[----:B------:R-:W-:-:S07]  /*11e0*/  IMAD.U32 R2, RZ, RZ, UR5 ;  /* 0x00000005ff027e24 */ /* 0x000fce000f8e00ff */
.L_x_17:
[----:B------:R-:W1:Y:S01]  /*11f0*/  S2UR UR52, SR_CTAID.Z ;  /* 0x00000000003479c3 */ /* 0x000e620000002700 */
[----:B------:R-:W-:Y:S01]  /*1200*/  UISETP.GE.AND UP0, UPT, UR21, 0x1, UPT ;  /* 0x000000011500788c */ /* 0x000fe2000bf06270 */
[----:B------:R-:W-:-:S08]  /*1210*/  UMOV UR20, UR22 ;  /* 0x0000001600147c82 */ /* 0x000fd00008000000 */
[----:B------:R-:W-:Y:S05]  /*1220*/  BRA.U !UP0, `(.L_x_18) ;  /* 0x0000000108d47547 */ /* 0x000fea000b800000 */
[----:B------:R-:W2:Y:S01]  /*1230*/  LDCU.128 UR12, c[0x0][0xc10] ;  /* 0x00018200ff0c77ac */ /* 0x000ea20008000c00 */
[----:B------:R-:W3:Y:S01]  /*1240*/  LDCU UR23, c[0x0][0xc0c] ;  /* 0x00018180ff1777ac */ /* 0x000ee20008000800 */
[----:B------:R-:W4:Y:S01]  /*1250*/  LDCU UR6, c[0x0][0x370] ;  /* 0x00006e00ff0677ac */ /* 0x000f220008000800 */
[----:B------:R-:W1:Y:S01]  /*1260*/  LDCU UR7, c[0x0][0x374] ;  /* 0x00006e80ff0777ac */ /* 0x000e620008000800 */
[----:B------:R-:W1:Y:S01]  /*1270*/  LDCU UR20, c[0x0][0xc20] ;  /* 0x00018400ff1477ac */ /* 0x000e620008000800 */
[----:B--2---:R-:W-:Y:S02]  /*1280*/  UIMAD.WIDE.U32 UR4, UR22, UR12, URZ ;  /* 0x0000000c160472a5 */ /* 0x004fe4000f8e00ff */
[----:B---3--:R-:W-:Y:S01]  /*1290*/  UISETP.NE.AND UP0, UPT, UR23, 0x1, UPT ;  /* 0x000000011700788c */ /* 0x008fe2000bf05270 */
[----:B------:R-:W2:Y:S01]  /*12a0*/  LDCU.64 UR8, c[0x0][0xc28] ;  /* 0x00018500ff0877ac */ /* 0x000ea20008000a00 */
[----:B----4-:R-:W-:-:S03]  /*12b0*/  UIMAD.WIDE.U32 UR10, UR6, UR12, URZ ;  /* 0x0000000c060a72a5 */ /* 0x010fc6000f8e00ff */
[----:B------:R-:W-:Y:S01]  /*12c0*/  UMOV UR4, UR5 ;  /* 0x0000000500047c82 */ /* 0x000fe20008000000 */
[----:B------:R-:W-:Y:S02]  /*12d0*/  UISETP.NE.AND UP2, UPT, UR21, 0x1, UPT ;  /* 0x000000011500788c */ /* 0x000fe4000bf45270 */
[----:B------:R-:W-:Y:S01]  /*12e0*/  USHF.R.U32.HI UR4, URZ, UR13, UR4 ;  /* 0x0000000dff047299 */ /* 0x000fe20008011604 */
[----:B------:R-:W-:Y:S01]  /*12f0*/  UMOV UR10, UR11 ;  /* 0x0000000b000a7c82 */ /* 0x000fe20008000000 */
[----:B------:R-:W-:Y:S02]  /*1300*/  UIMAD.WIDE.U32 UR16, UR18, UR15, URZ ;  /* 0x0000000f121072a5 */ /* 0x000fe4000f8e00ff */
[----:B------:R-:W-:Y:S02]  /*1310*/  USEL UR5, UR22, UR4, !UP0 ;  /* 0x0000000416057287 */ /* 0x000fe4000c000000 */
[----:B------:R-:W-:Y:S02]  /*1320*/  @UP0 USHF.R.U32.HI UR6, URZ, UR13, UR10 ;  /* 0x0000000dff060299 */ /* 0x000fe4000801160a */
[----:B------:R-:W-:-:S02]  /*1330*/  UISETP.NE.AND UP0, UPT, UR14, 0x1, UPT ;  /* 0x000000010e00788c */ /* 0x000fc4000bf05270 */
[----:B-1----:R-:W-:Y:S02]  /*1340*/  UIMAD.WIDE.U32 UR10, UR7, UR15, URZ ;  /* 0x0000000f070a72a5 */ /* 0x002fe4000f8e00ff */
[----:B--2---:R-:W-:Y:S01]  /*1350*/  UIMAD.WIDE.U32 UR12, UR6, UR8, URZ ;  /* 0x00000008060c72a5 */ /* 0x004fe2000f8e00ff */
[----:B------:R-:W-:Y:S02]  /*1360*/  UMOV UR4, UR17 ;  /* 0x0000001100047c82 */ /* 0x000fe40008000000 */
[----:B------:R-:W-:Y:S02]  /*1370*/  USHF.R.U32.HI UR4, URZ, UR20, UR4 ;  /* 0x00000014ff047299 */ /* 0x000fe40008011604 */
[----:B------:R-:W-:Y:S02]  /*1380*/  UMOV UR10, UR11 ;  /* 0x0000000b000a7c82 */ /* 0x000fe40008000000 */
[----:B------:R-:W-:Y:S01]  /*1390*/  UMOV UR12, UR13 ;  /* 0x0000000d000c7c82 */ /* 0x000fe20008000000 */
[----:B------:R-:W-:-:S02]  /*13a0*/  @UP0 USHF.R.U32.HI UR7, URZ, UR20, UR10 ;  /* 0x00000014ff070299 */ /* 0x000fc4000801160a */
[----:B------:R-:W-:Y:S02]  /*13b0*/  USEL UR4, UR18, UR4, !UP0 ;  /* 0x0000000412047287 */ /* 0x000fe4000c000000 */
[----:B------:R-:W-:Y:S02]  /*13c0*/  UIMAD.WIDE.U32 UR10, UR7, UR8, URZ ;  /* 0x00000008070a72a5 */ /* 0x000fe4000f8e00ff */
[----:B------:R-:W-:Y:S02]  /*13d0*/  @UP2 USHF.R.U32.HI UR6, URZ, UR9, UR12 ;  /* 0x00000009ff062299 */ /* 0x000fe4000801160c */
[----:B------:R-:W-:Y:S02]  /*13e0*/  UIMAD.WIDE.U32 UR12, UR4, UR8, URZ ;  /* 0x00000008040c72a5 */ /* 0x000fe4000f8e00ff */
[----:B------:R-:W-:Y:S01]  /*13f0*/  UIADD3 UR20, UPT, UPT, -UR5, URZ, URZ ;  /* 0x000000ff05147290 */ /* 0x000fe2000fffe1ff */
[----:B------:R-:W-:Y:S02]  /*1400*/  UMOV UR10, UR11 ;  /* 0x0000000b000a7c82 */ /* 0x000fe40008000000 */
[----:B------:R-:W-:-:S02]  /*1410*/  @UP2 USHF.R.U32.HI UR7, URZ, UR9, UR10 ;  /* 0x00000009ff072299 */ /* 0x000fc4000801160a */
[----:B------:R-:W-:Y:S02]  /*1420*/  UIMAD UR10, UR6, UR21, URZ ;  /* 0x00000015060a72a4 */ /* 0x000fe4000f8e02ff */
[----:B------:R-:W-:Y:S02]  /*1430*/  UIMAD UR7, UR7, UR21, URZ ;  /* 0x00000015070772a4 */ /* 0x000fe4000f8e02ff */
[----:B------:R-:W-:Y:S02]  /*1440*/  UIMAD UR20, UR23, UR20, UR22 ;  /* 0x00000014171472a4 */ /* 0x000fe4000f8e0216 */
[----:B------:R-:W-:-:S03]  /*1450*/  UISETP.GE.AND UP0, UPT, UR4, UR7, UPT ;  /* 0x000000070400728c */ /* 0x000fc6000bf06270 */
[----:B------:R-:W-:Y:S01]  /*1460*/  UMOV UR7, UR13 ;  /* 0x0000000d00077c82 */ /* 0x000fe20008000000 */
[----:B------:R-:W-:Y:S02]  /*1470*/  UISETP.GE.OR UP0, UPT, UR5, UR10, UP0 ;  /* 0x0000000a0500728c */ /* 0x000fe40008706670 */
[----:B------:R-:W-:Y:S02]  /*1480*/  UIMAD.WIDE.U32 UR10, UR5, UR8, URZ ;  /* 0x00000008050a72a5 */ /* 0x000fe4000f8e00ff */
[----:B------:R-:W-:Y:S02]  /*1490*/  USHF.R.U32.HI UR7, URZ, UR9, UR7 ;  /* 0x00000009ff077299 */ /* 0x000fe40008011607 */
[----:B------:R-:W-:Y:S02]  /*14a0*/  UIADD3 UR10, UPT, UPT, -UR4, URZ, URZ ;  /* 0x000000ff040a7290 */ /* 0x000fe4000fffe1ff */
[----:B------:R-:W-:Y:S02]  /*14b0*/  USEL UR7, UR4, UR7, !UP2 ;  /* 0x0000000704077287 */ /* 0x000fe4000d000000 */
[----:B------:R-:W-:Y:S01]  /*14c0*/  UIMAD UR10, UR14, UR10, UR18 ;  /* 0x0000000a0e0a72a4 */ /* 0x000fe2000f8e0212 */
[----:B------:R-:W-:-:S02]  /*14d0*/  @!UP0 UMOV UR8, UR11 ;  /* 0x0000000b00088c82 */ /* 0x000fc40008000000 */
[----:B------:R-:W-:Y:S02]  /*14e0*/  @!UP0 USHF.R.U32.HI UR8, URZ, UR9, UR8 ;  /* 0x00000009ff088299 */ /* 0x000fe40008011608 */
[----:B------:R-:W-:Y:S02]  /*14f0*/  UIADD3 UR9, UPT, UPT, -UR7, URZ, URZ ;  /* 0x000000ff07097290 */ /* 0x000fe4000fffe1ff */
[----:B------:R-:W-:Y:S02]  /*1500*/  @!UP0 USEL UR8, UR5, UR8, !UP2 ;  /* 0x0000000805088287 */ /* 0x000fe4000d000000 */
[----:B------:R-:W-:Y:S02]  /*1510*/  UIMAD UR9, UR21, UR9, UR4 ;  /* 0x00000009150972a4 */ /* 0x000fe4000f8e0204 */
[----:B------:R-:W-:Y:S02]  /*1520*/  @!UP0 UIADD3 UR7, UPT, UPT, UR7, -UR8, URZ ;  /* 0x8000000807078290 */ /* 0x000fe4000fffe0ff */
[----:B------:R-:W-:-:S02]  /*1530*/  @!UP0 UIMAD UR6, UR9, UR6, UR8 ;  /* 0x00000006090682a4 */ /* 0x000fc4000f8e0208 */
[----:B------:R-:W-:-:S04]  /*1540*/  @!UP0 UIMAD UR4, UR7, UR21, UR5 ;  /* 0x00000015070482a4 */ /* 0x000fc8000f8e0205 */
[----:B------:R-:W-:Y:S01]  /*1550*/  UIMAD UR18, UR4, UR14, UR10 ;  /* 0x0000000e041272a4 */ /* 0x000fe2000f8e020a */
[----:B------:R-:W-:Y:S02]  /*1560*/  @!UP0 UMOV UR5, UR6 ;  /* 0x0000000600058c82 */ /* 0x000fe40008000000 */
[----:B------:R-:W-:-:S12]  /*1570*/  UIMAD UR20, UR5, UR23, UR20 ;  /* 0x00000017051472a4 */ /* 0x000fd8000f8e0214 */
.L_x_18:
[----:B------:R-:W-:-:S09]  /*1580*/  UISETP.NE.AND UP0, UPT, UR24, 0x1, UPT ;  /* 0x000000011800788c */ /* 0x000fd2000bf05270 */
[----:B------:R-:W-:Y:S05]  /*1590*/  BRA.U UP0, `(.L_x_19) ;  /* 0x0000000100407547 */ /* 0x000fea000b800000 */
[----:B------:R-:W2:Y:S01]  /*15a0*/  LDCU.128 UR8, c[0x0][0xc10] ;  /* 0x00018200ff0877ac */ /* 0x000ea20008000c00 */
[----:B------:R-:W3:Y:S01]  /*15b0*/  LDCU UR12, c[0x0][0xc0c] ;  /* 0x00018180ff0c77ac */ /* 0x000ee20008000800 */
[----:B------:R-:W4:Y:S01]  /*15c0*/  LDCU UR13, c[0x0][0xc20] ;  /* 0x00018400ff0d77ac */ /* 0x000f220008000800 */
[----:B--2---:R-:W-:Y:S02]  /*15d0*/  UIMAD.WIDE.U32 UR4, UR20, UR8, URZ ;  /* 0x00000008140472a5 */ /* 0x004fe4000f8e00ff */
[----:B------:R-:W-:Y:S02]  /*15e0*/  UIMAD.WIDE.U32 UR6, UR18, UR11, URZ ;  /* 0x0000000b120672a5 */ /* 0x000fe4000f8e00ff */
[----:B---3--:R-:W-:Y:S02]  /*15f0*/  UISETP.NE.AND UP0, UPT, UR12, 0x1, UPT ;  /* 0x000000010c00788c */ /* 0x008fe4000bf05270 */
[----:B------:R-:W-:-:S03]  /*1600*/  USHF.R.U32.HI UR5, URZ, UR9, UR5 ;  /* 0x00000009ff057299 */ /* 0x000fc60008011605 */
[----:B------:R-:W-:Y:S01]  /*1610*/  UMOV UR4, UR7 ;  /* 0x0000000700047c82 */ /* 0x000fe20008000000 */
[----:B------:R-:W-:Y:S02]  /*1620*/  USEL UR5, UR20, UR5, !UP0 ;  /* 0x0000000514057287 */ /* 0x000fe4000c000000 */
[----:B------:R-:W-:Y:S02]  /*1630*/  UISETP.NE.AND UP0, UPT, UR10, 0x1, UPT ;  /* 0x000000010a00788c */ /* 0x000fe4000bf05270 */
[----:B----4-:R-:W-:-:S04]  /*1640*/  USHF.R.U32.HI UR4, URZ, UR13, UR4 ;  /* 0x0000000dff047299 */ /* 0x010fc80008011604 */
[----:B------:R-:W-:-:S04]  /*1650*/  USEL UR4, UR18, UR4, !UP0 ;  /* 0x0000000412047287 */ /* 0x000fc8000c000000 */
[----:B------:R-:W-:Y:S02]  /*1660*/  UIADD3 UR6, UPT, UPT, -UR4, UR5, URZ ;  /* 0x0000000504067290 */ /* 0x000fe4000fffe1ff */
[----:B------:R-:W-:Y:S02]  /*1670*/  UIADD3 UR4, UPT, UPT, UR4, -UR5, URZ ;  /* 0x8000000504047290 */ /* 0x000fe4000fffe0ff */
[----:B------:R-:W-:Y:S02]  /*1680*/  UIMAD UR18, UR6, UR10, UR18 ;  /* 0x0000000a061272a4 */ /* 0x000fe4000f8e0212 */
[----:B------:R-:W-:-:S12]  /*1690*/  UIMAD UR20, UR4, UR12, UR20 ;  /* 0x0000000c041472a4 */ /* 0x000fd8000f8e0214 */
.L_x_19:
[----:B------:R-:W-:Y:S05]  /*16a0*/  BRA.U !UP6, `(.L_x_20) ;  /* 0x000000010e0c7547 */ /* 0x000fea000b800000 */
[----:B------:R-:W-:Y:S01]  /*16b0*/  UCGABAR_WAIT ;  /* 0x0000000000007dc7 */ /* 0x000fe20008000000 */
[----:B------:R-:W-:Y:S01]  /*16c0*/  CCTL.IVALL ;  /* 0x00000000ff00798f */ /* 0x000fe20002000000 */
[----:B------:R-:W-:Y:S05]  /*16d0*/  BRA `(.L_x_21) ;  /* 0x0000000000047947 */ /* 0x000fea0003800000 */
.L_x_20:
[----:B------:R-:W-:Y:S06]  /*16e0*/  BAR.SYNC.DEFER_BLOCKING 0x0 ;  /* 0x0000000000007b1d */ /* 0x000fec0000010000 */
.L_x_21:
[----:B------:R-:W-:Y:S05]  /*16f0*/  BRA.U UP5, `(.L_x_22) ;  /* 0x0000002105e87547 */ /* 0x000fea000b800000 */
[----:B------:R-:W2:Y:S01]  /*1700*/  LDCU UR8, c[0x0][0x394] ;  /* 0x00007280ff0877ac */ /* 0x000ea20008000800 */
[----:B------:R-:W-:Y:S01]  /*1710*/  PLOP3.LUT P1, PT, PT, PT, UP3, 0x80, 0x8 ;  /* 0x000000000008781c */ /* 0x000fe20003f2f038 */
[----:B------:R-:W-:Y:S01]  /*1720*/  IMAD.MOV.U32 R2, RZ, RZ, RZ ;  /* 0x000000ffff027224 */ /* 0x000fe200078e00ff */
[----:B------:R-:W-:Y:S01]  /*1730*/  ISETP.EQ.OR P2, PT, R3, RZ, P3 ;  /* 0x000000ff0300720c */ /* 0x000fe20001f42670 */
[----:B------:R-:W3:Y:S01]  /*1740*/  LDCU UR7, c[0x0][0x5d8] ;  /* 0x0000bb00ff0777ac */ /* 0x000ee20008000800 */
[----:B------:R-:W-:Y:S01]  /*1750*/  PLOP3.LUT P1, PT, P1, PT, PT, 0x8, 0x80 ;  /* 0x000000000080781c */ /* 0x000fe20000f2e170 */
[----:B------:R-:W-:Y:S02]  /*1760*/  UISETP.NE.AND UP0, UPT, UR19, URZ, UPT ;  /* 0x000000ff1300728c */ /* 0x000fe4000bf05270 */
[----:B------:R-:W-:Y:S02]  /*1770*/  USHF.L.U32 UR6, UR22, 0x6, URZ ;  /* 0x0000000616067899 */ /* 0x000fe400080006ff */
[----:B------:R-:W-:Y:S01]  /*1780*/  USEL UR47, UR67, 0x2, UP0 ;  /* 0x00000002432f7887 */ /* 0x000fe20008000000 */
[----:B------:R-:W4:Y:S01]  /*1790*/  LDCU UR58, c[0x0][0x370] ;  /* 0x00006e00ff3a77ac */ /* 0x000f220008000800 */
[----:B--2---:R-:W-:Y:S01]  /*17a0*/  UIADD3 UR5, UPT, UPT, UR8, 0x3f, URZ ;  /* 0x0000003f08057890 */ /* 0x004fe2000fffe0ff */
[----:B------:R-:W2:Y:S03]  /*17b0*/  LDCU.64 UR50, c[0x0][0x348] ;  /* 0x00006900ff3277ac */ /* 0x000ea60008000a00 */
[----:B------:R-:W-:-:S02]  /*17c0*/  USHF.R.S32.HI UR4, URZ, 0x1f, UR5 ;  /* 0x0000001fff047899 */ /* 0x000fc40008011405 */
[----:B---3--:R-:W-:Y:S02]  /*17d0*/  UIADD3 UR7, UPT, UPT, UR7, 0x7f, URZ ;  /* 0x0000007f07077890 */ /* 0x008fe4000fffe0ff */
[----:B------:R-:W-:Y:S02]  /*17e0*/  ULEA.HI UR4, UR4, UR5, URZ, 0x6 ;  /* 0x0000000504047291 */ /* 0x000fe4000f8f30ff */
[----:B------:R-:W-:Y:S02]  /*17f0*/  UIADD3 UR5, UPT, UPT, UR8, -0x1, URZ ;  /* 0xffffffff08057890 */ /* 0x000fe4000fffe0ff */
[----:B------:R-:W-:Y:S02]  /*1800*/  USHF.R.S32.HI UR60, URZ, 0x6, UR4 ;  /* 0x00000006ff3c7899 */ /* 0x000fe40008011404 */
[----:B------:R-:W-:Y:S02]  /*1810*/  UISETP.GE.U32.AND UP1, UPT, UR5, -0x7f, UPT ;  /* 0xffffff810500788c */ /* 0x000fe4000bf26070 */
[----:B------:R-:W-:-:S02]  /*1820*/  UISETP.LT.U32.AND UP0, UPT, UR60, 0xd, UPT ;  /* 0x0000000d3c00788c */ /* 0x000fc4000bf01070 */
[----:B------:R-:W-:Y:S02]  /*1830*/  USHF.R.S32.HI UR4, URZ, 0x1f, UR7 ;  /* 0x0000001fff047899 */ /* 0x000fe40008011407 */
[----:B------:R-:W-:Y:S02]  /*1840*/  USEL UR59, UR60, 0xd, UP0 ;  /* 0x0000000d3c3b7887 */ /* 0x000fe40008000000 */
[----:B------:R-:W-:Y:S02]  /*1850*/  ULEA.HI UR4, UR4, UR7, URZ, 0x7 ;  /* 0x0000000704047291 */ /* 0x000fe4000f8f38ff */
[----:B------:R-:W-:Y:S02]  /*1860*/  UIADD3 UR46, UPT, UPT, UR59, -0x1, URZ ;  /* 0xffffffff3b2e7890 */ /* 0x000fe4000fffe0ff */
[----:B------:R-:W-:Y:S02]  /*1870*/  @UP1 UIADD3 UR46, UPT, UPT, UR59, URZ, URZ ;  /* 0x000000ff3b2e1290 */ /* 0x000fe4000fffe0ff */
[----:B------:R-:W-:-:S02]  /*1880*/  ULOP3.LUT UR57, UR6, 0x40, URZ, 0xc0, !UPT ;  /* 0x0000004006397892 */ /* 0x000fc4000f8ec0ff */
[----:B------:R-:W-:Y:S01]  /*1890*/  UIADD3 UR62, UPT, UPT, UR8, 0x7e, URZ ;  /* 0x0000007e083e7890 */ /* 0x000fe2000fffe0ff */
[----:B------:R-:W3:Y:S01]  /*18a0*/  LDCU UR56, c[0x0][0x374] ;  /* 0x00006e80ff3877ac */ /* 0x000ee20008000800 */
[----:B------:R-:W-:Y:S02]  /*18b0*/  USHF.R.S32.HI UR55, URZ, 0x7, UR4 ;  /* 0x00000007ff377899 */ /* 0x000fe40008011404 */
[----:B------:R-:W-:Y:S02]  /*18c0*/  UIADD3 UR61, UPT, UPT, UR60, -UR59, URZ ;  /* 0x8000003b3c3d7290 */ /* 0x000fe4000fffe0ff */
[----:B------:R-:W-:Y:S01]  /*18d0*/  UIADD3 UR46, UPT, UPT, UR46, 0x1, URZ ;  /* 0x000000012e2e7890 */ /* 0x000fe2000fffe0ff */
[----:B------:R-:W-:Y:S01]  /*18e0*/  UMOV UR29, 0x1 ;  /* 0x00000001001d7882 */ /* 0x000fe20000000000 */
[----:B--2-4-:R-:W-:-:S10]  /*18f0*/  UMOV UR34, URZ ;  /* 0x000000ff00227c82 */ /* 0x014fd40008000000 */
.L_x_40:
[----:B------:R-:W-:Y:S01]  /*1900*/  IMAD.U32 R4, RZ, RZ, UR55 ;  /* 0x00000037ff047e24 */ /* 0x000fe2000f8e00ff */
[----:B------:R-:W2:Y:S04]  /*1910*/  LDCU UR54, c[0x0][0x5dc] ;  /* 0x0000bb80ff3677ac */ /* 0x000ea80008000800 */
[-C--:B------:R-:W-:Y:S01]  /*1920*/  IABS R0, R4.reuse ;  /* 0x0000000400007213 */ /* 0x080fe20000000000 */
[----:B------:R-:W4:Y:S01]  /*1930*/  LDCU UR49, c[0x0][0x5e0] ;  /* 0x0000bc00ff3177ac */ /* 0x000f220008000800 */
[----:B------:R-:W-:Y:S02]  /*1940*/  IABS R4, R4 ;  /* 0x0000000400047213 */ /* 0x000fe40000000000 */
[----:B------:R-:W-:Y:S01]  /*1950*/  R2UR UR6, R0 ;  /* 0x00000000000672ca */ /* 0x000fe200000e0000 */
[----:B------:R-:W-:Y:S01]  /*1960*/  UMOV UR35, 0x400 ;  /* 0x0000040000237882 */ /* 0x000fe20000000000 */
[----:B------:R-:W-:Y:S01]  /*1970*/  UMOV UR19, URZ ;  /* 0x000000ff00137c82 */ /* 0x000fe20008000000 */
[----:B--2---:R-:W-:-:S10]  /*1980*/  IMAD.U32 R3, RZ, RZ, UR54 ;  /* 0x00000036ff037e24 */ /* 0x004fd4000f8e00ff */
[----:B------:R-:W2:Y:S01]  /*1990*/  I2F.RP R0, UR6 ;  /* 0x0000000600007d06 */ /* 0x000ea20008209400 */
[----:B----4-:R-:W-:-:S07]  /*19a0*/  UISETP.NE.AND UP2, UPT, UR49, URZ, UPT ;  /* 0x000000ff3100728c */ /* 0x010fce000bf45270 */
[----:B--2---:R-:W2:Y:S02]  /*19b0*/  MUFU.RCP R0, R0 ;  /* 0x0000000000007308 */ /* 0x004ea40000001000 */
[----:B--2---:R-:W-:-:S06]  /*19c0*/  VIADD R0, R0, 0xffffffe ;  /* 0x0ffffffe00007836 */ /* 0x004fcc0000000000 */
[----:B------:R-:W2:Y:S02]  /*19d0*/  F2I.FTZ.U32.TRUNC.NTZ R0, R0 ;  /* 0x0000000000007305 */ /* 0x000ea4000021f000 */
[----:B--2---:R-:W-:Y:S02]  /*19e0*/  R2UR UR5, R0 ;  /* 0x00000000000572ca */ /* 0x004fe400000e0000 */
[----:B------:R-:W-:Y:S01]  /*19f0*/  IABS R0, R3 ;  /* 0x0000000300007213 */ /* 0x000fe20000000000 */
[----:B------:R-:W-:-:S03]  /*1a00*/  IMAD.U32 R3, RZ, RZ, UR18 ;  /* 0x00000012ff037e24 */ /* 0x000fc6000f8e00ff */
[----:B------:R-:W-:Y:S01]  /*1a10*/  R2UR UR8, R0 ;  /* 0x00000000000872ca */ /* 0x000fe200000e0000 */
[----:B------:R-:W-:Y:S01]  /*1a20*/  IMAD.MOV R0, RZ, RZ, -R4 ;  /* 0x000000ffff007224 */ /* 0x000fe200078e0a04 */
[----:B------:R-:W-:-:S04]  /*1a30*/  IABS R3, R3 ;  /* 0x0000000300037213 */ /* 0x000fc80000000000 */
[----:B------:R-:W-:Y:S01]  /*1a40*/  R2UR UR9, R3 ;  /* 0x00000000030972ca */ /* 0x000fe200000e0000 */
[----:B------:R-:W-:-:S04]  /*1a50*/  UIADD3 UR4, UPT, UPT, URZ, -UR5, URZ ;  /* 0x80000005ff047290 */ /* 0x000fc8000fffe0ff */
[----:B------:R-:W-:Y:S02]  /*1a60*/  UIMAD UR7, UR4, UR6, URZ ;  /* 0x00000006040772a4 */ /* 0x000fe4000f8e02ff */
[----:B------:R-:W2:Y:S01]  /*1a70*/  I2F.RP R3, UR8 ;  /* 0x0000000800037d06 */ /* 0x000ea20008209400 */
[----:B------:R-:W-:Y:S02]  /*1a80*/  UMOV UR4, URZ ;  /* 0x000000ff00047c82 */ /* 0x000fe40008000000 */
[----:B------:R-:W-:Y:S02]  /*1a90*/  UIMAD.WIDE.U32 UR4, UR5, UR7, UR4 ;  /* 0x00000007050472a5 */ /* 0x000fe4000f8e0004 */
[----:B------:R-:W-:-:S05]  /*1aa0*/  R2UR UR7, R0 ;  /* 0x00000000000772ca */ /* 0x000fca00000e0000 */
[----:B------:R-:W-:Y:S02]  /*1ab0*/  UMOV UR4, UR5 ;  /* 0x0000000500047c82 */ /* 0x000fe40008000000 */
[----:B------:R-:W-:Y:S01]  /*1ac0*/  UIMAD.WIDE.U32 UR4, UR4, UR9, URZ ;  /* 0x00000009040472a5 */ /* 0x000fe2000f8e00ff */
[----:B--2---:R-:W2:Y:S06]  /*1ad0*/  MUFU.RCP R0, R3 ;  /* 0x0000000300007308 */ /* 0x004eac0000001000 */
[----:B------:R-:W-:Y:S02]  /*1ae0*/  UMOV UR4, UR5 ;  /* 0x0000000500047c82 */ /* 0x000fe40008000000 */
[----:B------:R-:W-:-:S04]  /*1af0*/  UIMAD UR5, UR4, UR7, UR9 ;  /* 0x00000007040572a4 */ /* 0x000fc8000f8e0209 */
[----:B------:R-:W-:Y:S01]  /*1b00*/  UISETP.GT.U32.AND UP0, UPT, UR6, UR5, UPT ;  /* 0x000000050600728c */ /* 0x000fe2000bf04070 */
[----:B--2---:R-:W-:-:S10]  /*1b10*/  VIADD R0, R0, 0xffffffe ;  /* 0x0ffffffe00007836 */ /* 0x004fd40000000000 */
[----:B------:R-:W-:Y:S01]  /*1b20*/  @!UP0 UIADD3 UR5, UPT, UPT, UR5, -UR6, URZ ;  /* 0x8000000605058290 */ /* 0x000fe2000fffe0ff */
[----:B------:R-:W2:Y:S01]  /*1b30*/  F2I.FTZ.U32.TRUNC.NTZ R0, R0 ;  /* 0x0000000000007305 */ /* 0x000ea2000021f000 */
[----:B------:R-:W-:Y:S02]  /*1b40*/  @!UP0 UIADD3 UR4, UPT, UPT, UR4, 0x1, URZ ;  /* 0x0000000104048890 */ /* 0x000fe4000fffe0ff */
[----:B------:R-:W-:Y:S02]  /*1b50*/  UISETP.GE.U32.AND UP1, UPT, UR5, UR6, UPT ;  /* 0x000000060500728c */ /* 0x000fe4000bf26070 */
[----:B------:R-:W-:-:S04]  /*1b60*/  ULOP3.LUT UR5, UR18, UR55, URZ, 0x3c, !UPT ;  /* 0x0000003712057292 */ /* 0x000fc8000f8e3cff */
[----:B------:R-:W-:-:S05]  /*1b70*/  UISETP.GE.AND UP0, UPT, UR5, URZ, UPT ;  /* 0x000000ff0500728c */ /* 0x000fca000bf06270 */
[----:B------:R-:W-:Y:S01]  /*1b80*/  @UP1 UIADD3 UR4, UPT, UPT, UR4, 0x1, URZ ;  /* 0x0000000104041890 */ /* 0x000fe2000fffe0ff */
[----:B--2---:R-:W-:Y:S01]  /*1b90*/  R2UR UR5, R0 ;  /* 0x00000000000572ca */ /* 0x004fe200000e0000 */
[----:B------:R-:W-:Y:S01]  /*1ba0*/  UISETP.NE.AND UP1, UPT, UR55, URZ, UPT ;  /* 0x000000ff3700728c */ /* 0x000fe2000bf25270 */
[----:B------:R-:W-:-:S04]  /*1bb0*/  IMAD.U32 R0, RZ, RZ, UR49 ;  /* 0x00000031ff007e24 */ /* 0x000fc8000f8e00ff */
[----:B------:R-:W-:Y:S01]  /*1bc0*/  UMOV UR7, UR4 ;  /* 0x0000000400077c82 */ /* 0x000fe20008000000 */
[----:B------:R-:W-:Y:S01]  /*1bd0*/  IABS R0, R0 ;  /* 0x0000000000007213 */ /* 0x000fe20000000000 */
[----:B------:R-:W-:-:S03]  /*1be0*/  @!UP0 UIADD3 UR7, UPT, UPT, -UR7, URZ, URZ ;  /* 0x000000ff07078290 */ /* 0x000fc6000fffe1ff */
[----:B------:R-:W-:Y:S01]  /*1bf0*/  R2UR UR9, R0 ;  /* 0x00000000000972ca */ /* 0x000fe200000e0000 */
[----:B------:R-:W-:Y:S02]  /*1c00*/  @!UP1 ULOP3.LUT UR7, URZ, UR55, URZ, 0x33, !UPT ;  /* 0x00000037ff079292 */ /* 0x000fe4000f8e33ff */
[----:B------:R-:W-:-:S04]  /*1c10*/  UIADD3 UR4, UPT, UPT, URZ, -UR5, URZ ;  /* 0x80000005ff047290 */ /* 0x000fc8000fffe0ff */
[----:B------:R-:W-:Y:S01]  /*1c20*/  IMAD.U32 R3, RZ, RZ, UR7 ;  /* 0x00000007ff037e24 */ /* 0x000fe2000f8e00ff */
[----:B------:R-:W-:-:S03]  /*1c30*/  UIMAD UR6, UR4, UR8, URZ ;  /* 0x00000008040672a4 */ /* 0x000fc6000f8e02ff */
[----:B------:R-:W-:Y:S01]  /*1c40*/  UMOV UR4, URZ ;  /* 0x000000ff00047c82 */ /* 0x000fe20008000000 */
[----:B------:R-:W-:Y:S01]  /*1c50*/  IABS R3, R3 ;  /* 0x0000000300037213 */ /* 0x000fe20000000000 */
[----:B------:R-:W-:Y:S01]  /*1c60*/  UIMAD.WIDE.U32 UR4, UR5, UR6, UR4 ;  /* 0x00000006050472a5 */ /* 0x000fe2000f8e0004 */
[----:B------:R-:W2:Y:S02]  /*1c70*/  I2F.RP R0, UR9 ;  /* 0x0000000900007d06 */ /* 0x000ea40008209400 */
[----:B------:R-:W-:Y:S01]  /*1c80*/  R2UR UR10, R3 ;  /* 0x00000000030a72ca */ /* 0x000fe200000e0000 */
[----:B------:R-:W-:-:S03]  /*1c90*/  IMAD.U32 R3, RZ, RZ, UR29 ;  /* 0x0000001dff037e24 */ /* 0x000fc6000f8e00ff */
[----:B------:R-:W-:Y:S02]  /*1ca0*/  UMOV UR4, UR5 ;  /* 0x0000000500047c82 */ /* 0x000fe40008000000 */
[----:B------:R-:W-:-:S07]  /*1cb0*/  SHF.L.U32 R3, R3, 0x1f, RZ ;  /* 0x0000001f03037819 */ /* 0x000fce00000006ff */
[----:B------:R-:W-:Y:S01]  /*1cc0*/  UIMAD.WIDE.U32 UR4, UR4, UR10, URZ ;  /* 0x0000000a040472a5 */ /* 0x000fe2000f8e00ff */
[----:B--2---:R-:W2:Y:S06]  /*1cd0*/  MUFU.RCP R0, R0 ;  /* 0x0000000000007308 */ /* 0x004eac0000001000 */
[----:B------:R-:W-:Y:S02]  /*1ce0*/  UMOV UR4, UR5 ;  /* 0x0000000500047c82 */ /* 0x000fe40008000000 */
[----:B------:R-:W-:-:S04]  /*1cf0*/  UIADD3 UR5, UPT, UPT, -UR4, URZ, URZ ;  /* 0x000000ff04057290 */ /* 0x000fc8000fffe1ff */
[----:B------:R-:W-:-:S04]  /*1d00*/  UIMAD UR5, UR8, UR5, UR10 ;  /* 0x00000005080572a4 */ /* 0x000fc8000f8e020a */
[----:B------:R-:W-:Y:S01]  /*1d10*/  UISETP.GT.U32.AND UP0, UPT, UR8, UR5, UPT ;  /* 0x000000050800728c */ /* 0x000fe2000bf04070 */
[----:B--2---:R-:W-:-:S06]  /*1d20*/  VIADD R0, R0, 0xffffffe ;  /* 0x0ffffffe00007836 */ /* 0x004fcc0000000000 */
[----:B------:R-:W2:Y:S04]  /*1d30*/  F2I.FTZ.U32.TRUNC.NTZ R0, R0 ;  /* 0x0000000000007305 */ /* 0x000ea8000021f000 */
[----:B------:R-:W-:Y:S02]  /*1d40*/  @!UP0 UIADD3 UR5, UPT, UPT, UR5, -UR8, URZ ;  /* 0x8000000805058290 */ /* 0x000fe4000fffe0ff */
[----:B------:R-:W-:Y:S02]  /*1d50*/  @!UP0 UIADD3 UR4, UPT, UPT, UR4, 0x1, URZ ;  /* 0x0000000104048890 */ /* 0x000fe4000fffe0ff */
[----:B------:R-:W-:Y:S01]  /*1d60*/  UISETP.GE.U32.AND UP1, UPT, UR5, UR8, UPT ;  /* 0x000000080500728c */ /* 0x000fe2000bf26070 */
[----:B------:R-:W4:Y:S01]  /*1d70*/  S2UR UR8, SR_CgaCtaId ;  /* 0x00000000000879c3 */ /* 0x000f220000008800 */
[----:B------:R-:W-:-:S04]  /*1d80*/  ULOP3.LUT UR5, UR7, UR54, URZ, 0x3c, !UPT ;  /* 0x0000003607057292 */ /* 0x000fc8000f8e3cff */
[----:B------:R-:W-:-:S03]  /*1d90*/  UISETP.GE.AND UP0, UPT, UR5, URZ, UPT ;  /* 0x000000ff0500728c */ /* 0x000fc6000bf06270 */
[----:B--2---:R-:W-:Y:S02]  /*1da0*/  R2UR UR5, R0 ;  /* 0x00000000000572ca */ /* 0x004fe400000e0000 */
[----:B------:R-:W-:Y:S02]  /*1db0*/  @UP1 UIADD3 UR4, UPT, UPT, UR4, 0x1, URZ ;  /* 0x0000000104041890 */ /* 0x000fe4000fffe0ff */
[----:B------:R-:W-:-:S05]  /*1dc0*/  UISETP.NE.AND UP1, UPT, UR54, URZ, UPT ;  /* 0x000000ff3600728c */ /* 0x000fca000bf25270 */
[----:B------:R-:W-:Y:S02]  /*1dd0*/  UMOV UR6, UR4 ;  /* 0x0000000400067c82 */ /* 0x000fe40008000000 */
[----:B------:R-:W-:Y:S02]  /*1de0*/  @!UP0 UIADD3 UR6, UPT, UPT, -UR6, URZ, URZ ;  /* 0x000000ff06068290 */ /* 0x000fe4000fffe1ff */
[----:B------:R-:W-:Y:S02]  /*1df0*/  UIADD3 UR4, UPT, UPT, URZ, -UR5, URZ ;  /* 0x80000005ff047290 */ /* 0x000fe4000fffe0ff */
[----:B------:R-:W-:Y:S02]  /*1e00*/  @!UP1 ULOP3.LUT UR6, URZ, UR54, URZ, 0x33, !UPT ;  /* 0x00000036ff069292 */ /* 0x000fe4000f8e33ff */
[----:B----4-:R-:W-:-:S04]  /*1e10*/  ULEA UR35, UR8, UR35, 0x18 ;  /* 0x0000002308237291 */ /* 0x010fc8000f8ec0ff */
[----:B------:R-:W-:Y:S01]  /*1e20*/  ULEA UR8, UR34, UR35, 0x3 ;  /* 0x0000002322087291 */ /* 0x000fe2000f8e18ff */
[----:B------:R-:W-:-:S05]  /*1e30*/  IMAD.U32 R0, RZ, RZ, UR6 ;  /* 0x00000006ff007e24 */ /* 0x000fca000f8e00ff */
[----:B------:R-:W-:-:S03]  /*1e40*/  IABS R0, R0 ;  /* 0x0000000000007213 */ /* 0x000fc60000000000 */
[----:B------:R2:W4:Y:S01]  /*1e50*/  SYNCS.PHASECHK.TRANS64.TRYWAIT P0, [UR8+0x68], R3 ;  /* 0x00006803ff0075a7 */ /* 0x0005220008001108 */
[----:B------:R-:W-:Y:S01]  /*1e60*/  R2UR UR10, R0 ;  /* 0x00000000000a72ca */ /* 0x000fe200000e0000 */
[----:B------:R-:W-:-:S03]  /*1e70*/  UIMAD UR8, UR4, UR9, URZ ;  /* 0x00000009040872a4 */ /* 0x000fc6000f8e02ff */
[----:B------:R-:W-:Y:S02]  /*1e80*/  UMOV UR4, URZ ;  /* 0x000000ff00047c82 */ /* 0x000fe40008000000 */
[----:B------:R-:W-:Y:S02]  /*1e90*/  UIMAD.WIDE.U32 UR4, UR5, UR8, UR4 ;  /* 0x00000008050472a5 */ /* 0x000fe4000f8e0004 */
[----:B------:R-:W-:-:S04]  /*1ea0*/  ULEA.HI UR8, UR20, UR20, URZ, 0x1 ;  /* 0x0000001414087291 */ /* 0x000fc8000f8f08ff */
[----:B------:R-:W-:Y:S01]  /*1eb0*/  USHF.L.U32 UR8, UR8, 0x6, URZ ;  /* 0x0000000608087899 */ /* 0x000fe200080006ff */
[----:B------:R-:W-:Y:S02]  /*1ec0*/  UMOV UR4, UR5 ;  /* 0x0000000500047c82 */ /* 0x000fe40008000000 */
[----:B------:R-:W-:Y:S02]  /*1ed0*/  UIMAD.WIDE.U32 UR4, UR4, UR10, URZ ;  /* 0x0000000a040472a5 */ /* 0x000fe4000f8e00ff */
[----:B------:R-:W-:-:S05]  /*1ee0*/  ULOP3.LUT UR42, UR57, 0xffffff80, UR8, 0xf8, !UPT ;  /* 0xffffff80392a7892 */ /* 0x000fca000f8ef808 */
[----:B------:R-:W-:Y:S02]  /*1ef0*/  UMOV UR4, UR5 ;  /* 0x0000000500047c82 */ /* 0x000fe40008000000 */
[----:B------:R-:W-:-:S04]  /*1f00*/  UIADD3 UR5, UPT, UPT, -UR4, URZ, URZ ;  /* 0x000000ff04057290 */ /* 0x000fc8000fffe1ff */
[----:B------:R-:W-:Y:S02]  /*1f10*/  UIMAD UR5, UR9, UR5, UR10 ;  /* 0x00000005090572a4 */ /* 0x000fe4000f8e020a */
[----:B------:R-:W-:Y:S02]  /*1f20*/  UIADD3 UR10, UPT, UPT, -UR7, URZ, URZ ;  /* 0x000000ff070a7290 */ /* 0x000fe4000fffe1ff */
[----:B------:R-:W-:Y:S02]  /*1f30*/  UISETP.GT.U32.AND UP0, UPT, UR9, UR5, UPT ;  /* 0x000000050900728c */ /* 0x000fe4000bf04070 */
[----:B------:R-:W-:-:S04]  /*1f40*/  UIMAD UR10, UR55, UR10, UR18 ;  /* 0x0000000a370a72a4 */ /* 0x000fc8000f8e0212 */
[----:B------:R-:W-:-:S05]  /*1f50*/  ULEA UR10, UR10, UR57, 0x7 ;  /* 0x000000390a0a7291 */ /* 0x000fca000f8e38ff */
[----:B------:R-:W-:Y:S02]  /*1f60*/  @!UP0 UIADD3 UR5, UPT, UPT, UR5, -UR9, URZ ;  /* 0x8000000905058290 */ /* 0x000fe4000fffe0ff */
[----:B------:R-:W-:Y:S02]  /*1f70*/  @!UP0 UIADD3 UR4, UPT, UPT, UR4, 0x1, URZ ;  /* 0x0000000104048890 */ /* 0x000fe4000fffe0ff */
[----:B------:R-:W-:Y:S02]  /*1f80*/  UISETP.GE.U32.AND UP1, UPT, UR5, UR9, UPT ;  /* 0x000000090500728c */ /* 0x000fe4000bf26070 */
[----:B------:R-:W-:-:S04]  /*1f90*/  ULOP3.LUT UR5, UR6, UR49, URZ, 0x3c, !UPT ;  /* 0x0000003106057292 */ /* 0x000fc8000f8e3cff */
[----:B------:R-:W-:Y:S02]  /*1fa0*/  UISETP.GE.AND UP0, UPT, UR5, URZ, UPT ;  /* 0x000000ff0500728c */ /* 0x000fe4000bf06270 */
[----:B------:R-:W-:-:S03]  /*1fb0*/  UIADD3 UR5, UPT, UPT, -UR6, URZ, URZ ;  /* 0x000000ff06057290 */ /* 0x000fc6000fffe1ff */
[----:B------:R-:W-:Y:S02]  /*1fc0*/  @UP1 UIADD3 UR4, UPT, UPT, UR4, 0x1, URZ ;  /* 0x0000000104041890 */ /* 0x000fe4000fffe0ff */
[----:B------:R-:W-:-:S05]  /*1fd0*/  UIMAD UR54, UR54, UR5, UR7 ;  /* 0x00000005363672a4 */ /* 0x000fca000f8e0207 */
[----:B------:R-:W-:Y:S02]  /*1fe0*/  UMOV UR48, UR4 ;  /* 0x0000000400307c82 */ /* 0x000fe40008000000 */
[----:B------:R-:W-:Y:S02]  /*1ff0*/  @!UP0 UIADD3 UR48, UPT, UPT, -UR48, URZ, URZ ;  /* 0x000000ff30308290 */ /* 0x000fe4000fffe1ff */
[----:B------:R-:W-:Y:S02]  /*2000*/  UISETP.GE.U32.AND UP0, UPT, UR62, 0x7f, UPT ;  /* 0x0000007f3e00788c */ /* 0x000fe4000bf06070 */
[----:B------:R-:W-:-:S04]  /*2010*/  @!UP2 ULOP3.LUT UR48, URZ, UR49, URZ, 0x33, !UPT ;  /* 0x00000031ff30a292 */ /* 0x000fc8000f8e33ff */
[----:B------:R-:W-:-:S04]  /*2020*/  UIADD3 UR4, UPT, UPT, -UR48, URZ, URZ ;  /* 0x000000ff30047290 */ /* 0x000fc8000fffe1ff */
[----:B------:R-:W-:Y:S01]  /*2030*/  UIMAD UR49, UR49, UR4, UR6 ;  /* 0x00000004313172a4 */ /* 0x000fe2000f8e0206 */
[----:B--2---:R-:W-:Y:S11]  /*2040*/  BRA.U !UP0, `(.L_x_23) ;  /* 0x0000000508687547 */ /* 0x004ff6000b800000 */
[----:B------:R-:W2:Y:S01]  /*2050*/  LDCU.64 UR8, c[0x0][0x5c0] ;  /* 0x0000b800ff0877ac */ /* 0x000ea20008000a00 */
[----:B------:R-:W2:Y:S01]  /*2060*/  LDCU.64 UR36, c[0x0][0x5f8] ;  /* 0x0000bf00ff2477ac */ /* 0x000ea20008000a00 */
[----:B------:R-:W1:Y:S01]  /*2070*/  LDCU UR12, c[0x0][0x5c8] ;  /* 0x0000b900ff0c77ac */ /* 0x000e620008000800 */
[----:B------:R-:W1:Y:S01]  /*2080*/  LDCU UR11, c[0x0][0x600] ;  /* 0x0000c000ff0b77ac */ /* 0x000e620008000800 */
[----:B------:R-:W1:Y:S01]  /*2090*/  LDCU UR24, c[0x0][0x5a8] ;  /* 0x0000b500ff1877ac */ /* 0x000e620008000800 */
[----:B------:R-:W1:Y:S01]  /*20a0*/  LDCU UR23, c[0x0][0x59c] ;  /* 0x0000b380ff1777ac */ /* 0x000e620008000800 */
[----:B--2---:R-:W-:Y:S01]  /*20b0*/  UIMAD UR38, UR54, UR8, UR36 ;  /* 0x00000008362672a4 */ /* 0x004fe2000f8e0224 */
[----:B------:R-:W2:Y:S01]  /*20c0*/  LDCU UR22, c[0x0][0x590] ;  /* 0x0000b200ff1677ac */ /* 0x000ea20008000800 */
[----:B------:R-:W2:Y:S01]  /*20d0*/  LDCU UR28, c[0x0][0x594] ;  /* 0x0000b280ff1c77ac */ /* 0x000ea20008000800 */
[----:B------:R-:W2:Y:S01]  /*20e0*/  LDCU UR27, c[0x0][0x598] ;  /* 0x0000b300ff1b77ac */ /* 0x000ea20008000800 */
[----:B------:R-:W2:Y:S01]  /*20f0*/  LDCU UR26, c[0x0][0x5ac] ;  /* 0x0000b580ff1a77ac */ /* 0x000ea20008000800 */
[----:B------:R-:W2:Y:S01]  /*2100*/  LDCU UR25, c[0x0][0x5b0] ;  /* 0x0000b600ff1977ac */ /* 0x000ea20008000800 */
[----:B------:R-:W2:Y:S01]  /*2110*/  LDCU UR5, c[0x0][0x5cc] ;  /* 0x0000b980ff0577ac */ /* 0x000ea20008000800 */
[----:B------:R-:W2:Y:S01]  /*2120*/  LDCU UR4, c[0x0][0x5ec] ;  /* 0x0000bd80ff0477ac */ /* 0x000ea20008000800 */
[----:B------:R-:W2:Y:S01]  /*2130*/  LDCU.64 UR20, c[0x0][0x5a0] ;  /* 0x0000b400ff1477ac */ /* 0x000ea20008000a00 */
[----:B------:R-:W2:Y:S01]  /*2140*/  LDCU.64 UR16, c[0x0][0x5d0] ;  /* 0x0000ba00ff1077ac */ /* 0x000ea20008000a00 */
[----:B------:R-:W2:Y:S01]  /*2150*/  LDCU.64 UR6, c[0x0][0x5f0] ;  /* 0x0000be00ff0677ac */ /* 0x000ea20008000a00 */
[----:B------:R-:W-:-:S02]  /*2160*/  UIMAD UR37, UR49, UR9, UR37 ;  /* 0x00000009312572a4 */ /* 0x000fc4000f8e0225 */
[----:B-1----:R-:W-:Y:S01]  /*2170*/  UIMAD UR36, UR48, UR12, UR11 ;  /* 0x0000000c302472a4 */ /* 0x002fe2000f8e020b */
[----:B------:R-:W-:Y:S01]  /*2180*/  UMOV UR18, URZ ;  /* 0x000000ff00127c82 */ /* 0x000fe20008000000 */
[----:B------:R-:W-:-:S10]  /*2190*/  UMOV UR14, UR34 ;  /* 0x00000022000e7c82 */ /* 0x000fd40008000000 */
.L_x_29:
[----:B----4-:R-:W-:Y:S01]  /*21a0*/  @!P3 MOV R3, 0x8000 ;  /* 0x000080000003b802 */ /* 0x010fe20000000f00 */
[----:B------:R-:W-:Y:S01]  /*21b0*/  ULEA UR11, UR14, UR35, 0x3 ;  /* 0x000000230e0b7291 */ /* 0x000fe2000f8e18ff */
[----:B--2-4-:R-:W-:Y:S11]  /*21c0*/  @P0 BRA `(.L_x_24) ;  /* 0x0000000000100947 */ /* 0x014ff60003800000 */
[----:B------:R-:W-:Y:S04]  /*21d0*/  MOV R4, UR29 ;  /* 0x0000001d00047c02 */ /* 0x000fe80008000f00 */
[----:B------:R-:W-:Y:S04]  /*21e0*/  SHF.L.U32 R4, R4, 0x1f, RZ ;  /* 0x0000001f04047819 */ /* 0x000fe800000006ff */
[----:B------:R-:W1:Y:S02]  /*21f0*/  SYNCS.PHASECHK.TRANS64.TRYWAIT P0, [UR11+0x68], R4 ;  /* 0x00006804ff0075a7 */ /* 0x000e64000800110b */
[----:B-1----:R-:W-:Y:S05]  /*2200*/  @!P0 BRA `(.L_x_25) ;  /* 0x0000008400388947 */ /* 0x002fea0003800000 */
.L_x_24:
[----:B------:R4:W-:Y:S01]  /*2210*/  @!P3 SYNCS.ARRIVE.TRANS64 RZ, [UR11], R3 ;  /* 0x00000003ffffb9a7 */ /* 0x0009e2000800000b */
[----:B------:R-:W-:Y:S04]  /*2220*/  ULOP3.LUT UR8, UR47, 0x2, URZ, 0xfc, !UPT ;  /* 0x000000022f087892 */ /* 0x000fe8000f8efcff */
[----:B------:R-:W-:Y:S09]  /*2230*/  UISETP.NE.AND UP0, UPT, UR8, 0x2, UPT ;  /* 0x000000020800788c */ /* 0x000ff2000bf05270 */
[----:B------:R-:W-:Y:S05]  /*2240*/  BRA.U UP0, `(.L_x_26) ;  /* 0x0000000100047547 */ /* 0x000fea000b800000 */
[----:B--23--:R-:W-:Y:S05]  /*2250*/  BPT.TRAP 0x1 ;  /* 0x000000040000795c */ /* 0x00cfea0000300000 */
.L_x_26:
[----:B------:R-:W-:Y:S04]  /*2260*/  BSSY.RECONVERGENT B0, `(.L_x_27) ;  /* 0x0000003000007945 */ /* 0x000fe80003800200 */
[----:B------:R-:W-:Y:S05]  /*2270*/  @P2 BRA `(.L_x_28) ;  /* 0x0000000000042947 */ /* 0x000fea0003800000 */
[----:B--23--:R-:W-:Y:S05]  /*2280*/  BPT.TRAP 0x1 ;  /* 0x000000040000795c */ /* 0x00cfea0000300000 */
.L_x_28:
[----:B--23--:R-:W-:Y:S05]  /*2290*/  BSYNC.RECONVERGENT B0 ;  /* 0x0000000000007941 */ /* 0x00cfea0003800200 */
.L_x_27:
[----:B------:R-:W-:Y:S02]  /*22a0*/  UIADD3 UR8, UPT, UPT, UR14, 0x1, URZ ;  /* 0x000000010e087890 */ /* 0x000fe4000fffe0ff */
[----:B------:R-:W-:Y:S02]  /*22b0*/  USHF.L.U32 UR43, UR18, 0x6, URZ ;  /* 0x00000006122b7899 */ /* 0x000fe400080006ff */
[----:B------:R-:W-:Y:S02]  /*22c0*/  UISETP.NE.AND UP0, UPT, UR8, 0xd, UPT ;  /* 0x0000000d0800788c */ /* 0x000fe4000bf05270 */
[----:B------:R-:W-:Y:S02]  /*22d0*/  ULOP3.LUT UR41, UR11, 0xfefffff8, URZ, 0xc0, !UPT ;  /* 0xfefffff80b297892 */ /* 0x000fe4000f8ec0ff */
[----:B------:R-:W-:Y:S02]  /*22e0*/  USEL UR9, URZ, 0x1, UP0 ;  /* 0x00000001ff097887 */ /* 0x000fe40008000000 */
[----:B------:R-:W-:Y:S02]  /*22f0*/  USEL UR34, UR8, URZ, UP0 ;  /* 0x000000ff08227287 */ /* 0x000fe40008000000 */
[----:B------:R-:W-:Y:S02]  /*2300*/  ULOP3.LUT UR29, UR29, UR9, URZ, 0x3c, !UPT ;  /* 0x000000091d1d7292 */ /* 0x000fe4000f8e3cff */
[----:B------:R-:W-:Y:S02]  /*2310*/  ULEA UR8, UR34, UR35, 0x3 ;  /* 0x0000002322087291 */ /* 0x000fe4000f8e18ff */
[----:B------:R-:W-:Y:S02]  /*2320*/  UISETP.NE.AND UP0, UPT, UR22, 0x1, UPT ;  /* 0x000000011600788c */ /* 0x000fe4000bf05270 */
[----:B------:R-:W-:Y:S01]  /*2330*/  UISETP.NE.AND UP2, UPT, UR24, 0x1, UPT ;  /* 0x000000011800788c */ /* 0x000fe2000bf45270 */
[----:B-1----:R-:W-:Y:S01]  /*2340*/  MOV R0, UR29 ;  /* 0x0000001d00007c02 */ /* 0x002fe20008000f00 */
[----:B------:R-:W-:Y:S02]  /*2350*/  UIADD3 UR32, UP1, UPT, UR50, 0x80, URZ ;  /* 0x0000008032207890 */ /* 0x000fe4000ff3e0ff */
[----:B------:R-:W-:Y:S01]  /*2360*/  UIADD3 UR18, UPT, UPT, UR18, 0x1, URZ ;  /* 0x0000000112127890 */ /* 0x000fe2000fffe0ff */
[----:B------:R-:W-:Y:S01]  /*2370*/  SHF.L.U32 R0, R0, 0x1f, RZ ;  /* 0x0000001f00007819 */ /* 0x000fe200000006ff */
[----:B------:R-:W-:Y:S01]  /*2380*/  UIADD3.X UR33, UPT, UPT, URZ, UR51, URZ, UP1, !UPT ;  /* 0x00000033ff217290 */ /* 0x000fe20008ffe4ff */
[----:B------:R-:W-:Y:S02]  /*2390*/  UMOV UR44, 0x0 ;  /* 0x00000000002c7882 */ /* 0x000fe40000000000 */
[----:B------:R1:W2:Y:S01]  /*23a0*/  SYNCS.PHASECHK.TRANS64.TRYWAIT P0, [UR8+0x68], R0 ;  /* 0x00006800ff0075a7 */ /* 0x0002a20008001108 */
[----:B------:R-:W-:Y:S02]  /*23b0*/  UIMAD.WIDE.U32 UR8, UR43, UR28, URZ ;  /* 0x0000001c2b0872a5 */ /* 0x000fe4000f8e00ff */
[----:B------:R-:W-:Y:S02]  /*23c0*/  ULEA UR8, UR14, UR35, 0xd ;  /* 0x000000230e087291 */ /* 0x000fe4000f8e68ff */
[----:B------:R-:W-:Y:S02]  /*23d0*/  USHF.R.U32.HI UR9, URZ, UR27, UR9 ;  /* 0x0000001bff097299 */ /* 0x000fe40008011609 */
[----:B------:R-:W-:Y:S02]  /*23e0*/  UIADD3 UR40, UPT, UPT, UR8, 0x4300, URZ ;  /* 0x0000430008287890 */ /* 0x000fe4000fffe0ff */
[----:B------:R-:W-:Y:S02]  /*23f0*/  USEL UR9, UR43, UR9, !UP0 ;  /* 0x000000092b097287 */ /* 0x000fe4000c000000 */
[----:B------:R-:W-:Y:S02]  /*2400*/  UISETP.NE.AND UP0, UPT, UR23, 0x1, UPT ;  /* 0x000000011700788c */ /* 0x000fe4000bf05270 */
[----:B------:R-:W-:Y:S02]  /*2410*/  UIMAD.WIDE.U32 UR12, UR9, UR20, URZ ;  /* 0x00000014090c72a5 */ /* 0x000fe4000f8e00ff */
[----:B------:R-:W-:Y:S02]  /*2420*/  ULEA UR12, UR37, UR38, 0x5 ;  /* 0x00000026250c7291 */ /* 0x000fe4000f8e28ff */
[----:B------:R-:W-:Y:S02]  /*2430*/  USHF.R.U32.HI UR13, URZ, UR21, UR13 ;  /* 0x00000015ff0d7299 */ /* 0x000fe4000801160d */
[----:B------:R-:W-:Y:S02]  /*2440*/  ULEA UR19, UR36, UR12, 0xa ;  /* 0x0000000c24137291 */ /* 0x000fe4000f8e50ff */
[----:B------:R-:W-:Y:S02]  /*2450*/  USEL UR13, UR9, UR13, !UP0 ;  /* 0x0000000d090d7287 */ /* 0x000fe4000c000000 */
[----:B------:R-:W-:Y:S02]  /*2460*/  UIADD3 UR12, UPT, UPT, -UR9, URZ, URZ ;  /* 0x000000ff090c7290 */ /* 0x000fe4000fffe1ff */
[----:B------:R-:W-:Y:S02]  /*2470*/  UIMAD.WIDE.U32 UR14, UR13, UR26, URZ ;  /* 0x0000001a0d0e72a5 */ /* 0x000fe4000f8e00ff */
[----:B------:R-:W-:Y:S02]  /*2480*/  UIMAD UR12, UR22, UR12, UR43 ;  /* 0x0000000c160c72a4 */ /* 0x000fe4000f8e022b */
[----:B------:R-:W-:Y:S02]  /*2490*/  UIADD3 UR30, UP0, UPT, UR50, 0x180, URZ ;  /* 0x00000180321e7890 */ /* 0x000fe4000ff1e0ff */
[----:B------:R-:W-:Y:S02]  /*24a0*/  UIADD3 UR8, UPT, UPT, UR8, 0x1e300, URZ ;  /* 0x0001e30008087890 */ /* 0x000fe4000fffe0ff */
[----:B------:R-:W-:Y:S02]  /*24b0*/  UIADD3.X UR31, UPT, UPT, URZ, UR51, URZ, UP0, !UPT ;  /* 0x00000033ff1f7290 */ /* 0x000fe400087fe4ff */
[----:B------:R-:W-:Y:S01]  /*24c0*/  UISETP.NE.AND UP0, UPT, UR18, UR46, UPT ;  /* 0x0000002e1200728c */ /* 0x000fe2000bf05270 */
[----:B------:R-:W-:Y:S01]  /*24d0*/  UMOV UR45, 0x10000000 ;  /* 0x10000000002d7882 */ /* 0x000fe20000000000 */
[----:B------:R-:W-:Y:S01]  /*24e0*/  UMOV UR14, UR15 ;  /* 0x0000000f000e7c82 */ /* 0x000fe20008000000 */
[----:B------:R-:W-:Y:S01]  /*24f0*/  UTMALDG.2D.2CTA [UR40], [UR32], desc[UR44] ;  /* 0x00002c28200075b4 */ /* 0x000fe20008209000 */
[----:B------:R-:W-:Y:S04]  /*2500*/  USHF.R.U32.HI UR11, URZ, UR25, UR14 ;  /* 0x00000019ff0b7299 */ /* 0x000fe8000801160e */
[----:B------:R-:W-:Y:S02]  /*2510*/  USEL UR14, UR13, UR11, !UP2 ;  /* 0x0000000b0d0e7287 */ /* 0x000fe4000d000000 */
[----:B------:R-:W-:Y:S02]  /*2520*/  UIADD3 UR11, UPT, UPT, -UR13, URZ, URZ ;  /* 0x000000ff0d0b7290 */ /* 0x000fe4000fffe1ff */
[----:B------:R-:W-:Y:S02]  /*2530*/  UIADD3 UR15, UPT, UPT, -UR14, URZ, URZ ;  /* 0x000000ff0e0f7290 */ /* 0x000fe4000fffe1ff */
[----:B------:R-:W-:Y:S02]  /*2540*/  UIMAD UR9, UR23, UR11, UR9 ;  /* 0x0000000b170972a4 */ /* 0x000fe4000f8e0209 */
[----:B------:R-:W-:Y:S02]  /*2550*/  UIMAD UR13, UR24, UR15, UR13 ;  /* 0x0000000f180d72a4 */ /* 0x000fe4000f8e020d */
[----:B------:R-:W-:Y:S02]  /*2560*/  UIMAD UR11, UR12, UR5, UR4 ;  /* 0x000000050c0b72a4 */ /* 0x000fe4000f8e0204 */
[----:B------:R-:W-:Y:S02]  /*2570*/  UIMAD UR12, UR9, UR16, UR6 ;  /* 0x00000010090c72a4 */ /* 0x000fe4000f8e0206 */
[----:B------:R-:W-:Y:S02]  /*2580*/  UIMAD UR13, UR13, UR17, UR7 ;  /* 0x000000110d0d72a4 */ /* 0x000fe4000f8e0207 */
[----:B------:R-:W-:Y:S01]  /*2590*/  UPRMT UR15, UR19, 0x5410, URZ ;  /* 0x00005410130f7896 */ /* 0x000fe200080000ff */
[----:B------:R-:W-:Y:S02]  /*25a0*/  UMOV UR9, UR41 ;  /* 0x0000002900097c82 */ /* 0x000fe40008000000 */
[----:B------:R-:W-:Y:S06]  /*25b0*/  UMOV UR19, UR46 ;  /* 0x0000002e00137c82 */ /* 0x000fec0008000000 */
[----:B------:R3:W-:Y:S02]  /*25c0*/  UTMALDG.5D.IM2COL.2CTA [UR8], [UR30], UR15, desc[UR44] ;  /* 0x00002c081e0073b4 */ /* 0x0007e4000826100f */
[----:B---3--:R-:W-:Y:S01]  /*25d0*/  UMOV UR14, UR34 ;  /* 0x00000022000e7c82 */ /* 0x008fe20008000000 */
[----:B-1----:R-:W-:Y:S05]  /*25e0*/  BRA.U UP0, `(.L_x_29) ;  /* 0xfffffff900ec7547 */ /* 0x002fea000b83ffff */
.L_x_23:
[----:B------:R-:W-:Y:S01]  /*25f0*/  ULEA UR4, UR34, UR35, 0x3 ;  /* 0x0000002322047291 */ /* 0x000fe2000f8e18ff */
[----:B------:R-:W-:Y:S01]  /*2600*/  MOV R0, UR29 ;  /* 0x0000001d00007c02 */ /* 0x000fe20008000f00 */
[----:B------:R-:W-:Y:S01]  /*2610*/  @!P1 SYNCS.ARRIVE.TRANS64.A1T0 RZ, [UR35+0x118], RZ ;  /* 0x000118ffffff99a7 */ /* 0x000fe20008100023 */
[----:B------:R-:W-:Y:S02]  /*2620*/  UISETP.GT.AND UP0, UPT, UR60, UR59, UPT ;  /* 0x0000003b3c00728c */ /* 0x000fe4000bf04270 */
[----:B------:R-:W-:-:S04]  /*2630*/  SHF.L.U32 R0, R0, 0x1f, RZ ;  /* 0x0000001f00007819 */ /* 0x000fc800000006ff */
[----:B--2-4-:R2:W4:Y:S03]  /*2640*/  SYNCS.PHASECHK.TRANS64.TRYWAIT P0, [UR4+0x68], R0 ;  /* 0x00006800ff0075a7 */ /* 0x0145260008001104 */
[----:B------:R-:W-:Y:S05]  /*2650*/  BRA.U !UP0, `(.L_x_30) ;  /* 0x0000000508647547 */ /* 0x000fea000b800000 */
[----:B------:R-:W1:Y:S01]  /*2660*/  LDCU.64 UR8, c[0x0][0x5c0] ;  /* 0x0000b800ff0877ac */ /* 0x000e620008000a00 */
[----:B------:R-:W1:Y:S01]  /*2670*/  LDCU.64 UR44, c[0x0][0x5f8] ;  /* 0x0000bf00ff2c77ac */ /* 0x000e620008000a00 */
[----:B------:R-:W3:Y:S01]  /*2680*/  LDCU UR11, c[0x0][0x5c8] ;  /* 0x0000b900ff0b77ac */ /* 0x000ee20008000800 */
[----:B------:R-:W3:Y:S01]  /*2690*/  LDCU UR37, c[0x0][0x600] ;  /* 0x0000c000ff2577ac */ /* 0x000ee20008000800 */
[----:B------:R-:W2:Y:S01]  /*26a0*/  LDCU UR23, c[0x0][0x5a8] ;  /* 0x0000b500ff1777ac */ /* 0x000ea20008000800 */
[----:B------:R-:W2:Y:S01]  /*26b0*/  LDCU UR22, c[0x0][0x59c] ;  /* 0x0000b380ff1677ac */ /* 0x000ea20008000800 */
[----:B-1----:R-:W-:Y:S01]  /*26c0*/  UIMAD UR38, UR49, UR9, UR45 ;  /* 0x00000009312672a4 */ /* 0x002fe2000f8e022d */
[----:B------:R-:W1:Y:S01]  /*26d0*/  LDCU UR18, c[0x0][0x590] ;  /* 0x0000b200ff1277ac */ /* 0x000e620008000800 */
[----:B------:R-:W1:Y:S01]  /*26e0*/  LDCU UR27, c[0x0][0x594] ;  /* 0x0000b280ff1b77ac */ /* 0x000e620008000800 */
[----:B------:R-:W1:Y:S01]  /*26f0*/  LDCU UR26, c[0x0][0x598] ;  /* 0x0000b300ff1a77ac */ /* 0x000e620008000800 */
[----:B------:R-:W1:Y:S01]  /*2700*/  LDCU UR25, c[0x0][0x5ac] ;  /* 0x0000b580ff1977ac */ /* 0x000e620008000800 */
[----:B------:R-:W1:Y:S01]  /*2710*/  LDCU UR24, c[0x0][0x5b0] ;  /* 0x0000b600ff1877ac */ /* 0x000e620008000800 */
[----:B------:R-:W1:Y:S01]  /*2720*/  LDCU UR5, c[0x0][0x5cc] ;  /* 0x0000b980ff0577ac */ /* 0x000e620008000800 */
[----:B------:R-:W1:Y:S01]  /*2730*/  LDCU UR4, c[0x0][0x5ec] ;  /* 0x0000bd80ff0477ac */ /* 0x000e620008000800 */
[----:B------:R-:W1:Y:S01]  /*2740*/  LDCU.64 UR20, c[0x0][0x5a0] ;  /* 0x0000b400ff1477ac */ /* 0x000e620008000a00 */
[----:B------:R-:W1:Y:S01]  /*2750*/  LDCU.64 UR16, c[0x0][0x5d0] ;  /* 0x0000ba00ff1077ac */ /* 0x000e620008000a00 */
[----:B------:R-:W1:Y:S01]  /*2760*/  LDCU.64 UR6, c[0x0][0x5f0] ;  /* 0x0000be00ff0677ac */ /* 0x000e620008000a00 */
[----:B------:R-:W-:-:S02]  /*2770*/  UIMAD UR44, UR54, UR8, UR44 ;  /* 0x00000008362c72a4 */ /* 0x000fc4000f8e022c */
[----:B------:R-:W-:Y:S02]  /*2780*/  UIADD3 UR45, UPT, UPT, UR61, UR19, URZ ;  /* 0x000000133d2d7290 */ /* 0x000fe4000fffe0ff */
[----:B---3--:R-:W-:Y:S01]  /*2790*/  UIMAD UR37, UR48, UR11, UR37 ;  /* 0x0000000b302572a4 */ /* 0x008fe2000f8e0225 */
[----:B--2---:R-:W-:-:S11]  /*27a0*/  UMOV UR14, UR34 ;  /* 0x00000022000e7c82 */ /* 0x004fd60008000000 */
.L_x_36:
[----:B---3--:R-:W-:Y:S01]  /*27b0*/  @!P3 MOV R3, 0x8000 ;  /* 0x000080000003b802 */ /* 0x008fe20000000f00 */
[----:B------:R-:W-:Y:S01]  /*27c0*/  ULEA UR11, UR14, UR35, 0x3 ;  /* 0x000000230e0b7291 */ /* 0x000fe2000f8e18ff */
[----:B--2-4-:R-:W-:Y:S11]  /*27d0*/  @P0 BRA `(.L_x_31) ;  /* 0x0000000000100947 */ /* 0x014ff60003800000 */
[----:B------:R-:W-:Y:S04]  /*27e0*/  MOV R4, UR29 ;  /* 0x0000001d00047c02 */ /* 0x000fe80008000f00 */
[----:B------:R-:W-:Y:S04]  /*27f0*/  SHF.L.U32 R4, R4, 0x1f, RZ ;  /* 0x0000001f04047819 */ /* 0x000fe800000006ff */
[----:B------:R-:W2:Y:S02]  /*2800*/  SYNCS.PHASECHK.TRANS64.TRYWAIT P0, [UR11+0x68], R4 ;  /* 0x00006804ff0075a7 */ /* 0x000ea4000800110b */
[----:B--2---:R-:W-:Y:S05]  /*2810*/  @!P0 BRA `(.L_x_32) ;  /* 0x0000007c00cc8947 */ /* 0x004fea0003800000 */
.L_x_31:
[----:B------:R3:W-:Y:S01]  /*2820*/  @!P3 SYNCS.ARRIVE.TRANS64 RZ, [UR11], R3 ;  /* 0x00000003ffffb9a7 */ /* 0x0007e2000800000b */
[----:B------:R-:W-:Y:S04]  /*2830*/  ULOP3.LUT UR8, UR47, 0x2, URZ, 0xfc, !UPT ;  /* 0x000000022f087892 */ /* 0x000fe8000f8efcff */
[----:B------:R-:W-:Y:S09]  /*2840*/  UISETP.NE.AND UP0, UPT, UR8, 0x2, UPT ;  /* 0x000000020800788c */ /* 0x000ff2000bf05270 */
[----:B------:R-:W-:Y:S05]  /*2850*/  BRA.U UP0, `(.L_x_33) ;  /* 0x0000000100047547 */ /* 0x000fea000b800000 */
[----:B-1----:R-:W-:Y:S05]  /*2860*/  BPT.TRAP 0x1 ;  /* 0x000000040000795c */ /* 0x002fea0000300000 */
.L_x_33:
[----:B------:R-:W-:Y:S04]  /*2870*/  BSSY.RECONVERGENT B0, `(.L_x_34) ;  /* 0x0000003000007945 */ /* 0x000fe80003800200 */
[----:B------:R-:W-:Y:S05]  /*2880*/  @P2 BRA `(.L_x_35) ;  /* 0x0000000000042947 */ /* 0x000fea0003800000 */
[----:B-1----:R-:W-:Y:S05]  /*2890*/  BPT.TRAP 0x1 ;  /* 0x000000040000795c */ /* 0x002fea0000300000 */
.L_x_35:
[----:B-1----:R-:W-:Y:S05]  /*28a0*/  BSYNC.RECONVERGENT B0 ;  /* 0x0000000000007941 */ /* 0x002fea0003800200 */
.L_x_34:
[----:B------:R-:W-:Y:S02]  /*28b0*/  UIADD3 UR8, UPT, UPT, UR14, 0x1, URZ ;  /* 0x000000010e087890 */ /* 0x000fe4000fffe0ff */
[----:B------:R-:W-:Y:S02]  /*28c0*/  USHF.L.U32 UR43, UR19, 0x6, URZ ;  /* 0x00000006132b7899 */ /* 0x000fe400080006ff */
[----:B------:R-:W-:Y:S02]  /*28d0*/  UISETP.NE.AND UP0, UPT, UR8, 0xd, UPT ;  /* 0x0000000d0800788c */ /* 0x000fe4000bf05270 */
[----:B------:R-:W-:Y:S02]  /*28e0*/  ULEA UR28, UR14, UR35, 0xd ;  /* 0x000000230e1c7291 */ /* 0x000fe4000f8e68ff */
[----:B------:R-:W-:Y:S02]  /*28f0*/  USEL UR9, URZ, 0x1, UP0 ;  /* 0x00000001ff097887 */ /* 0x000fe40008000000 */
[----:B------:R-:W-:Y:S02]  /*2900*/  USEL UR34, UR8, URZ, UP0 ;  /* 0x000000ff08227287 */ /* 0x000fe40008000000 */
[----:B------:R-:W-:Y:S02]  /*2910*/  ULOP3.LUT UR29, UR29, UR9, URZ, 0x3c, !UPT ;  /* 0x000000091d1d7292 */ /* 0x000fe4000f8e3cff */
[----:B------:R-:W-:Y:S02]  /*2920*/  ULEA UR8, UR34, UR35, 0x3 ;  /* 0x0000002322087291 */ /* 0x000fe4000f8e18ff */
[----:B------:R-:W-:Y:S02]  /*2930*/  UISETP.NE.AND UP0, UPT, UR18, 0x1, UPT ;  /* 0x000000011200788c */ /* 0x000fe4000bf05270 */
[----:B------:R-:W-:Y:S01]  /*2940*/  ULOP3.LUT UR41, UR11, 0xfefffff8, URZ, 0xc0, !UPT ;  /* 0xfefffff80b297892 */ /* 0x000fe2000f8ec0ff */
[----:B--2---:R-:W-:Y:S01]  /*2950*/  MOV R0, UR29 ;  /* 0x0000001d00007c02 */ /* 0x004fe20008000f00 */
[----:B------:R-:W-:Y:S02]  /*2960*/  UISETP.NE.AND UP2, UPT, UR23, 0x1, UPT ;  /* 0x000000011700788c */ /* 0x000fe4000bf45270 */
[----:B------:R-:W-:Y:S01]  /*2970*/  UIADD3 UR32, UP1, UPT, UR50, 0x80, URZ ;  /* 0x0000008032207890 */ /* 0x000fe2000ff3e0ff */
[----:B------:R-:W-:Y:S01]  /*2980*/  SHF.L.U32 R0, R0, 0x1f, RZ ;  /* 0x0000001f00007819 */ /* 0x000fe200000006ff */
[----:B------:R-:W-:Y:S02]  /*2990*/  UIADD3 UR40, UPT, UPT, UR28, 0x4300, URZ ;  /* 0x000043001c287890 */ /* 0x000fe4000fffe0ff */
[----:B------:R-:W-:Y:S01]  /*29a0*/  UIADD3.X UR33, UPT, UPT, URZ, UR51, URZ, UP1, !UPT ;  /* 0x00000033ff217290 */ /* 0x000fe20008ffe4ff */
[----:B------:R1:W2:Y:S01]  /*29b0*/  SYNCS.PHASECHK.TRANS64.TRYWAIT P0, [UR8+0x68], R0 ;  /* 0x00006800ff0075a7 */ /* 0x0002a20008001108 */
[----:B------:R-:W-:Y:S02]  /*29c0*/  UIMAD.WIDE.U32 UR8, UR43, UR27, URZ ;  /* 0x0000001b2b0872a5 */ /* 0x000fe4000f8e00ff */
[----:B------:R-:W-:Y:S02]  /*29d0*/  UIADD3 UR19, UPT, UPT, UR19, 0x1, URZ ;  /* 0x0000000113137890 */ /* 0x000fe4000fffe0ff */
[----:B------:R-:W-:Y:S01]  /*29e0*/  USHF.R.U32.HI UR9, URZ, UR26, UR9 ;  /* 0x0000001aff097299 */ /* 0x000fe20008011609 */
[----:B------:R-:W-:Y:S01]  /*29f0*/  UMOV UR48, 0x0 ;  /* 0x0000000000307882 */ /* 0x000fe20000000000 */
[----:B------:R-:W-:Y:S02]  /*2a00*/  UMOV UR49, 0x10000000 ;  /* 0x1000000000317882 */ /* 0x000fe40000000000 */
[----:B------:R-:W-:Y:S01]  /*2a10*/  USEL UR9, UR43, UR9, !UP0 ;  /* 0x000000092b097287 */ /* 0x000fe2000c000000 */
[----:B------:R-:W-:Y:S01]  /*2a20*/  UTMALDG.2D.2CTA [UR40], [UR32], desc[UR48] ;  /* 0x00003028200075b4 */ /* 0x000fe20008209000 */
        /* <DEDUP_REMOVED lines=9> */
[----:B------:R-:W-:Y:S03]  /*2ac0*/  UIADD3 UR30, UP0, UPT, UR50, 0x180, URZ ;  /* 0x00000180321e7890 */ /* 0x000fe6000ff1e0ff */
[----:B------:R-:W-:Y:S01]  /*2ad0*/  UMOV UR8, UR15 ;  /* 0x0000000f00087c82 */ /* 0x000fe20008000000 */
[----:B------:R-:W-:Y:S02]  /*2ae0*/  UIADD3.X UR31, UPT, UPT, URZ, UR51, URZ, UP0, !UPT ;  /* 0x00000033ff1f7290 */ /* 0x000fe400087fe4ff */
[----:B------:R-:W-:Y:S02]  /*2af0*/  USHF.R.U32.HI UR11, URZ, UR24, UR8 ;  /* 0x00000018ff0b7299 */ /* 0x000fe40008011608 */
[----:B------:R-:W-:Y:S02]  /*2b00*/  UIADD3 UR8, UPT, UPT, UR28, 0x1e300, URZ ;  /* 0x0001e3001c087890 */ /* 0x000fe4000fffe0ff */
        /* <DEDUP_REMOVED lines=9> */
[----:B------:R-:W-:Y:S01]  /*2ba0*/  UMOV UR9, UR41 ;  /* 0x0000002900097c82 */ /* 0x000fe20008000000 */
[----:B------:R-:W-:Y:S07]  /*2bb0*/  UISETP.NE.AND UP0, UPT, UR19, UR45, UPT ;  /* 0x0000002d1300728c */ /* 0x000fee000bf05270 */
[----:B------:R4:W-:Y:S02]  /*2bc0*/  UTMALDG.5D.IM2COL.2CTA [UR8], [UR30], UR15, desc[UR48] ;  /* 0x000030081e0073b4 */ /* 0x0009e4000826100f */
[----:B----4-:R-:W-:Y:S01]  /*2bd0*/  UMOV UR14, UR34 ;  /* 0x00000022000e7c82 */ /* 0x010fe20008000000 */
[----:B-1----:R-:W-:Y:S05]  /*2be0*/  BRA.U UP0, `(.L_x_36) ;  /* 0xfffffff900f07547 */ /* 0x002fea000b83ffff */
.L_x_30:
[----:B---3--:R-:W-:Y:S01]  /*2bf0*/  SHF.L.U32 R3, R2, 0x1f, RZ ;  /* 0x0000001f02037819 */ /* 0x008fe200000006ff */
[----:B------:R-:W-:-:S03]  /*2c00*/  NOP ;  /* 0x0000000000007918 */ /* 0x000fc60000000000 */
[----:B--2-4-:R-:W2:Y:S02]  /*2c10*/  SYNCS.PHASECHK.TRANS64.TRYWAIT P0, [UR35+0x120], R3 ;  /* 0x00012003ff0075a7 */ /* 0x014ea40008001123 */
[----:B--2---:R-:W-:Y:S05]  /*2c20*/  @!P0 BRA `(.L_x_37) ;  /* 0x0000007800e08947 */ /* 0x004fea0003800000 */
.L_x_155:
[----:B------:R-:W3:Y:S01]  /*2c30*/  LDS.128 R4, [UR35+0x160] ;  /* 0x00016023ff047984 */ /* 0x000ee20008000c00 */
[----:B------:R-:W-:Y:S02]  /*2c40*/  UIADD3 UR4, UPT, UPT, UR35, 0x128, URZ ;  /* 0x0000012823047890 */ /* 0x000fe4000fffe0ff */
[----:B------:R-:W-:Y:S01]  /*2c50*/  UISETP.GE.AND UP0, UPT, UR39, 0x1, UPT ;  /* 0x000000012700788c */ /* 0x000fe2000bf06270 */
[----:B------:R-:W-:Y:S01]  /*2c60*/  @!PT LDS RZ, [RZ] ;  /* 0x00000000fffff984 */ /* 0x000fe20000000800 */
[----:B------:R-:W-:Y:S01]  /*2c70*/  @!PT LDS RZ, [RZ] ;  /* 0x00000000fffff984 */ /* 0x000fe20000000800 */
[----:B------:R-:W-:Y:S01]  /*2c80*/  @!PT LDS RZ, [RZ] ;  /* 0x00000000fffff984 */ /* 0x000fe20000000800 */
[----:B------:R-:W-:Y:S01]  /*2c90*/  @!PT LDS RZ, [RZ] ;  /* 0x00000000fffff984 */ /* 0x000fe20000000800 */
[----:B------:R4:W-:Y:S06]  /*2ca0*/  MEMBAR.ALL.CTA ;  /* 0x0000000000007992 */ /* 0x0009ec0000008000 */
[----:B----4-:R-:W4:Y:S01]  /*2cb0*/  FENCE.VIEW.ASYNC.S ;  /* 0x00000000000073c6 */ /* 0x010f220000000000 */
[----:B------:R-:W-:-:S09]  /*2cc0*/  UPRMT UR4, URZ, 0x654, UR4 ;  /* 0x00000654ff047896 */ /* 0x000fd20008000004 */
[----:B----4-:R-:W-:Y:S01]  /*2cd0*/  SYNCS.ARRIVE.TRANS64.RED.A1T0 RZ, [UR4], RZ ;  /* 0x000000ffffff79a7 */ /* 0x010fe20008100404 */
[----:B---3--:R-:W-:-:S13]  /*2ce0*/  LOP3.LUT P0, RZ, R6, 0x1, RZ, 0xc0, !PT ;  /* 0x0000000106ff7812 */ /* 0x008fda000780c0ff */
[----:B------:R-:W-:Y:S01]  /*2cf0*/  VOTEU.ANY UP1, P0 ;  /* 0x0000000000ff7886 */ /* 0x000fe20000020100 */
[----:B------:R-:W-:-:S13]  /*2d00*/  PLOP3.LUT P0, PT, PT, PT, UP1, 0x80, 0x8 ;  /* 0x000000000008781c */ /* 0x000fda0003f0f018 */
[----:B--2---:R-:W-:Y:S02]  /*2d10*/  @P0 MOV R0, R4 ;  /* 0x0000000400000202 */ /* 0x004fe40000000f00 */
[----:B------:R-:W-:Y:S02]  /*2d20*/  @P0 LOP3.LUT R4, R5, 0xffff, RZ, 0xc0, !PT ;  /* 0x0000ffff05040812 */ /* 0x000fe400078ec0ff */
[----:B------:R-:W-:Y:S02]  /*2d30*/  @P0 R2UR UR6, R0 ;  /* 0x00000000000602ca */ /* 0x000fe400000e0000 */
[----:B------:R-:W-:-:S11]  /*2d40*/  @P0 R2UR UR5, R4 ;  /* 0x00000000040502ca */ /* 0x000fd600000e0000 */
[----:B------:R-:W-:Y:S02]  /*2d50*/  @UP1 UMOV UR53, UR6 ;  /* 0x0000000600351c82 */ /* 0x000fe40008000000 */
[----:B-1----:R-:W-:Y:S01]  /*2d60*/  @UP1 UMOV UR52, UR5 ;  /* 0x0000000500341c82 */ /* 0x002fe20008000000 */
[----:B------:R-:W-:Y:S05]  /*2d70*/  BRA.U !UP0, `(.L_x_38) ;  /* 0x0000000108d47547 */ /* 0x000fea000b800000 */
[----:B------:R-:W1:Y:S01]  /*2d80*/  LDCU.128 UR16, c[0x0][0xc10] ;  /* 0x00018200ff1077ac */ /* 0x000e620008000c00 */
[----:B------:R-:W2:Y:S01]  /*2d90*/  LDCU UR20, c[0x0][0xc20] ;  /* 0x00018400ff1477ac */ /* 0x000ea20008000800 */
[----:B------:R-:W3:Y:S01]  /*2da0*/  LDCU UR13, c[0x0][0xc0c] ;  /* 0x00018180ff0d77ac */ /* 0x000ee20008000800 */
[----:B------:R-:W4:Y:S01]  /*2db0*/  LDCU.64 UR14, c[0x0][0xc28] ;  /* 0x00018500ff0e77ac */ /* 0x000f220008000a00 */
[----:B------:R-:W-:Y:S02]  /*2dc0*/  UISETP.NE.AND UP3, UPT, UR39, 0x1, UPT ;  /* 0x000000012700788c */ /* 0x000fe4000bf65270 */
[----:B-1----:R-:W-:Y:S02]  /*2dd0*/  UIMAD.WIDE.U32 UR4, UR56, UR19, URZ ;  /* 0x00000013380472a5 */ /* 0x002fe4000f8e00ff */
[----:B------:R-:W-:Y:S02]  /*2de0*/  UIMAD.WIDE.U32 UR6, UR58, UR16, URZ ;  /* 0x000000103a0672a5 */ /* 0x000fe4000f8e00ff */
[----:B------:R-:W-:-:S02]  /*2df0*/  UISETP.NE.AND UP0, UPT, UR18, 0x1, UPT ;  /* 0x000000011200788c */ /* 0x000fc4000bf05270 */
[----:B------:R-:W-:Y:S01]  /*2e00*/  UIMAD.WIDE.U32 UR10, UR52, UR19, URZ ;  /* 0x00000013340a72a5 */ /* 0x000fe2000f8e00ff */
[----:B------:R-:W-:Y:S01]  /*2e10*/  UMOV UR4, UR5 ;  /* 0x0000000500047c82 */ /* 0x000fe20008000000 */
[----:B---3--:R-:W-:Y:S02]  /*2e20*/  UISETP.NE.AND UP2, UPT, UR13, 0x1, UPT ;  /* 0x000000010d00788c */ /* 0x008fe4000bf45270 */
[----:B--2---:R-:W-:Y:S02]  /*2e30*/  USHF.R.U32.HI UR5, URZ, UR20, UR4 ;  /* 0x00000014ff057299 */ /* 0x004fe40008011604 */
[----:B------:R-:W-:Y:S01]  /*2e40*/  UIMAD.WIDE.U32 UR8, UR53, UR16, URZ ;  /* 0x00000010350872a5 */ /* 0x000fe2000f8e00ff */
[----:B------:R-:W-:Y:S01]  /*2e50*/  UMOV UR4, UR7 ;  /* 0x0000000700047c82 */ /* 0x000fe20008000000 */
[----:B------:R-:W-:Y:S02]  /*2e60*/  USEL UR5, UR56, UR5, !UP0 ;  /* 0x0000000538057287 */ /* 0x000fe4000c000000 */
[----:B------:R-:W-:-:S02]  /*2e70*/  USHF.R.U32.HI UR4, URZ, UR17, UR4 ;  /* 0x00000011ff047299 */ /* 0x000fc40008011604 */
[----:B----4-:R-:W-:Y:S02]  /*2e80*/  UIMAD.WIDE.U32 UR6, UR5, UR14, URZ ;  /* 0x0000000e050672a5 */ /* 0x010fe4000f8e00ff */
[----:B------:R-:W-:Y:S01]  /*2e90*/  USEL UR12, UR58, UR4, !UP2 ;  /* 0x000000043a0c7287 */ /* 0x000fe2000d000000 */
[----:B------:R-:W-:Y:S02]  /*2ea0*/  UMOV UR8, UR9 ;  /* 0x0000000900087c82 */ /* 0x000fe40008000000 */
[----:B------:R-:W-:Y:S01]  /*2eb0*/  UMOV UR4, UR11 ;  /* 0x0000000b00047c82 */ /* 0x000fe20008000000 */
[----:B------:R-:W-:Y:S01]  /*2ec0*/  UIMAD.WIDE.U32 UR10, UR12, UR14, URZ ;  /* 0x0000000e0c0a72a5 */ /* 0x000fe2000f8e00ff */
[----:B------:R-:W-:Y:S01]  /*2ed0*/  UMOV UR6, UR7 ;  /* 0x0000000700067c82 */ /* 0x000fe20008000000 */
[----:B------:R-:W-:Y:S02]  /*2ee0*/  USHF.R.U32.HI UR4, URZ, UR20, UR4 ;  /* 0x00000014ff047299 */ /* 0x000fe40008011604 */
[----:B------:R-:W-:-:S02]  /*2ef0*/  @UP3 USHF.R.U32.HI UR5, URZ, UR15, UR6 ;  /* 0x0000000fff053299 */ /* 0x000fc40008011606 */
[----:B------:R-:W-:Y:S01]  /*2f00*/  USHF.R.U32.HI UR17, URZ, UR17, UR8 ;  /* 0x00000011ff117299 */ /* 0x000fe20008011608 */
[----:B------:R-:W-:Y:S01]  /*2f10*/  UMOV UR6, UR11 ;  /* 0x0000000b00067c82 */ /* 0x000fe20008000000 */
[----:B------:R-:W-:Y:S02]  /*2f20*/  USEL UR4, UR52, UR4, !UP0 ;  /* 0x0000000434047287 */ /* 0x000fe4000c000000 */
[----:B------:R-:W-:Y:S02]  /*2f30*/  @UP3 USHF.R.U32.HI UR12, URZ, UR15, UR6 ;  /* 0x0000000fff0c3299 */ /* 0x000fe40008011606 */
[----:B------:R-:W-:Y:S02]  /*2f40*/  UIMAD UR6, UR39, UR5, URZ ;  /* 0x00000005270672a4 */ /* 0x000fe4000f8e02ff */
[----:B------:R-:W-:Y:S02]  /*2f50*/  USEL UR5, UR53, UR17, !UP2 ;  /* 0x0000001135057287 */ /* 0x000fe4000d000000 */
[----:B------:R-:W-:-:S02]  /*2f60*/  UIMAD UR8, UR39, UR12, URZ ;  /* 0x0000000c270872a4 */ /* 0x000fc4000f8e02ff */
[----:B------:R-:W-:Y:S02]  /*2f70*/  UISETP.GE.AND UP0, UPT, UR4, UR6, UPT ;  /* 0x000000060400728c */ /* 0x000fe4000bf06270 */
[----:B------:R-:W-:Y:S02]  /*2f80*/  UIMAD.WIDE.U32 UR6, UR4, UR14, URZ ;  /* 0x0000000e040672a5 */ /* 0x000fe4000f8e00ff */
[----:B------:R-:W-:Y:S02]  /*2f90*/  UISETP.GE.OR UP0, UPT, UR5, UR8, UP0 ;  /* 0x000000080500728c */ /* 0x000fe40008706670 */
[----:B------:R-:W-:Y:S02]  /*2fa0*/  UIMAD.WIDE.U32 UR8, UR5, UR14, URZ ;  /* 0x0000000e050872a5 */ /* 0x000fe4000f8e00ff */
[----:B------:R-:W-:Y:S01]  /*2fb0*/  UIADD3 UR10, UPT, UPT, -UR4, URZ, URZ ;  /* 0x000000ff040a7290 */ /* 0x000fe2000fffe1ff */
[----:B------:R-:W-:Y:S02]  /*2fc0*/  UMOV UR6, UR7 ;  /* 0x0000000700067c82 */ /* 0x000fe40008000000 */
[----:B------:R-:W-:-:S02]  /*2fd0*/  USHF.R.U32.HI UR6, URZ, UR15, UR6 ;  /* 0x0000000fff067299 */ /* 0x000fc40008011606 */
[----:B------:R-:W-:Y:S02]  /*2fe0*/  UIMAD UR10, UR18, UR10, UR52 ;  /* 0x0000000a120a72a4 */ /* 0x000fe4000f8e0234 */
[----:B------:R-:W-:Y:S01]  /*2ff0*/  USEL UR6, UR4, UR6, !UP3 ;  /* 0x0000000604067287 */ /* 0x000fe2000d800000 */
[----:B------:R-:W-:Y:S01]  /*3000*/  @!UP0 UMOV UR7, UR9 ;  /* 0x0000000900078c82 */ /* 0x000fe20008000000 */
[----:B------:R-:W-:Y:S02]  /*3010*/  UIADD3 UR9, UPT, UPT, -UR5, URZ, URZ ;  /* 0x000000ff05097290 */ /* 0x000fe4000fffe1ff */
[----:B------:R-:W-:Y:S02]  /*3020*/  @!UP0 USHF.R.U32.HI UR7, URZ, UR15, UR7 ;  /* 0x0000000fff078299 */ /* 0x000fe40008011607 */
[----:B------:R-:W-:Y:S02]  /*3030*/  UIADD3 UR8, UPT, UPT, -UR6, URZ, URZ ;  /* 0x000000ff06087290 */ /* 0x000fe4000fffe1ff */
[----:B------:R-:W-:-:S02]  /*3040*/  @!UP0 USEL UR7, UR5, UR7, !UP3 ;  /* 0x0000000705078287 */ /* 0x000fc4000d800000 */
[----:B------:R-:W-:Y:S02]  /*3050*/  UIMAD UR8, UR39, UR8, UR4 ;  /* 0x00000008270872a4 */ /* 0x000fe4000f8e0204 */
[----:B------:R-:W-:Y:S02]  /*3060*/  @!UP0 UIADD3 UR6, UPT, UPT, UR6, -UR7, URZ ;  /* 0x8000000706068290 */ /* 0x000fe4000fffe0ff */
[----:B------:R-:W-:Y:S02]  /*3070*/  @!UP0 UIMAD UR7, UR8, UR12, UR7 ;  /* 0x0000000c080782a4 */ /* 0x000fe4000f8e0207 */
[----:B------:R-:W-:Y:S02]  /*3080*/  @!UP0 UIMAD UR4, UR39, UR6, UR5 ;  /* 0x00000006270482a4 */ /* 0x000fe4000f8e0205 */
[----:B------:R-:W-:Y:S02]  /*3090*/  UIMAD UR6, UR13, UR9, UR53 ;  /* 0x000000090d0672a4 */ /* 0x000fe4000f8e0235 */
[----:B------:R-:W-:Y:S01]  /*30a0*/  UIMAD UR52, UR4, UR18, UR10 ;  /* 0x00000012043472a4 */ /* 0x000fe2000f8e020a */
[----:B------:R-:W-:-:S02]  /*30b0*/  @!UP0 UMOV UR5, UR7 ;  /* 0x0000000700058c82 */ /* 0x000fc40008000000 */
[----:B------:R-:W-:-:S12]  /*30c0*/  UIMAD UR53, UR5, UR13, UR6 ;  /* 0x0000000d053572a4 */ /* 0x000fd8000f8e0206 */
.L_x_38:
[----:B------:R-:W1:Y:S02]  /*30d0*/  LDCU UR4, c[0x0][0xc30] ;  /* 0x00018600ff0477ac */ /* 0x000e640008000800 */
[----:B-1----:R-:W-:-:S09]  /*30e0*/  UISETP.NE.AND UP0, UPT, UR4, 0x1, UPT ;  /* 0x000000010400788c */ /* 0x002fd2000bf05270 */
[----:B------:R-:W-:Y:S05]  /*30f0*/  BRA.U UP0, `(.L_x_39) ;  /* 0x0000000100447547 */ /* 0x000fea000b800000 */
[----:B------:R-:W1:Y:S01]  /*3100*/  LDCU.128 UR8, c[0x0][0xc10] ;  /* 0x00018200ff0877ac */ /* 0x000e620008000c00 */
[----:B------:R-:W2:Y:S01]  /*3110*/  LDCU UR12, c[0x0][0xc0c] ;  /* 0x00018180ff0c77ac */ /* 0x000ea20008000800 */
[----:B------:R-:W3:Y:S01]  /*3120*/  LDCU UR13, c[0x0][0xc20] ;  /* 0x00018400ff0d77ac */ /* 0x000ee20008000800 */
[----:B-1----:R-:W-:Y:S02]  /*3130*/  UIMAD.WIDE.U32 UR6, UR53, UR8, URZ ;  /* 0x00000008350672a5 */ /* 0x002fe4000f8e00ff */
[----:B------:R-:W-:Y:S02]  /*3140*/  UIMAD.WIDE.U32 UR4, UR52, UR11, URZ ;  /* 0x0000000b340472a5 */ /* 0x000fe4000f8e00ff */
[----:B--2---:R-:W-:Y:S02]  /*3150*/  UISETP.NE.AND UP2, UPT, UR12, 0x1, UPT ;  /* 0x000000010c00788c */ /* 0x004fe4000bf45270 */
[----:B------:R-:W-:Y:S01]  /*3160*/  UISETP.NE.AND UP0, UPT, UR10, 0x1, UPT ;  /* 0x000000010a00788c */ /* 0x000fe2000bf05270 */
[----:B------:R-:W-:-:S02]  /*3170*/  UMOV UR6, UR7 ;  /* 0x0000000700067c82 */ /* 0x000fc40008000000 */
[----:B------:R-:W-:Y:S01]  /*3180*/  UMOV UR4, UR5 ;  /* 0x0000000500047c82 */ /* 0x000fe20008000000 */
[----:B------:R-:W-:Y:S02]  /*3190*/  USHF.R.U32.HI UR6, URZ, UR9, UR6 ;  /* 0x00000009ff067299 */ /* 0x000fe40008011606 */
[----:B---3--:R-:W-:Y:S02]  /*31a0*/  USHF.R.U32.HI UR4, URZ, UR13, UR4 ;  /* 0x0000000dff047299 */ /* 0x008fe40008011604 */
[----:B------:R-:W-:Y:S02]  /*31b0*/  USEL UR5, UR53, UR6, !UP2 ;  /* 0x0000000635057287 */ /* 0x000fe4000d000000 */
[----:B------:R-:W-:-:S04]  /*31c0*/  USEL UR4, UR52, UR4, !UP0 ;  /* 0x0000000434047287 */ /* 0x000fc8000c000000 */
[----:B------:R-:W-:Y:S02]  /*31d0*/  UIADD3 UR6, UPT, UPT, UR5, -UR4, URZ ;  /* 0x8000000405067290 */ /* 0x000fe4000fffe0ff */
[----:B------:R-:W-:Y:S02]  /*31e0*/  UIADD3 UR4, UPT, UPT, -UR5, UR4, URZ ;  /* 0x0000000405047290 */ /* 0x000fe4000fffe1ff */
[----:B------:R-:W-:Y:S02]  /*31f0*/  UIMAD UR52, UR6, UR10, UR52 ;  /* 0x0000000a063472a4 */ /* 0x000fe4000f8e0234 */
[----:B------:R-:W-:-:S12]  /*3200*/  UIMAD UR53, UR4, UR12, UR53 ;  /* 0x0000000c043572a4 */ /* 0x000fd8000f8e0235 */
.L_x_39:
[----:B------:R-:W-:Y:S02]  /*3210*/  R2UR UR5, R52 ;  /* 0x00000000340572ca */ /* 0x000fe400000e0000 */
[----:B------:R-:W-:Y:S02]  /*3220*/  R2UR UR4, R51 ;  /* 0x00000000330472ca */ /* 0x000fe400000e0000 */
[----:B------:R-:W-:Y:S02]  /*3230*/  PLOP3.LUT P1, PT, PT, PT, PT, 0x80, 0x8 ;  /* 0x000000000008781c */ /* 0x000fe40003f2f070 */
[----:B------:R-:W-:-:S07]  /*3240*/  LOP3.LUT R2, R2, 0x1, RZ, 0x3c, !PT ;  /* 0x0000000102027812 */ /* 0x000fce00078e3cff */
[----:B------:R-:W-:Y:S02]  /*3250*/  UIADD3 UR20, UPT, UPT, UR53, UR5, URZ ;  /* 0x0000000535147290 */ /* 0x000fe4000fffe0ff */
[----:B------:R-:W-:Y:S01]  /*3260*/  UIADD3 UR18, UPT, UPT, UR52, UR4, URZ ;  /* 0x0000000434127290 */ /* 0x000fe2000fffe0ff */
[----:B------:R-:W-:Y:S11]  /*3270*/  BRA.U UP1, `(.L_x_40) ;  /* 0xffffffe501a07547 */ /* 0x000ff6000b83ffff */
[----:B------:R-:W-:Y:S01]  /*3280*/  UIADD3 UR35, UPT, UPT, UR35, 0x68, URZ ;  /* 0x0000006823237890 */ /* 0x000fe2000fffe0ff */
[----:B------:R-:W-:-:S03]  /*3290*/  MOV R2, UR29 ;  /* 0x0000001d00027c02 */ /* 0x000fc60008000f00 */
[----:B------:R-:W-:Y:S01]  /*32a0*/  ULEA UR4, UR34, UR35, 0x3 ;  /* 0x0000002322047291 */ /* 0x000fe2000f8e18ff */
[----:B------:R-:W-:-:S08]  /*32b0*/  SHF.L.U32 R2, R2, 0x1f, RZ ;  /* 0x0000001f02027819 */ /* 0x000fd000000006ff */
[----:B------:R-:W1:Y:S02]  /*32c0*/  SYNCS.PHASECHK.TRANS64.TRYWAIT P0, [UR4], R2 ;  /* 0x00000002ff0075a7 */ /* 0x000e640008001104 */
[----:B-1----:R-:W-:Y:S05]  /*32d0*/  @!P0 BRA `(.L_x_41) ;  /* 0x00000074004c8947 */ /* 0x002fea0003800000 */
.L_x_157:
[----:B------:R-:W-:-:S04]  /*32e0*/  UIADD3 UR4, UPT, UPT, UR34, 0x1, URZ ;  /* 0x0000000122047890 */ /* 0x000fc8000fffe0ff */
[----:B------:R-:W-:-:S04]  /*32f0*/  UISETP.NE.AND UP0, UPT, UR4, 0xd, UPT ;  /* 0x0000000d0400788c */ /* 0x000fc8000bf05270 */
[----:B------:R-:W-:Y:S02]  /*3300*/  USEL UR5, URZ, 0x1, UP0 ;  /* 0x00000001ff057887 */ /* 0x000fe40008000000 */
[----:B------:R-:W-:Y:S02]  /*3310*/  USEL UR4, UR4, URZ, UP0 ;  /* 0x000000ff04047287 */ /* 0x000fe40008000000 */
[----:B------:R-:W-:Y:S02]  /*3320*/  ULOP3.LUT UR6, UR29, UR5, URZ, 0x3c, !UPT ;  /* 0x000000051d067292 */ /* 0x000fe4000f8e3cff */
[----:B------:R-:W-:-:S04]  /*3330*/  ULEA UR5, UR4, UR35, 0x3 ;  /* 0x0000002304057291 */ /* 0x000fc8000f8e18ff */
[----:B-1----:R-:W-:-:S04]  /*3340*/  MOV R2, UR6 ;  /* 0x0000000600027c02 */ /* 0x002fc80008000f00 */
[----:B------:R-:W-:-:S04]  /*3350*/  SHF.L.U32 R2, R2, 0x1f, RZ ;  /* 0x0000001f02027819 */ /* 0x000fc800000006ff */
[----:B------:R-:W1:Y:S02]  /*3360*/  SYNCS.PHASECHK.TRANS64.TRYWAIT P0, [UR5], R2 ;  /* 0x00000002ff0075a7 */ /* 0x000e640008001105 */
[----:B-1----:R-:W-:Y:S05]  /*3370*/  @!P0 BRA `(.L_x_42) ;  /* 0x00000074003c8947 */ /* 0x002fea0003800000 */
.L_x_159:
        /* <DEDUP_REMOVED lines=10> */
.L_x_161:
        /* <DEDUP_REMOVED lines=10> */
.L_x_163:
        /* <DEDUP_REMOVED lines=10> */
.L_x_165:
        /* <DEDUP_REMOVED lines=10> */
.L_x_167:
        /* <DEDUP_REMOVED lines=10> */
.L_x_169:
        /* <DEDUP_REMOVED lines=10> */
.L_x_171:
        /* <DEDUP_REMOVED lines=10> */
.L_x_173:
        /* <DEDUP_REMOVED lines=10> */
.L_x_175:
        /* <DEDUP_REMOVED lines=10> */
.L_x_177:
        /* <DEDUP_REMOVED lines=10> */
.L_x_179:
[----:B------:R-:W-:-:S04]  /*39c0*/  UIADD3 UR4, UPT, UPT, UR4, 0x1, URZ ;  /* 0x0000000104047890 */ /* 0x000fc8000fffe0ff */
[----:B------:R-:W-:-:S04]  /*39d0*/  UISETP.NE.AND UP0, UPT, UR4, 0xd, UPT ;  /* 0x0000000d0400788c */ /* 0x000fc8000bf05270 */
[----:B------:R-:W-:Y:S02]  /*39e0*/  USEL UR5, URZ, 0x1, UP0 ;  /* 0x00000001ff057887 */ /* 0x000fe40008000000 */
[----:B------:R-:W-:Y:S02]  /*39f0*/  USEL UR4, UR4, URZ, UP0 ;  /* 0x000000ff04047287 */ /* 0x000fe40008000000 */
[----:B------:R-:W-:Y:S02]  /*3a00*/  ULOP3.LUT UR5, UR6, UR5, URZ, 0x3c, !UPT ;  /* 0x0000000506057292 */ /* 0x000fe4000f8e3cff */
[----:B------:R-:W-:-:S04]  /*3a10*/  ULEA UR4, UR4, UR35, 0x3 ;  /* 0x0000002304047291 */ /* 0x000fc8000f8e18ff */
[----:B-1----:R-:W-:Y:S02]  /*3a20*/  IMAD.U32 R2, RZ, RZ, UR5 ;  /* 0x00000005ff027e24 */ /* 0x002fe4000f8e00ff */
[----:B------:R-:W-:-:S03]  /*3a30*/  MOV R0, UR4 ;  /* 0x0000000400007c02 */ /* 0x000fc60008000f00 */
[----:B------:R-:W-:-:S07]  /*3a40*/  SHF.L.U32 R2, R2, 0x1f, RZ ;  /* 0x0000001f02027819 */ /* 0x000fce00000006ff */
.L_x_53:
[----:B-1----:R1:W2:Y:S02]  /*3a50*/  SYNCS.PHASECHK.TRANS64.TRYWAIT P0, [R0+URZ], R2 ;  /* 0x00000002000075a7 */ /* 0x0022a400080011ff */
[----:B--2---:R-:W-:Y:S05]  /*3a60*/  @!P0 NANOSLEEP.SYNCS 0x989680 ;  /* 0x009896800000895d */ /* 0x004fea0003900000 */
[----:B------:R-:W2:Y:S02]  /*3a70*/  @!P0 SYNCS.PHASECHK.TRANS64 P0, [R0+URZ], R2 ;  /* 0x00000002000085a7 */ /* 0x000ea400080010ff */
[----:B--2---:R-:W-:Y:S05]  /*3a80*/  @P0 EXIT ;  /* 0x000000000000094d */ /* 0x004fea0003800000 */
[----:B------:R-:W-:Y:S05]  /*3a90*/  BRA `(.L_x_53) ;  /* 0xfffffffc00ec7947 */ /* 0x000fea000383ffff */
.L_x_22:
[----:B------:R-:W2:Y:S02]  /*3aa0*/  S2UR UR4, SR_CgaCtaId ;  /* 0x00000000000479c3 */ /* 0x000ea40000008800 */
[----:B--2---:R-:W-:-:S04]  /*3ab0*/  UISETP.NE.AND UP0, UPT, UR4, URZ, UPT ;  /* 0x000000ff0400728c */ /* 0x004fc8000bf05270 */
[----:B------:R-:W-:-:S09]  /*3ac0*/  UISETP.NE.OR UP0, UPT, UR19, 0x1, UP0 ;  /* 0x000000011300788c */ /* 0x000fd20008705670 */
[----:B------:R-:W-:Y:S05]  /*3ad0*/  BRA.U UP0, `(.L_x_54) ;  /* 0x0000000100b47547 */ /* 0x000fea000b800000 */
[----:B------:R-:W2:Y:S01]  /*3ae0*/  S2UR UR5, SR_CgaCtaId ;  /* 0x00000000000579c3 */ /* 0x000ea20000008800 */
[----:B------:R-:W-:Y:S01]  /*3af0*/  UMOV UR4, 0x400 ;  /* 0x0000040000047882 */ /* 0x000fe20000000000 */
[----:B------:R-:W-:Y:S01]  /*3b00*/  HFMA2 R2, -RZ, RZ, 0, 5.9604644775390625e-08 ;  /* 0x00000001ff027431 */ /* 0x000fe200000001ff */
[----:B------:R-:W-:Y:S01]  /*3b10*/  ISETP.GE.U32.AND P0, PT, R3, 0x2, PT ;  /* 0x000000020300780c */ /* 0x000fe20003f06070 */
[----:B------:R-:W-:Y:S01]  /*3b20*/  IMAD.MOV.U32 R8, RZ, RZ, RZ ;  /* 0x000000ffff087224 */ /* 0x000fe200078e00ff */
[----:B--2---:R-:W-:-:S04]  /*3b30*/  ULEA UR4, UR5, UR4, 0x18 ;  /* 0x0000000405047291 */ /* 0x004fc8000f8ec0ff */
[----:B------:R-:W-:Y:S02]  /*3b40*/  UIADD3 UR5, UPT, UPT, UR4, 0x128, URZ ;  /* 0x0000012804057890 */ /* 0x000fe4000fffe0ff */
[----:B------:R-:W-:Y:S02]  /*3b50*/  UIADD3 UR8, UPT, UPT, UR4, 0x120, URZ ;  /* 0x0000012004087890 */ /* 0x000fe4000fffe0ff */
[----:B------:R-:W-:-:S12]  /*3b60*/  UPRMT UR5, URZ, 0x654, UR5 ;  /* 0x00000654ff057896 */ /* 0x000fd80008000005 */
.L_x_57:
[----:B------:R-:W-:Y:S01]  /*3b70*/  SHF.L.U32 R6, R2, 0x1f, RZ ;  /* 0x0000001f02067819 */ /* 0x000fe200000006ff */
[----:B------:R-:W-:Y:S02]  /*3b80*/  IMAD.U32 R4, RZ, RZ, UR8 ;  /* 0x00000008ff047e24 */ /* 0x000fe4000f8e00ff */
[----:B------:R-:W-:Y:S01]  /*3b90*/  @!P0 IMAD.MOV.U32 R5, RZ, RZ, 0x10 ;  /* 0x00000010ff058424 */ /* 0x000fe200078e00ff */
[----:B------:R-:W2:Y:S02]  /*3ba0*/  SYNCS.PHASECHK.TRANS64.TRYWAIT P1, [UR4+0x128], R6 ;  /* 0x00012806ff0075a7 */ /* 0x000ea40008021104 */
[----:B------:R-:W-:-:S04]  /*3bb0*/  PRMT R4, R3, 0x654, R4 ;  /* 0x0000065403047816 */ /* 0x000fc80000000004 */
[----:B------:R-:W-:Y:S01]  /*3bc0*/  SEL R0, R4, R0, !P0 ;  /* 0x0000000004007207 */ /* 0x000fe20004000000 */
[----:B--2---:R-:W-:Y:S06]  /*3bd0*/  @!P1 BRA `(.L_x_55) ;  /* 0x00000070002c9947 */ /* 0x004fec0003800000 */
.L_x_181:
[----:B------:R-:W-:Y:S01]  /*3be0*/  UIADD3 UR6, UPT, UPT, UR4, 0x160, URZ ;  /* 0x0000016004067890 */ /* 0x000fe2000fffe0ff */
[----:B------:R3:W-:Y:S01]  /*3bf0*/  @!P0 SYNCS.ARRIVE.TRANS64.RED RZ, [R0+URZ], R5 ;  /* 0x0000000500ff89a7 */ /* 0x0007e200080004ff */
[----:B------:R-:W-:Y:S01]  /*3c00*/  UIADD3 UR7, UPT, UPT, UR4, 0x120, URZ ;  /* 0x0000012004077890 */ /* 0x000fe2000fffe0ff */
[----:B------:R-:W-:-:S08]  /*3c10*/  LOP3.LUT R2, R2, 0x1, RZ, 0x3c, !PT ;  /* 0x0000000102027812 */ /* 0x000fd000078e3cff */
[----:B------:R-:W-:Y:S06]  /*3c20*/  UGETNEXTWORKID.BROADCAST [UR6], [UR7] ;  /* 0x00000000060073ca */ /* 0x000fec0008000100 */
[----:B---3--:R-:W-:-:S04]  /*3c30*/  SHF.L.U32 R5, R8, 0x1f, RZ ;  /* 0x0000001f08057819 */ /* 0x008fc800000006ff */
[----:B------:R-:W3:Y:S02]  /*3c40*/  SYNCS.PHASECHK.TRANS64.TRYWAIT P1, [UR4+0x120], R5 ;  /* 0x00012005ff0075a7 */ /* 0x000ee40008021104 */
[----:B---3--:R-:W-:Y:S05]  /*3c50*/  @!P1 BRA `(.L_x_56) ;  /* 0x0000007000249947 */ /* 0x008fea0003800000 */
.L_x_183:
[----:B--2---:R-:W2:Y:S01]  /*3c60*/  LDS.128 R4, [UR4+0x160] ;  /* 0x00016004ff047984 */ /* 0x004ea20008000c00 */
[----:B------:R-:W-:Y:S01]  /*3c70*/  LOP3.LUT R8, R8, 0x1, RZ, 0x3c, !PT ;  /* 0x0000000108087812 */ /* 0x000fe200078e3cff */
[----:B------:R-:W-:Y:S01]  /*3c80*/  @!PT LDS RZ, [RZ] ;  /* 0x00000000fffff984 */ /* 0x000fe20000000800 */
[----:B------:R-:W-:Y:S01]  /*3c90*/  @!PT LDS RZ, [RZ] ;  /* 0x00000000fffff984 */ /* 0x000fe20000000800 */
[----:B------:R-:W-:Y:S01]  /*3ca0*/  @!PT LDS RZ, [RZ] ;  /* 0x00000000fffff984 */ /* 0x000fe20000000800 */
[----:B------:R-:W-:Y:S01]  /*3cb0*/  @!PT LDS RZ, [RZ] ;  /* 0x00000000fffff984 */ /* 0x000fe20000000800 */
[----:B------:R3:W-:Y:S06]  /*3cc0*/  MEMBAR.ALL.CTA ;  /* 0x0000000000007992 */ /* 0x0007ec0000008000 */
[----:B---3--:R-:W3:Y:S02]  /*3cd0*/  FENCE.VIEW.ASYNC.S ;  /* 0x00000000000073c6 */ /* 0x008ee40000000000 */
[----:B---3--:R-:W-:Y:S01]  /*3ce0*/  SYNCS.ARRIVE.TRANS64.RED.A1T0 RZ, [UR5], RZ ;  /* 0x000000ffffff79a7 */ /* 0x008fe20008100405 */
[----:B--2---:R-:W-:-:S13]  /*3cf0*/  LOP3.LUT P1, RZ, R6, 0x1, RZ, 0xc0, !PT ;  /* 0x0000000106ff7812 */ /* 0x004fda000782c0ff */
[----:B------:R-:W-:Y:S05]  /*3d00*/  @P1 BRA `(.L_x_57) ;  /* 0xfffffffc00981947 */ /* 0x000fea000383ffff */
[----:B------:R-:W-:-:S04]  /*3d10*/  SHF.L.U32 R0, R2, 0x1f, RZ ;  /* 0x0000001f02007819 */ /* 0x000fc800000006ff */
[----:B------:R-:W2:Y:S02]  /*3d20*/  SYNCS.PHASECHK.TRANS64 P0, [UR4+0x128], R0 ;  /* 0x00012800ff0075a7 */ /* 0x000ea40008001004 */
[----:B-12---:R-:W-:Y:S05]  /*3d30*/  @P0 EXIT ;  /* 0x000000000000094d */ /* 0x006fea0003800000 */
[----:B------:R-:W-:-:S07]  /*3d40*/  MOV R0, UR4 ;  /* 0x0000000400007c02 */ /* 0x000fce0008000f00 */
.L_x_58:
[----:B-1----:R-:W-:-:S04]  /*3d50*/  SHF.L.U32 R3, R2, 0x1f, RZ ;  /* 0x0000001f02037819 */ /* 0x002fc800000006ff */
[----:B------:R1:W2:Y:S03]  /*3d60*/  SYNCS.PHASECHK.TRANS64.TRYWAIT P0, [R0+URZ+0x128], R3 ;  /* 0x00012803000075a7 */ /* 0x0002a600080011ff */
[----:B--2---:R-:W-:Y:S05]  /*3d70*/  @!P0 NANOSLEEP.SYNCS 0x989680 ;  /* 0x009896800000895d */ /* 0x004fea0003900000 */
[----:B------:R-:W2:Y:S02]  /*3d80*/  @!P0 SYNCS.PHASECHK.TRANS64 P0, [R0+URZ+0x128], R3 ;  /* 0x00012803000085a7 */ /* 0x000ea400080010ff */
[----:B--2---:R-:W-:Y:S05]  /*3d90*/  @P0 EXIT ;  /* 0x000000000000094d */ /* 0x004fea0003800000 */
[----:B------:R-:W-:Y:S05]  /*3da0*/  BRA `(.L_x_58) ;  /* 0xfffffffc00e87947 */ /* 0x000fea000383ffff */
.L_x_54:
[----:B------:R-:W-:Y:S05]  /*3db0*/  BRA.U UP4, `(.L_x_59) ;  /* 0x00000011049c7547 */ /* 0x000fea000b800000 */
[----:B------:R-:W2:Y:S01]  /*3dc0*/  S2UR UR4, SR_CgaCtaId ;  /* 0x00000000000479c3 */ /* 0x000ea20000008800 */
[----:B------:R-:W-:Y:S01]  /*3dd0*/  UMOV UR5, 0x40 ;  /* 0x0000004000057882 */ /* 0x000fe20000000000 */
[----:B------:R-:W-:Y:S01]  /*3de0*/  NOP ;  /* 0x0000000000007918 */ /* 0x000fe20000000000 */
[----:B------:R-:W-:Y:S01]  /*3df0*/  UMOV UR6, 0x400 ;  /* 0x0000040000067882 */ /* 0x000fe20000000000 */
[----:B--2---:R-:W-:Y:S02]  /*3e00*/  ULEA UR5, UR4, UR5, 0x18 ;  /* 0x0000000504057291 */ /* 0x004fe4000f8ec0ff */
[----:B------:R-:W-:-:S07]  /*3e10*/  ULEA UR6, UR4, UR6, 0x18 ;  /* 0x0000000604067291 */ /* 0x000fce000f8ec0ff */
[----:B------:R-:W2:Y:S02]  /*3e20*/  LDS.U8 R3, [UR5+0x1c] ;  /* 0x00001c05ff037984 */ /* 0x000ea40008000000 */
[----:B--2---:R-:W-:-:S13]  /*3e30*/  ISETP.NE.AND P0, PT, R3, RZ, PT ;  /* 0x000000ff0300720c */ /* 0x004fda0003f05270 */
[----:B------:R-:W-:Y:S05]  /*3e40*/  @P0 BRA `(.L_x_60) ;  /* 0x0000000400080947 */ /* 0x000fea0003800000 */
[----:B------:R-:W-:Y:S02]  /*3e50*/  UISETP.NE.U32.AND UP1, UPT, UR41, 0x1, UPT ;  /* 0x000000012900788c */ /* 0x000fe4000bf25070 */
[----:B------:R-:W-:-:S07]  /*3e60*/  UIADD3 UR7, UPT, UPT, UR5, 0x8, URZ ;  /* 0x0000000805077890 */ /* 0x000fce000fffe0ff */
[----:B------:R-:W-:Y:S05]  /*3e70*/  BRA.U !UP1, `(.L_x_61) ;  /* 0x00000001099c7547 */ /* 0x000fea000b800000 */
[----:B------:R-:W-:Y:S01]  /*3e80*/  ELECT P0, URZ, PT ;  /* 0x0000000000ff782f */ /* 0x000fe20003800000 */
[----:B------:R-:W-:-:S12]  /*3e90*/  BSSY B0, `(.L_x_61) ;  /* 0x0000025000007945 */ /* 0x000fd80003800000 */
[----:B------:R-:W-:Y:S05]  /*3ea0*/  @!P0 BRA `(.L_x_62) ;  /* 0x00000000008c8947 */ /* 0x000fea0003800000 */
[----:B------:R-:W-:-:S05]  /*3eb0*/  UMOV UR4, 0x10 ;  /* 0x0000001000047882 */ /* 0x000fca0000000000 */
[----:B------:R-:W-:Y:S04]  /*3ec0*/  DEPBAR.LE SB2, 0x36 ;  /* 0x0000ad800000791a */ /* 0x000fe80000000000 */
[----:B------:R-:W2:Y:S02]  /*3ed0*/  UTCATOMSWS.2CTA.FIND_AND_SET.ALIGN UP0, UR4, UR4 ;  /* 0x00000004000475e3 */ /* 0x000ea40008200800 */
[----:B--2---:R-:W-:Y:S01]  /*3ee0*/  MOV R10, UR4 ;  /* 0x00000004000a7c02 */ /* 0x004fe20008000f00 */
[----:B------:R-:W-:Y:S06]  /*3ef0*/  BRA.U UP0, `(.L_x_63) ;  /* 0x0000000100187547 */ /* 0x000fec000b800000 */
.L_x_64:
[----:B------:R-:W-:Y:S05]  /*3f00*/  NANOSLEEP 0x64 ;  /* 0x000000640000795d */ /* 0x000fea0003800000 */
[----:B------:R-:W-:-:S05]  /*3f10*/  UMOV UR4, 0x10 ;  /* 0x0000001000047882 */ /* 0x000fca0000000000 */
[----:B------:R-:W-:Y:S04]  /*3f20*/  DEPBAR.LE SB2, 0x36 ;  /* 0x0000ad800000791a */ /* 0x000fe80000000000 */
[----:B------:R-:W2:Y:S02]  /*3f30*/  UTCATOMSWS.2CTA.FIND_AND_SET.ALIGN UP0, UR4, UR4 ;  /* 0x00000004000475e3 */ /* 0x000ea40008200800 */
[----:B--2---:R-:W-:Y:S01]  /*3f40*/  MOV R10, UR4 ;  /* 0x00000004000a7c02 */ /* 0x004fe20008000f00 */
[----:B------:R-:W-:Y:S05]  /*3f50*/  BRA.U !UP0, `(.L_x_64) ;  /* 0xfffffffd08e87547 */ /* 0x000fea000b83ffff */
.L_x_63:
[----:B------:R-:W2:Y:S01]  /*3f60*/  LDS R6, [UR5+0x10] ;  /* 0x00001005ff067984 */ /* 0x000ea20008000800 */
[----:B------:R-:W-:Y:S01]  /*3f70*/  IMAD.U32 R3, RZ, RZ, UR6 ;  /* 0x00000006ff037e24 */ /* 0x000fe2000f8e00ff */
[----:B------:R-:W-:-:S03]  /*3f80*/  MOV R4, UR40 ;  /* 0x0000002800047c02 */ /* 0x000fc60008000f00 */
[----:B------:R-:W-:Y:S01]  /*3f90*/  VIADD R3, R3, 0x170 ;  /* 0x0000017003037836 */ /* 0x000fe20000000000 */
[----:B--2---:R-:W-:-:S04]  /*3fa0*/  SHF.L.U32 R6, R6, 0x1f, RZ ;  /* 0x0000001f06067819 */ /* 0x004fc800000006ff */
[----:B------:R-:W2:Y:S02]  /*3fb0*/  SYNCS.PHASECHK.TRANS64.TRYWAIT P0, [UR5+0x8], R6 ;  /* 0x00000806ff0075a7 */ /* 0x000ea40008001105 */
[----:B--2---:R-:W-:Y:S05]  /*3fc0*/  @P0 BRA `(.L_x_65) ;  /* 0x0000000000080947 */ /* 0x004fea0003800000 */
[----:B------:R-:W2:Y:S02]  /*3fd0*/  SYNCS.PHASECHK.TRANS64.TRYWAIT P0, [UR5+0x8], R6 ;  /* 0x00000806ff0075a7 */ /* 0x000ea40008001105 */
[----:B--2---:R-:W-:Y:S05]  /*3fe0*/  @!P0 BRA `(.L_x_66) ;  /* 0x0000006c00588947 */ /* 0x004fea0003800000 */
.L_x_65:
[----:B------:R-:W-:Y:S01]  /*3ff0*/  PRMT R4, R4, 0x654, R3 ;  /* 0x0000065404047816 */ /* 0x000fe20000000003 */
[----:B------:R-:W-:Y:S01]  /*4000*/  HFMA2 R3, -RZ, RZ, 0, 5.9604644775390625e-08 ;  /* 0x00000001ff037431 */ /* 0x000fe200000001ff */
[----:B------:R-:W-:Y:S01]  /*4010*/  UPRMT UR4, UR40, 0x654, UR7 ;  /* 0x0000065428047896 */ /* 0x000fe20008000007 */
[----:B------:R-:W-:Y:S02]  /*4020*/  IMAD.MOV.U32 R8, RZ, RZ, 0xffff ;  /* 0x0000ffffff087424 */ /* 0x000fe400078e00ff */
[----:B--2---:R-:W-:Y:S02]  /*4030*/  IMAD.MOV.U32 R6, RZ, RZ, 0x4 ;  /* 0x00000004ff067424 */ /* 0x004fe400078e00ff */
[----:B------:R-:W-:Y:S01]  /*4040*/  IMAD.SHL.U32 R9, R10, 0x20, RZ ;  /* 0x000000200a097824 */ /* 0x000fe200078e00ff */
[----:B------:R-:W-:Y:S02]  /*4050*/  MOV R5, UR4 ;  /* 0x0000000400057c02 */ /* 0x000fe40008000f00 */
[-C--:B------:R-:W-:Y:S01]  /*4060*/  SHF.L.U32 R8, R8, R10.reuse, RZ ;  /* 0x0000000a08087219 */ /* 0x080fe200000006ff */
[----:B------:R2:W-:Y:S01]  /*4070*/  SYNCS.ARRIVE.TRANS64.RED RZ, [UR4], R6 ;  /* 0x00000006ffff79a7 */ /* 0x0005e20008000404 */
[----:B------:R-:W-:Y:S01]  /*4080*/  SHF.L.U32 R7, R3, R10, RZ ;  /* 0x0000000a03077219 */ /* 0x000fe200000006ff */
[----:B------:R2:W-:Y:S04]  /*4090*/  STS [UR6+0x170], R9 ;  /* 0x00017009ff007988 */ /* 0x0005e80008000806 */
[----:B------:R2:W-:Y:S04]  /*40a0*/  STAS [R4.64], R10 ;  /* 0x0000000a04007dbd */ /* 0x0005e8000c0008ff */
[----:B------:R2:W-:Y:S04]  /*40b0*/  ATOMS.OR RZ, [UR5+0x14], R8 ;  /* 0x00001408ffff798c */ /* 0x0005e8000b000005 */
[----:B------:R2:W-:Y:S04]  /*40c0*/  ATOMS.OR RZ, [UR5+0x18], R7 ;  /* 0x00001807ffff798c */ /* 0x0005e8000b000005 */
[----:B------:R2:W-:Y:S02]  /*40d0*/  ATOMS.XOR RZ, [UR5+0x10], R3 ;  /* 0x00001003ffff798c */ /* 0x0005e4000b800005 */
.L_x_62:
[----:B-1----:R-:W-:Y:S05]  /*40e0*/  BSYNC B0 ;  /* 0x0000000000007941 */ /* 0x002fea0003800000 */
.L_x_61:
[----:B------:R-:W-:Y:S05]  /*40f0*/  BRA.U UP1, `(.L_x_67) ;  /* 0x00000001016c7547 */ /* 0x000fea000b800000 */
[----:B------:R-:W-:-:S03]  /*4100*/  UMOV UR4, 0xffffffff ;  /* 0xffffffff00047882 */ /* 0x000fc60000000000 */
[----:B------:R-:W-:Y:S05]  /*4110*/  BRA.DIV UR4, `(.L_x_68) ;  /* 0x0000006e04247947 */ /* 0x000fea000b800000 */
[----:B------:R-:W-:-:S13]  /*4120*/  ELECT P6, URZ, PT ;  /* 0x0000000000ff782f */ /* 0x000fda00038c0000 */
.L_x_186:
[----:B------:R-:W-:Y:S05]  /*4130*/  @!P6 BRA `(.L_x_67) ;  /* 0x00000000005ce947 */ /* 0x000fea0003800000 */
[----:B--2---:R-:W2:Y:S02]  /*4140*/  LDS R4, [UR5+0x10] ;  /* 0x00001005ff047984 */ /* 0x004ea40008000800 */
[----:B--2---:R-:W-:-:S04]  /*4150*/  SHF.L.U32 R4, R4, 0x1f, RZ ;  /* 0x0000001f04047819 */ /* 0x004fc800000006ff */
[----:B------:R-:W2:Y:S02]  /*4160*/  SYNCS.PHASECHK.TRANS64.TRYWAIT P0, [UR5+0x8], R4 ;  /* 0x00000804ff0075a7 */ /* 0x000ea40008001105 */
[----:B--2---:R-:W-:Y:S05]  /*4170*/  @P0 BRA `(.L_x_69) ;  /* 0x0000000000080947 */ /* 0x004fea0003800000 */
[----:B------:R-:W2:Y:S02]  /*4180*/  SYNCS.PHASECHK.TRANS64.TRYWAIT P0, [UR5+0x8], R4 ;  /* 0x00000804ff0075a7 */ /* 0x000ea40008001105 */
[----:B--2---:R-:W-:Y:S05]  /*4190*/  @!P0 BRA `(.L_x_70) ;  /* 0x0000006c00248947 */ /* 0x004fea0003800000 */
.L_x_69:
[----:B------:R-:W3:Y:S01]  /*41a0*/  LDS R6, [UR6+0x170] ;  /* 0x00017006ff067984 */ /* 0x000ee20008000800 */
[----:B--2---:R-:W-:Y:S02]  /*41b0*/  HFMA2 R3, -RZ, RZ, 0, 5.9604644775390625e-08 ;  /* 0x00000001ff037431 */ /* 0x004fe400000001ff */
[----:B------:R-:W-:Y:S01]  /*41c0*/  IMAD.MOV.U32 R4, RZ, RZ, 0xffff ;  /* 0x0000ffffff047424 */ /* 0x000fe200078e00ff */
[----:B------:R-:W-:Y:S01]  /*41d0*/  UPRMT UR4, UR40, 0x654, UR7 ;  /* 0x0000065428047896 */ /* 0x000fe20008000007 */
[----:B---3--:R-:W-:-:S03]  /*41e0*/  IMAD.SHL.U32 R5, R6, 0x20, RZ ;  /* 0x0000002006057824 */ /* 0x008fc600078e00ff */
[-C--:B------:R-:W-:Y:S02]  /*41f0*/  SHF.L.U32 R4, R4, R6.reuse, RZ ;  /* 0x0000000604047219 */ /* 0x080fe400000006ff */
[----:B------:R-:W-:Y:S01]  /*4200*/  SHF.L.U32 R6, R3, R6, RZ ;  /* 0x0000000603067219 */ /* 0x000fe200000006ff */
[----:B------:R3:W-:Y:S04]  /*4210*/  STS [UR6+0x170], R5 ;  /* 0x00017005ff007988 */ /* 0x0007e80008000806 */
[----:B------:R3:W-:Y:S04]  /*4220*/  ATOMS.OR RZ, [UR5+0x14], R4 ;  /* 0x00001404ffff798c */ /* 0x0007e8000b000005 */
[----:B------:R3:W-:Y:S01]  /*4230*/  ATOMS.OR RZ, [UR5+0x18], R6 ;  /* 0x00001806ffff798c */ /* 0x0007e2000b000005 */
[----:B------:R-:W-:Y:S03]  /*4240*/  SYNCS.ARRIVE.TRANS64.RED.A1T0 RZ, [UR4], RZ ;  /* 0x000000ffffff79a7 */ /* 0x000fe60008100404 */
[----:B------:R3:W-:Y:S01]  /*4250*/  ATOMS.XOR RZ, [UR5+0x10], R3 ;  /* 0x00001003ffff798c */ /* 0x0007e2000b800005 */
[----:B------:R-:W-:Y:S05]  /*4260*/  BRA `(.L_x_67) ;  /* 0x0000000000107947 */ /* 0x000fea0003800000 */
.L_x_60:
[----:B------:R-:W-:Y:S02]  /*4270*/  MOV R3, 0xffffffff ;  /* 0xffffffff00037802 */ /* 0x000fe40000000f00 */
[----:B------:R-:W-:-:S03]  /*4280*/  MOV R4, 0x42b0 ;  /* 0x000042b000047802 */ /* 0x000fc60000000f00 */
[----:B------:R2:W-:Y:S04]  /*4290*/  STS [UR6+0x170], R3 ;  /* 0x00017003ff007988 */ /* 0x0005e80008000806 */
[----:B-12--5:R-:W-:Y:S05]  /*42a0*/  CALL.REL.NOINC `($__internal_1_$__cuda_sm10x_tcgen05_guardrail_trap_phase_invalid_during_alloc) ;  /* 0x0000007000d47944 */ /* 0x026fea0003c00000 */
.L_x_67:
[----:B------:R-:W-:Y:S05]  /*42b0*/  WARPSYNC.ALL ;  /* 0x0000000000007948 */ /* 0x000fea0003800000 */
[----:B------:R-:W4:Y:S01]  /*42c0*/  S2UR UR21, SR_CgaCtaId ;  /* 0x00000000001579c3 */ /* 0x000f220000008800 */
[----:B------:R-:W-:Y:S01]  /*42d0*/  UMOV UR4, 0x400 ;  /* 0x0000040000047882 */ /* 0x000fe20000000000 */
[----:B------:R-:W-:-:S06]  /*42e0*/  NOP ;  /* 0x0000000000007918 */ /* 0x000fcc0000000000 */
[----:B------:R-:W-:Y:S06]  /*42f0*/  BAR.ARV 0x6, 0xa0 ;  /* 0x0182800000007b1d */ /* 0x000fec0000002000 */
[----:B------:R-:W1:Y:S01]  /*4300*/  LDCU UR6, c[0x0][0x394] ;  /* 0x00007280ff0677ac */ /* 0x000e620008000800 */
[----:B------:R-:W-:Y:S01]  /*4310*/  LOP3.LUT R2, R2, 0xffff, RZ, 0xc0, !PT ;  /* 0x0000ffff02027812 */ /* 0x000fe200078ec0ff */
[----:B------:R-:W-:Y:S01]  /*4320*/  IMAD.MOV.U32 R11, RZ, RZ, 0x1 ;  /* 0x00000001ff0b7424 */ /* 0x000fe200078e00ff */
[----:B------:R-:W-:Y:S01]  /*4330*/  LOP3.LUT R0, R0, 0xffff, RZ, 0xc0, !PT ;  /* 0x0000ffff00007812 */ /* 0x000fe200078ec0ff */
[----:B--2---:R-:W-:Y:S01]  /*4340*/  IMAD.MOV.U32 R10, RZ, RZ, RZ ;  /* 0x000000ffff0a7224 */ /* 0x004fe200078e00ff */
[----:B------:R-:W-:Y:S01]  /*4350*/  R2UR UR22, R2 ;  /* 0x00000000021672ca */ /* 0x000fe200000e0000 */
[----:B------:R-:W-:Y:S01]  /*4360*/  IMAD.MOV.U32 R9, RZ, RZ, RZ ;  /* 0x000000ffff097224 */ /* 0x000fe200078e00ff */
[----:B------:R-:W-:Y:S01]  /*4370*/  R2UR UR37, R0 ;  /* 0x00000000002572ca */ /* 0x000fe200000e0000 */
[----:B------:R-:W-:Y:S01]  /*4380*/  UMOV UR25, URZ ;  /* 0x000000ff00197c82 */ /* 0x000fe20008000000 */
[----:B------:R-:W-:Y:S01]  /*4390*/  UMOV UR18, URZ ;  /* 0x000000ff00127c82 */ /* 0x000fe20008000000 */
[----:B----4-:R-:W-:-:S02]  /*43a0*/  ULEA UR21, UR21, UR4, 0x18 ;  /* 0x0000000415157291 */ /* 0x010fc4000f8ec0ff */
[----:B------:R-:W-:Y:S02]  /*43b0*/  UISETP.NE.AND UP4, UPT, UR41, URZ, UPT ;  /* 0x000000ff2900728c */ /* 0x000fe4000bf85270 */
[----:B------:R-:W-:Y:S02]  /*43c0*/  UIADD3 UR5, UPT, UPT, UR21, 0x4300, URZ ;  /* 0x0000430015057890 */ /* 0x000fe4000fffe0ff */
[----:B------:R-:W-:Y:S02]  /*43d0*/  UIADD3 UR7, UPT, UPT, UR21, 0x1e300, URZ ;  /* 0x0001e30015077890 */ /* 0x000fe4000fffe0ff */
[----:B-1----:R-:W-:Y:S01]  /*43e0*/  UIADD3 UR6, UPT, UPT, UR6, 0x3f, URZ ;  /* 0x0000003f06067890 */ /* 0x002fe2000fffe0ff */
[----:B---3--:R-:W1:Y:S01]  /*43f0*/  LDS R3, [UR21+0x170] ;  /* 0x00017015ff037984 */ /* 0x008e620008000800 */
[----:B------:R-:W-:Y:S02]  /*4400*/  UIADD3 UR36, UPT, UPT, UR21, 0x128, URZ ;  /* 0x0000012815247890 */ /* 0x000fe4000fffe0ff */
[----:B------:R-:W-:-:S02]  /*4410*/  USHF.R.S32.HI UR4, URZ, 0x1f, UR6 ;  /* 0x0000001fff047899 */ /* 0x000fc40008011406 */
[----:B------:R-:W-:Y:S02]  /*4420*/  USHF.R.U32.HI UR5, URZ, 0x4, UR5 ;  /* 0x00000004ff057899 */ /* 0x000fe40008011605 */
[----:B------:R-:W-:Y:S02]  /*4430*/  ULEA.HI UR4, UR4, UR6, URZ, 0x6 ;  /* 0x0000000604047291 */ /* 0x000fe4000f8f30ff */
[----:B------:R-:W-:Y:S02]  /*4440*/  USHF.R.U32.HI UR7, URZ, 0x4, UR7 ;  /* 0x00000004ff077899 */ /* 0x000fe40008011607 */
[----:B------:R-:W-:Y:S02]  /*4450*/  USHF.R.S32.HI UR27, URZ, 0x6, UR4 ;  /* 0x00000006ff1b7899 */ /* 0x000fe40008011404 */
[----:B------:R-:W-:Y:S02]  /*4460*/  UPRMT UR36, URZ, 0x654, UR36 ;  /* 0x00000654ff247896 */ /* 0x000fe40008000024 */
[----:B------:R-:W-:-:S02]  /*4470*/  UISETP.LT.AND UP0, UPT, UR27, 0x1, UPT ;  /* 0x000000011b00788c */ /* 0x000fc4000bf01270 */
[----:B------:R-:W-:Y:S02]  /*4480*/  ULOP3.LUT UR24, UR5, 0x3fff, URZ, 0xc0, !UPT ;  /* 0x00003fff05187892 */ /* 0x000fe4000f8ec0ff */
[----:B------:R-:W-:Y:S02]  /*4490*/  USEL UR38, UR27, 0x1, !UP0 ;  /* 0x000000011b267887 */ /* 0x000fe4000c000000 */
[----:B------:R-:W-:Y:S02]  /*44a0*/  ULOP3.LUT UR23, UR7, 0x3fff, URZ, 0xc0, !UPT ;  /* 0x00003fff07177892 */ /* 0x000fe4000f8ec0ff */
[----:B------:R-:W-:Y:S01]  /*44b0*/  UIADD3 UR38, UPT, UPT, -UR38, URZ, URZ ;  /* 0x000000ff26267290 */ /* 0x000fe2000fffe1ff */
[----:B------:R-:W-:Y:S01]  /*44c0*/  UMOV UR34, 0x0 ;  /* 0x0000000000227882 */ /* 0x000fe20000000000 */
[----:B------:R-:W-:Y:S01]  /*44d0*/  UMOV UR35, 0x8218490 ;  /* 0x0821849000237882 */ /* 0x000fe20000000000 */
[----:B------:R-:W-:Y:S01]  /*44e0*/  UMOV UR32, 0x0 ;  /* 0x0000000000207882 */ /* 0x000fe20000000000 */
[----:B------:R-:W-:Y:S01]  /*44f0*/  UMOV UR33, 0x8218490 ;  /* 0x0821849000217882 */ /* 0x000fe20000000000 */
[----:B------:R-:W-:Y:S01]  /*4500*/  UMOV UR30, 0x0 ;  /* 0x00000000001e7882 */ /* 0x000fe20000000000 */
[----:B------:R-:W-:Y:S01]  /*4510*/  UMOV UR31, 0x8218490 ;  /* 0x08218490001f7882 */ /* 0x000fe20000000000 */
[----:B------:R-:W-:Y:S01]  /*4520*/  UMOV UR28, 0x0 ;  /* 0x00000000001c7882 */ /* 0x000fe20000000000 */
[----:B------:R-:W-:Y:S01]  /*4530*/  UMOV UR29, 0x8218490 ;  /* 0x08218490001d7882 */ /* 0x000fe20000000000 */
[C---:B-1----:R-:W-:Y:S01]  /*4540*/  VIADD R5, R3.reuse, 0x40 ;  /* 0x0000004003057836 */ /* 0x042fe20000000000 */
[----:B------:R-:W-:-:S04]  /*4550*/  LOP3.LUT R4, R3, 0xffff, RZ, 0xc0, !PT ;  /* 0x0000ffff03047812 */ /* 0x000fc800078ec0ff */
[----:B------:R-:W-:-:S05]  /*4560*/  LOP3.LUT R5, R5, 0xffff, RZ, 0xc0, !PT ;  /* 0x0000ffff05057812 */ /* 0x000fca00078ec0ff */
[----:B------:R1:W-:Y:S02]  /*4570*/  STL.64 [R1], R4 ;  /* 0x0000000401007387 */ /* 0x0003e40000100a00 */
.L_x_79:
[----:B--2---:R-:W-:-:S04]  /*4580*/  SHF.L.U32 R2, R10, 0x1f, RZ ;  /* 0x0000001f0a027819 */ /* 0x004fc800000006ff */
[----:B------:R-:W2:Y:S02]  /*4590*/  SYNCS.PHASECHK.TRANS64.TRYWAIT P0, [UR21+0x120], R2 ;  /* 0x00012002ff0075a7 */ /* 0x000ea40008001115 */
[----:B--2-4-:R-:W-:Y:S05]  /*45a0*/  @!P0 BRA `(.L_x_71) ;  /* 0x0000006800388947 */ /* 0x014fea0003800000 */
.L_x_188:
[----:B-1----:R-:W1:Y:S01]  /*45b0*/  LDS.128 R4, [UR21+0x160] ;  /* 0x00016015ff047984 */ /* 0x002e620008000c00 */
[----:B------:R-:W-:Y:S01]  /*45c0*/  ULEA UR26, UR25, UR21, 0x3 ;  /* 0x00000015191a7291 */ /* 0x000fe2000f8e18ff */
[----:B------:R-:W-:Y:S01]  /*45d0*/  @!PT LDS RZ, [RZ] ;  /* 0x00000000fffff984 */ /* 0x000fe20000000800 */
[----:B------:R-:W-:Y:S01]  /*45e0*/  @!PT LDS RZ, [RZ] ;  /* 0x00000000fffff984 */ /* 0x000fe20000000800 */
[----:B------:R-:W-:Y:S01]  /*45f0*/  @!PT LDS RZ, [RZ] ;  /* 0x00000000fffff984 */ /* 0x000fe20000000800 */
[----:B------:R-:W-:Y:S01]  /*4600*/  @!PT LDS RZ, [RZ] ;  /* 0x00000000fffff984 */ /* 0x000fe20000000800 */
[----:B------:R3:W-:Y:S06]  /*4610*/  MEMBAR.ALL.CTA ;  /* 0x0000000000007992 */ /* 0x0007ec0000008000 */
[----:B---3--:R-:W3:Y:S02]  /*4620*/  FENCE.VIEW.ASYNC.S ;  /* 0x00000000000073c6 */ /* 0x008ee40000000000 */
[----:B---3--:R-:W-:Y:S01]  /*4630*/  SYNCS.ARRIVE.TRANS64.RED.A1T0 RZ, [UR36], RZ ;  /* 0x000000ffffff79a7 */ /* 0x008fe20008100424 */
[----:B------:R-:W-:Y:S05]  /*4640*/  BRA.U UP4, `(.L_x_72) ;  /* 0x00000001040c7547 */ /* 0x000fea000b800000 */
[----:B--2---:R-:W-:-:S04]  /*4650*/  SHF.L.U32 R2, R11, 0x1f, RZ ;  /* 0x0000001f0b027819 */ /* 0x004fc800000006ff */
[----:B------:R-:W2:Y:S02]  /*4660*/  SYNCS.PHASECHK.TRANS64.TRYWAIT P0, [UR26+0x140], R2 ;  /* 0x00014002ff0075a7 */ /* 0x000ea4000800111a */
[----:B--2---:R-:W-:Y:S05]  /*4670*/  @!P0 BRA `(.L_x_73) ;  /* 0x00000068001c8947 */ /* 0x004fea0003800000 */
.L_x_72:
[----:B------:R-:W-:Y:S05]  /*4680*/  BRA.U UP4, `(.L_x_74) ;  /* 0x00000005040c7547 */ /* 0x000fea000b800000 */
[----:B------:R-:W3:Y:S02]  /*4690*/  LDCU UR4, c[0x0][0x394] ;  /* 0x00007280ff0477ac */ /* 0x000ee40008000800 */
[----:B---3--:R-:W-:-:S09]  /*46a0*/  UISETP.GE.AND UP0, UPT, UR4, 0x1, UPT ;  /* 0x000000010400788c */ /* 0x008fd2000bf06270 */
[----:B------:R-:W-:Y:S05]  /*46b0*/  BRA.U !UP0, `(.L_x_75) ;  /* 0x0000000108f47547 */ /* 0x000fea000b800000 */
[----:B------:R-:W-:Y:S01]  /*46c0*/  ULEA UR4, UR25, UR49, 0x2 ;  /* 0x0000003119047291 */ /* 0x000fe2000f8e10ff */
[----:B--2---:R-:W-:-:S08]  /*46d0*/  SHF.L.U32 R0, R9, 0x1f, RZ ;  /* 0x0000001f09007819 */ /* 0x004fd000000006ff */
[----:B------:R-:W5:Y:S01]  /*46e0*/  LDL R2, [UR4] ;  /* 0x00000004ff027983 */ /* 0x000f620008100800 */
[----:B------:R-:W-:Y:S02]  /*46f0*/  ULEA UR4, UR18, UR21, 0x3 ;  /* 0x0000001512047291 */ /* 0x000fe4000f8e18ff */
[----:B------:R-:W-:Y:S01]  /*4700*/  UPLOP3.LUT UP2, UPT, UPT, UPT, UPT, 0x40, 0x4 ;  /* 0x000000000004789c */ /* 0x000fe20003f4e870 */
[----:B------:R-:W-:Y:S01]  /*4710*/  UMOV UR20, UR38 ;  /* 0x0000002600147c82 */ /* 0x000fe20008000000 */
[----:B------:R-:W-:-:S05]  /*4720*/  UMOV UR19, UR27 ;  /* 0x0000001b00137c82 */ /* 0x000fca0008000000 */
[----:B------:R2:W3:Y:S01]  /*4730*/  SYNCS.PHASECHK.TRANS64.TRYWAIT P2, [UR4], R0 ;  /* 0x00000000ff0075a7 */ /* 0x0004e20008041104 */
[----:B------:R-:W-:-:S05]  /*4740*/  UMOV UR4, UR18 ;  /* 0x0000001200047c82 */ /* 0x000fca0008000000 */
.L_x_78:
[----:B------:R-:W-:Y:S02]  /*4750*/  UIADD3 UR20, UPT, UPT, UR20, 0x1, URZ ;  /* 0x0000000114147890 */ /* 0x000fe4000fffe0ff */
[----:B------:R-:W-:Y:S02]  /*4760*/  ULEA UR17, UR4, UR21, 0x3 ;  /* 0x0000001504117291 */ /* 0x000fe4000f8e18ff */
[----:B------:R-:W-:Y:S01]  /*4770*/  UISETP.NE.AND UP3, UPT, UR20, URZ, UPT ;  /* 0x000000ff1400728c */ /* 0x000fe2000bf65270 */
[----:B--234-:R-:W-:Y:S10]  /*4780*/  @P2 BRA `(.L_x_76) ;  /* 0x00000000000c2947 */ /* 0x01cff40003800000 */
[----:B------:R-:W-:Y:S04]  /*4790*/  SHF.L.U32 R8, R9, 0x1f, RZ ;  /* 0x0000001f09087819 */ /* 0x000fe800000006ff */
[----:B------:R-:W3:Y:S02]  /*47a0*/  SYNCS.PHASECHK.TRANS64.TRYWAIT P0, [UR17], R8 ;  /* 0x00000008ff0075a7 */ /* 0x000ee40008001111 */
[----:B---3--:R-:W-:Y:S05]  /*47b0*/  @!P0 BRA `(.L_x_77) ;  /* 0x0000006400e48947 */ /* 0x008fea0003800000 */
.L_x_76:
[----:B------:R-:W-:Y:S01]  /*47c0*/  UISETP.NE.AND UP0, UPT, UR19, 0x1, UPT ;  /* 0x000000011300788c */ /* 0x000fe2000bf05270 */
[----:B------:R-:W-:Y:S01]  /*47d0*/  PLOP3.LUT P2, PT, PT, PT, PT, 0x80, 0x8 ;  /* 0x000000000008781c */ /* 0x000fe20003f4f070 */
[----:B------:R-:W-:Y:S02]  /*47e0*/  UIADD3 UR5, UPT, UPT, UR4, 0x1, URZ ;  /* 0x0000000104057890 */ /* 0x000fe4000fffe0ff */
[----:B------:R-:W-:Y:S02]  /*47f0*/  ULEA UR10, UR4, UR24, 0x9 ;  /* 0x00000018040a7291 */ /* 0x000fe4000f8e48ff */
[----:B------:R-:W-:Y:S01]  /*4800*/  UISETP.NE.AND UP1, UPT, UR5, 0xd, UPT ;  /* 0x0000000d0500788c */ /* 0x000fe2000bf25270 */
[----:B------:R-:W-:Y:S01]  /*4810*/  PLOP3.LUT P0, PT, PT, PT, UP0, 0x80, 0x8 ;  /* 0x000000000008781c */ /* 0x000fe20003f0f008 */
[----:B------:R-:W-:Y:S02]  /*4820*/  ULEA UR14, UR4, UR23, 0x9 ;  /* 0x00000017040e7291 */ /* 0x000fe4000f8e48ff */
[----:B------:R-:W-:Y:S02]  /*4830*/  USEL UR6, URZ, 0x1, UP1 ;  /* 0x00000001ff067887 */ /* 0x000fe40008800000 */
[----:B------:R-:W-:Y:S01]  /*4840*/  USEL UR18, UR5, URZ, UP1 ;  /* 0x000000ff05127287 */ /* 0x000fe20008800000 */
[----:B------:R-:W-:Y:S11]  /*4850*/  ELECT P1, URZ, PT ;  /* 0x0000000000ff782f */ /* 0x000ff60003820000 */
[----:B------:R-:W-:Y:S02]  /*4860*/  @!UPT UIADD3 URZ, UPT, UPT, URZ, URZ, URZ ;  /* 0x000000fffffff290 */ /* 0x000fe4000fffe0ff */
[C---:B-----5:R-:W-:Y:S01]  /*4870*/  @P1 R2UR.BROADCAST UR4, R2.reuse ;  /* 0x00000000020412ca */ /* 0x060fe200008e0000 */
[----:B------:R-:W-:Y:S01]  /*4880*/  @UP0 ULEA UR5, UR18, UR21, 0x3 ;  /* 0x0000001512050291 */ /* 0x000fe2000f8e18ff */
[----:B------:R-:W-:Y:S01]  /*4890*/  LOP3.LUT R9, R9, UR6, RZ, 0x3c, !PT ;  /* 0x0000000609097c12 */ /* 0x000fe2000f8e3cff */
[----:B------:R-:W-:Y:S02]  /*48a0*/  UIADD3 UR8, UPT, UPT, UR10, 0x80, URZ ;  /* 0x000000800a087890 */ /* 0x000fe4000fffe0ff */
[----:B------:R-:W-:Y:S01]  /*48b0*/  UIADD3 UR6, UPT, UPT, UR14, 0x80, URZ ;  /* 0x000000800e067890 */ /* 0x000fe2000fffe0ff */
[----:B--2---:R-:W-:Y:S01]  /*48c0*/  @P0 SHF.L.U32 R0, R9, 0x1f, RZ ;  /* 0x0000001f09000819 */ /* 0x004fe200000006ff */
[----:B------:R-:W-:Y:S02]  /*48d0*/  UIADD3 UR12, UPT, UPT, UR10, 0x100, URZ ;  /* 0x000001000a0c7890 */ /* 0x000fe4000fffe0ff */
[----:B------:R-:W-:Y:S01]  /*48e0*/  UIADD3 UR19, UPT, UPT, UR19, -0x1, URZ ;  /* 0xffffffff13137890 */ /* 0x000fe2000fffe0ff */
[----:B------:R4:W2:Y:S01]  /*48f0*/  @P0 SYNCS.PHASECHK.TRANS64.TRYWAIT P2, [UR5], R0 ;  /* 0x00000000ff0005a7 */ /* 0x0008a20008041105 */
[----:B------:R-:W-:Y:S11]  /*4900*/  ELECT P0, URZ, PT ;  /* 0x0000000000ff782f */ /* 0x000ff60003800000 */
[----:B------:R-:W-:Y:S02]  /*4910*/  @!UPT UIADD3 URZ, UPT, UPT, URZ, URZ, URZ ;  /* 0x000000fffffff290 */ /* 0x000fe4000fffe0ff */
[C---:B------:R-:W-:Y:S02]  /*4920*/  @P0 R2UR.BROADCAST UR16, R2.reuse ;  /* 0x00000000021002ca */ /* 0x040fe400008e0000 */
[----:B------:R-:W-:Y:S01]  /*4930*/  ELECT P0, URZ, PT ;  /* 0x0000000000ff782f */ /* 0x000fe20003800000 */
[----:B------:R-:W-:Y:S01]  /*4940*/  UMOV UR11, 0x40004040 ;  /* 0x40004040000b7882 */ /* 0x000fe20000000000 */
[----:B------:R-:W-:Y:S01]  /*4950*/  UMOV UR15, 0x40004040 ;  /* 0x40004040000f7882 */ /* 0x000fe20000000000 */
[----:B------:R-:W-:Y:S01]  /*4960*/  UMOV UR9, 0x40004040 ;  /* 0x4000404000097882 */ /* 0x000fe20000000000 */
[----:B------:R3:W-:Y:S01]  /*4970*/  UTCHMMA.2CTA gdesc[UR10], gdesc[UR14], tmem[UR4], tmem[UR34], idesc[UR35], UP2 ;  /* 0x00ff220e0a0075ea */ /* 0x0007e20009200004 */
[----:B------:R-:W-:Y:S01]  /*4980*/  UPLOP3.LUT UP2, UPT, UPT, UPT, UPT, 0x80, 0x8 ;  /* 0x000000000008789c */ /* 0x000fe20003f4f070 */
[----:B------:R-:W-:Y:S01]  /*4990*/  UMOV UR7, 0x40004040 ;  /* 0x4000404000077882 */ /* 0x000fe20000000000 */
[----:B------:R-:W-:Y:S01]  /*49a0*/  UMOV UR13, 0x40004040 ;  /* 0x40004040000d7882 */ /* 0x000fe20000000000 */
[----:B------:R-:W-:Y:S03]  /*49b0*/  UMOV UR5, 0x40004040 ;  /* 0x4000404000057882 */ /* 0x000fe60000000000 */
[----:B------:R1:W-:Y:S01]  /*49c0*/  UTCHMMA.2CTA gdesc[UR8], gdesc[UR6], tmem[UR16], tmem[UR32], idesc[UR33], UPT ;  /* 0x00ff2006080075ea */ /* 0x0003e2000ba00010 */
[----:B---3--:R-:W-:Y:S01]  /*49d0*/  UIADD3 UR4, UPT, UPT, UR14, 0x100, URZ ;  /* 0x000001000e047890 */ /* 0x008fe2000fffe0ff */
[C---:B------:R-:W-:Y:S02]  /*49e0*/  @P0 R2UR.BROADCAST UR15, R2.reuse ;  /* 0x00000000020f02ca */ /* 0x040fe400008e0000 */
[----:B------:R-:W-:Y:S01]  /*49f0*/  ELECT P0, URZ, PT ;  /* 0x0000000000ff782f */ /* 0x000fe20003800000 */
[----:B------:R-:W-:Y:S02]  /*4a00*/  UIADD3 UR10, UPT, UPT, UR10, 0x180, URZ ;  /* 0x000001800a0a7890 */ /* 0x000fe4000fffe0ff */
[----:B-1----:R-:W-:Y:S10]  /*4a10*/  UIADD3 UR6, UPT, UPT, UR14, 0x180, URZ ;  /* 0x000001800e067890 */ /* 0x002ff4000fffe0ff */
[----:B------:R-:W-:Y:S01]  /*4a20*/  @P0 R2UR.BROADCAST UR9, R2 ;  /* 0x00000000020902ca */ /* 0x000fe200008e0000 */
[----:B------:R-:W-:Y:S01]  /*4a30*/  UIADD3 UR8, UPT, UPT, UR17, 0x68, URZ ;  /* 0x0000006811087890 */ /* 0x000fe2000fffe0ff */
[----:B------:R1:W-:Y:S11]  /*4a40*/  UTCHMMA.2CTA gdesc[UR12], gdesc[UR4], tmem[UR15], tmem[UR30], idesc[UR31], UPT ;  /* 0x00ff1e040c0075ea */ /* 0x0003f6000ba0000f */
[----:B------:R4:W-:Y:S01]  /*4a50*/  UTCHMMA.2CTA gdesc[UR10], gdesc[UR6], tmem[UR9], tmem[UR28], idesc[UR29], UPT ;  /* 0x00ff1c060a0075ea */ /* 0x0009e2000ba00009 */
[----:B------:R4:W-:Y:S01]  /*4a60*/  UTCBAR.2CTA.MULTICAST [UR8], URZ, UR22 ;  /* 0x000000ff080073e9 */ /* 0x0009e20008200816 */
[----:B-1----:R-:W-:Y:S01]  /*4a70*/  UMOV UR4, UR18 ;  /* 0x0000001200047c82 */ /* 0x002fe20008000000 */
[----:B------:R-:W-:Y:S05]  /*4a80*/  BRA.U UP3, `(.L_x_78) ;  /* 0xfffffffd03307547 */ /* 0x000fea000b83ffff */
.L_x_75:
[----:B------:R-:W-:-:S09]  /*4a90*/  UIADD3 UR4, UPT, UPT, UR26, 0x130, URZ ;  /* 0x000001301a047890 */ /* 0x000fd2000fffe0ff */
[----:B------:R3:W-:Y:S01]  /*4aa0*/  UTCBAR.2CTA.MULTICAST [UR4], URZ, UR37 ;  /* 0x000000ff040073e9 */ /* 0x0007e20008200825 */
[----:B------:R-:W-:Y:S02]  /*4ab0*/  NOP ;  /* 0x0000000000007918 */ /* 0x000fe40000000000 */
.L_x_74:
[----:B---3--:R-:W-:Y:S01]  /*4ac0*/  UIADD3 UR4, UPT, UPT, UR25, 0x1, URZ ;  /* 0x0000000119047890 */ /* 0x008fe2000fffe0ff */
[----:B-1----:R-:W-:Y:S02]  /*4ad0*/  LOP3.LUT P0, RZ, R6, 0x1, RZ, 0xc0, !PT ;  /* 0x0000000106ff7812 */ /* 0x002fe4000780c0ff */
[----:B------:R-:W-:Y:S01]  /*4ae0*/  LOP3.LUT R10, R10, 0x1, RZ, 0x3c, !PT ;  /* 0x000000010a0a7812 */ /* 0x000fe200078e3cff */
[----:B------:R-:W-:-:S04]  /*4af0*/  UISETP.NE.AND UP0, UPT, UR4, 0x2, UPT ;  /* 0x000000020400788c */ /* 0x000fc8000bf05270 */
[----:B------:R-:W-:Y:S02]  /*4b00*/  USEL UR5, URZ, 0x1, UP0 ;  /* 0x00000001ff057887 */ /* 0x000fe40008000000 */
[----:B------:R-:W-:-:S04]  /*4b10*/  USEL UR25, UR4, URZ, UP0 ;  /* 0x000000ff04197287 */ /* 0x000fc80008000000 */
[----:B------:R-:W-:Y:S01]  /*4b20*/  LOP3.LUT R11, R11, UR5, RZ, 0x3c, !PT ;  /* 0x000000050b0b7c12 */ /* 0x000fe2000f8e3cff */
[----:B------:R-:W-:Y:S07]  /*4b30*/  @P0 BRA `(.L_x_79) ;  /* 0xfffffff800900947 */ /* 0x000fee000383ffff */
[----:B----4-:R-:W1:Y:S01]  /*4b40*/  S2UR UR8, SR_CgaCtaId ;  /* 0x00000000000879c3 */ /* 0x010e620000008800 */
[----:B------:R-:W-:Y:S01]  /*4b50*/  ELECT P0, URZ, PT ;  /* 0x0000000000ff782f */ /* 0x000fe20003800000 */
[----:B--2---:R-:W-:Y:S01]  /*4b60*/  HFMA2 R0, -RZ, RZ, 0, 5.9604644775390625e-08 ;  /* 0x00000001ff007431 */ /* 0x004fe200000001ff */
[----:B------:R-:W-:-:S05]  /*4b70*/  UMOV UR4, 0x40 ;  /* 0x0000004000047882 */ /* 0x000fca0000000000 */
[----:B------:R-:W-:Y:S01]  /*4b80*/  UVIRTCOUNT.DEALLOC.SMPOOL 0x80 ;  /* 0x000000800000784c */ /* 0x000fe20000000000 */
[----:B------:R-:W-:Y:S02]  /*4b90*/  UISETP.NE.AND UP0, UPT, UR41, URZ, UPT ;  /* 0x000000ff2900728c */ /* 0x000fe4000bf05270 */
[----:B-1----:R-:W-:-:S09]  /*4ba0*/  ULEA UR8, UR8, UR4, 0x18 ;  /* 0x0000000408087291 */ /* 0x002fd2000f8ec0ff */
[----:B------:R1:W-:Y:S01]  /*4bb0*/  @P0 STS.U8 [UR8+0x1c], R0 ;  /* 0x00001c00ff000988 */ /* 0x0003e20008000008 */
[----:B------:R-:W-:Y:S05]  /*4bc0*/  BRA.U UP0, `(.L_x_80) ;  /* 0x0000000100587547 */ /* 0x000fea000b800000 */
[----:B------:R-:W-:Y:S01]  /*4bd0*/  UIADD3 UR5, UPT, UPT, UR21, 0x140, URZ ;  /* 0x0000014015057890 */ /* 0x000fe2000fffe0ff */
[----:B------:R-:W-:-:S03]  /*4be0*/  SHF.L.U32 R2, R11, 0x1f, RZ ;  /* 0x0000001f0b027819 */ /* 0x000fc600000006ff */
[----:B------:R-:W-:-:S09]  /*4bf0*/  ULEA UR4, UR25, UR5, 0x3 ;  /* 0x0000000519047291 */ /* 0x000fd2000f8e18ff */
[----:B------:R-:W2:Y:S02]  /*4c00*/  SYNCS.PHASECHK.TRANS64.TRYWAIT P0, [UR4], R2 ;  /* 0x00000002ff0075a7 */ /* 0x000ea40008001104 */
[----:B--2---:R-:W-:Y:S05]  /*4c10*/  @!P0 BRA `(.L_x_81) ;  /* 0x0000006000e48947 */ /* 0x004fea0003800000 */
.L_x_192:
[----:B------:R-:W-:-:S04]  /*4c20*/  UIADD3 UR4, UPT, UPT, UR25, 0x1, URZ ;  /* 0x0000000119047890 */ /* 0x000fc8000fffe0ff */
[----:B------:R-:W-:-:S04]  /*4c30*/  UISETP.NE.AND UP1, UPT, UR4, 0x2, UPT ;  /* 0x000000020400788c */ /* 0x000fc8000bf25270 */
[----:B------:R-:W-:Y:S02]  /*4c40*/  USEL UR6, URZ, 0x1, UP1 ;  /* 0x00000001ff067887 */ /* 0x000fe40008800000 */
[----:B------:R-:W-:-:S04]  /*4c50*/  USEL UR4, UR4, URZ, UP1 ;  /* 0x000000ff04047287 */ /* 0x000fc80008800000 */
[----:B------:R-:W-:Y:S01]  /*4c60*/  ULEA UR4, UR4, UR5, 0x3 ;  /* 0x0000000504047291 */ /* 0x000fe2000f8e18ff */
[----:B-1----:R-:W-:-:S04]  /*4c70*/  LOP3.LUT R2, R11, UR6, RZ, 0x3c, !PT ;  /* 0x000000060b027c12 */ /* 0x002fc8000f8e3cff */
[----:B------:R-:W-:Y:S01]  /*4c80*/  SHF.L.U32 R2, R2, 0x1f, RZ ;  /* 0x0000001f02027819 */ /* 0x000fe200000006ff */
[----:B------:R-:W-:-:S04]  /*4c90*/  IMAD.U32 R0, RZ, RZ, UR4 ;  /* 0x00000004ff007e24 */ /* 0x000fc8000f8e00ff */
[----:B------:R1:W2:Y:S03]  /*4ca0*/  SYNCS.PHASECHK.TRANS64.TRYWAIT P0, [R0+URZ], R2 ;  /* 0x00000002000075a7 */ /* 0x0002a600080011ff */
[----:B--2---:R-:W-:Y:S05]  /*4cb0*/  @!P0 NANOSLEEP.SYNCS 0x989680 ;  /* 0x009896800000895d */ /* 0x004fea0003900000 */
[----:B------:R-:W2:Y:S02]  /*4cc0*/  @!P0 SYNCS.PHASECHK.TRANS64 P0, [R0+URZ], R2 ;  /* 0x00000002000085a7 */ /* 0x000ea400080010ff */
[----:B--2---:R-:W-:Y:S05]  /*4cd0*/  @P0 BRA `(.L_x_82) ;  /* 0x0000000000200947 */ /* 0x004fea0003800000 */
.L_x_83:
[----:B--2---:R2:W3:Y:S02]  /*4ce0*/  SYNCS.PHASECHK.TRANS64.TRYWAIT P0, [R0+URZ], R2 ;  /* 0x00000002000075a7 */ /* 0x0044e400080011ff */
[----:B---3--:R-:W-:Y:S05]  /*4cf0*/  @!P0 NANOSLEEP.SYNCS 0x989680 ;  /* 0x009896800000895d */ /* 0x008fea0003900000 */
[----:B------:R-:W3:Y:S02]  /*4d00*/  @!P0 SYNCS.PHASECHK.TRANS64 P0, [R0+URZ], R2 ;  /* 0x00000002000085a7 */ /* 0x000ee400080010ff */
[----:B---3--:R-:W-:Y:S05]  /*4d10*/  @!P0 BRA `(.L_x_83) ;  /* 0xfffffffc00f08947 */ /* 0x008fea000383ffff */
[----:B------:R-:W-:Y:S05]  /*4d20*/  BRA `(.L_x_82) ;  /* 0x00000000000c7947 */ /* 0x000fea0003800000 */
.L_x_80:
[----:B------:R-:W-:-:S04]  /*4d30*/  UIADD3 UR4, UPT, UPT, UR21, 0x150, URZ ;  /* 0x0000015015047890 */ /* 0x000fc8000fffe0ff */
[----:B------:R-:W-:-:S09]  /*4d40*/  UPRMT UR4, UR40, 0x654, UR4 ;  /* 0x0000065428047896 */ /* 0x000fd20008000004 */
[----:B------:R-:W-:Y:S03]  /*4d50*/  SYNCS.ARRIVE.TRANS64.RED.A1T0 RZ, [UR4], RZ ;  /* 0x000000ffffff79a7 */ /* 0x000fe60008100404 */
.L_x_82:
[----:B-12---:R-:W-:Y:S01]  /*4d60*/  SHF.L.U32 R2, RZ, 0x1f, RZ ;  /* 0x0000001fff027819 */ /* 0x006fe200000006ff */
[----:B------:R-:W-:Y:S01]  /*4d70*/  UIADD3 UR4, UPT, UPT, UR21, 0x150, URZ ;  /* 0x0000015015047890 */ /* 0x000fe2000fffe0ff */
[----:B------:R-:W-:Y:S02]  /*4d80*/  PLOP3.LUT P0, PT, PT, PT, UP0, 0x80, 0x8 ;  /* 0x000000000008781c */ /* 0x000fe40003f0f008 */
[----:B------:R-:W1:Y:S02]  /*4d90*/  SYNCS.PHASECHK.TRANS64.TRYWAIT P1, [UR21+0x150], R2 ;  /* 0x00015002ff0075a7 */ /* 0x000e640008021115 */
[----:B-1----:R-:W-:Y:S09]  /*4da0*/  @!P1 BRA `(.L_x_84) ;  /* 0x0000006000989947 */ /* 0x002ff20003800000 */
.L_x_194:
[----:B------:R-:W-:Y:S01]  /*4db0*/  @!UP0 UPRMT UR4, UR40, 0x654, UR4 ;  /* 0x0000065428048896 */ /* 0x000fe20008000004 */
[----:B------:R-:W-:Y:S01]  /*4dc0*/  LOP3.LUT R3, R3, 0xffff, RZ, 0xc0, !PT ;  /* 0x0000ffff03037812 */ /* 0x000fe200078ec0ff */
[----:B-1----:R-:W-:-:S03]  /*4dd0*/  IMAD.MOV.U32 R2, RZ, RZ, 0xffff ;  /* 0x0000ffffff027424 */ /* 0x002fc600078e00ff */
[----:B------:R-:W-:-:S04]  /*4de0*/  SHF.R.U32.HI R3, RZ, 0x5, R3 ;  /* 0x00000005ff037819 */ /* 0x000fc80000011603 */
[----:B------:R-:W-:Y:S01]  /*4df0*/  @!P0 SYNCS.ARRIVE.TRANS64.RED.A1T0 RZ, [UR4], RZ ;  /* 0x000000ffffff89a7 */ /* 0x000fe20008100404 */
[----:B------:R-:W-:Y:S01]  /*4e00*/  NOP ;  /* 0x0000000000007918 */ /* 0x000fe20000000000 */
[----:B------:R-:W1:Y:S01]  /*4e10*/  LDS R0, [UR8+0x14] ;  /* 0x00001408ff007984 */ /* 0x000e620008000800 */
[----:B------:R-:W-:-:S04]  /*4e20*/  SHF.L.U32 R2, R2, R3, RZ ;  /* 0x0000000302027219 */ /* 0x000fc800000006ff */
[----:B-1----:R-:W-:-:S04]  /*4e30*/  LOP3.LUT R0, R0, R2, RZ, 0xc0, !PT ;  /* 0x0000000200007212 */ /* 0x002fc800078ec0ff */
[----:B------:R-:W-:Y:S01]  /*4e40*/  ISETP.NE.AND P0, PT, R0, R2, PT ;  /* 0x000000020000720c */ /* 0x000fe20003f05270 */
[----:B------:R-:W-:-:S05]  /*4e50*/  IMAD.MOV.U32 R0, RZ, RZ, 0x1 ;  /* 0x00000001ff007424 */ /* 0x000fca00078e00ff */
[----:B------:R-:W-:-:S07]  /*4e60*/  SHF.L.U32 R0, R0, R3, RZ ;  /* 0x0000000300007219 */ /* 0x000fce00000006ff */
[----:B------:R-:W-:Y:S05]  /*4e70*/  @P0 BRA `(.L_x_85) ;  /* 0x00000000005c0947 */ /* 0x000fea0003800000 */
[----:B------:R-:W1:Y:S02]  /*4e80*/  LDS R3, [UR8+0x18] ;  /* 0x00001808ff037984 */ /* 0x000e640008000800 */
[----:B-1----:R-:W-:-:S04]  /*4e90*/  LOP3.LUT R3, R3, R0, RZ, 0xc0, !PT ;  /* 0x0000000003037212 */ /* 0x002fc800078ec0ff */
[----:B------:R-:W-:-:S13]  /*4ea0*/  ISETP.NE.AND P0, PT, R3, R0, PT ;  /* 0x000000000300720c */ /* 0x000fda0003f05270 */
[----:B------:R-:W-:Y:S05]  /*4eb0*/  @P0 BRA `(.L_x_86) ;  /* 0x0000000000400947 */ /* 0x000fea0003800000 */
[----:B------:R-:W-:Y:S01]  /*4ec0*/  R2UR UR4, R2 ;  /* 0x00000000020472ca */ /* 0x000fe200000e0000 */
[----:B------:R-:W1:Y:S01]  /*4ed0*/  S2R R3, SR_LANEID ;  /* 0x0000000000037919 */ /* 0x000e620000000000 */
[----:B------:R-:W-:-:S04]  /*4ee0*/  LOP3.LUT R0, RZ, R0, RZ, 0x33, !PT ;  /* 0x00000000ff007212 */ /* 0x000fc800078e33ff */
[----:B------:R-:W2:Y:S07]  /*4ef0*/  REDUX UR6, R0 ;  /* 0x00000000000673c4 */ /* 0x000eae0000000000 */
[----:B------:R-:W-:-:S03]  /*4f00*/  ULOP3.LUT UR5, URZ, UR4, URZ, 0x33, !UPT ;  /* 0x00000004ff057292 */ /* 0x000fc6000f8e33ff */
[----:B------:R-:W-:Y:S02]  /*4f10*/  VOTEU.ANY UR4, UPT, PT ;  /* 0x0000000000047886 */ /* 0x000fe400038e0100 */
[----:B------:R-:W-:Y:S01]  /*4f20*/  UFLO.U32 UR4, UR4 ;  /* 0x00000004000472bd */ /* 0x000fe200080e0000 */
[----:B------:R-:W-:-:S04]  /*4f30*/  IMAD.U32 R2, RZ, RZ, UR5 ;  /* 0x00000005ff027e24 */ /* 0x000fc8000f8e00ff */
[----:B------:R-:W3:Y:S02]  /*4f40*/  REDUX UR7, R2 ;  /* 0x00000000020773c4 */ /* 0x000ee40000000000 */
[----:B------:R4:W-:Y:S01]  /*4f50*/  UTCATOMSWS.AND URZ, UR5 ;  /* 0x0000000500ff79e3 */ /* 0x0009e20008000000 */
[----:B--2---:R-:W-:Y:S01]  /*4f60*/  IMAD.U32 R0, RZ, RZ, UR6 ;  /* 0x00000006ff007e24 */ /* 0x004fe2000f8e00ff */
[----:B-1----:R-:W-:Y:S01]  /*4f70*/  ISETP.EQ.U32.AND P0, PT, R3, UR4, PT ;  /* 0x0000000403007c0c */ /* 0x002fe2000bf02070 */
[----:B---3--:R-:W-:-:S12]  /*4f80*/  IMAD.U32 R2, RZ, RZ, UR7 ;  /* 0x00000007ff027e24 */ /* 0x008fd8000f8e00ff */
[----:B------:R4:W-:Y:S04]  /*4f90*/  @P0 ATOMS.AND RZ, [UR8+0x14], R2 ;  /* 0x00001402ffff098c */ /* 0x0009e8000a800008 */
[----:B------:R4:W-:Y:S01]  /*4fa0*/  @P0 ATOMS.AND RZ, [UR8+0x18], R0 ;  /* 0x00001800ffff098c */ /* 0x0009e2000a800008 */
[----:B------:R-:W-:Y:S05]  /*4fb0*/  BRA `(.L_x_87) ;  /* 0x0000000000147947 */ /* 0x000fea0003800000 */
.L_x_86:
[----:B------:R-:W-:Y:S02]  /*4fc0*/  MOV R2, 0x4fe0 ;  /* 0x00004fe000027802 */ /* 0x000fe40000000f00 */
[----:B-----5:R-:W-:Y:S05]  /*4fd0*/  CALL.REL.NOINC `($__internal_0_$__cuda_sm10x_tcgen05_guardrail_trap_col_being_dealloced_not_returned_by_alloc) ;  /* 0x00000064007c7944 */ /* 0x020fea0003c00000 */
[----:B------:R-:W-:Y:S05]  /*4fe0*/  BRA `(.L_x_87) ;  /* 0x0000000000087947 */ /* 0x000fea0003800000 */
.L_x_85:
[----:B------:R-:W-:Y:S02]  /*4ff0*/  MOV R2, 0x5010 ;  /* 0x0000501000027802 */ /* 0x000fe40000000f00 */
[----:B-----5:R-:W-:Y:S05]  /*5000*/  CALL.REL.NOINC `($__internal_2_$__cuda_sm10x_tcgen05_guardrail_trap_unallocated_columns_being_dealloced) ;  /* 0x0000006400887944 */ /* 0x020fea0003c00000 */
.L_x_87:
[----:B------:R-:W-:Y:S01]  /*5010*/  NOP ;  /* 0x0000000000007918 */ /* 0x000fe20000000000 */
[----:B----4-:R-:W-:Y:S05]  /*5020*/  EXIT ;  /* 0x000000000000794d */ /* 0x010fea0003800000 */
.L_x_59:
[----:B------:R-:W2:Y:S01]  /*5030*/  LDCU UR5, c[0x0][0x384] ;  /* 0x00007080ff0577ac */ /* 0x000ea20008000800 */
[----:B------:R-:W-:Y:S02]  /*5040*/  UISETP.NE.OR UP0, UPT, UR19, 0x3, !UP3 ;  /* 0x000000031300788c */ /* 0x000fe4000df05670 */
[----:B--2---:R-:W-:-:S07]  /*5050*/  UIADD3 UR5, UPT, UPT, UR5, 0x7f, URZ ;  /* 0x0000007f05057890 */ /* 0x004fce000fffe0ff */
[----:B------:R-:W-:Y:S05]  /*5060*/  BRA.U UP0, `(.L_x_88) ;  /* 0x0000001900807547 */ /* 0x000fea000b800000 */
[----:B------:R-:W2:Y:S01]  /*5070*/  LDCU UR68, c[0x0][0x388] ;  /* 0x00007100ff4477ac */ /* 0x000ea20008000800 */
[----:B------:R-:W3:Y:S01]  /*5080*/  S2UR UR10, SR_CgaCtaId ;  /* 0x00000000000a79c3 */ /* 0x000ee20000008800 */
[----:B------:R-:W-:Y:S01]  /*5090*/  IMAD.MOV.U32 R10, RZ, RZ, 0x1 ;  /* 0x00000001ff0a7424 */ /* 0x000fe200078e00ff */
[----:B------:R-:W-:Y:S01]  /*50a0*/  USHF.R.S32.HI UR4, URZ, 0x1f, UR5 ;  /* 0x0000001fff047899 */ /* 0x000fe20008011405 */
[----:B------:R-:W-:Y:S01]  /*50b0*/  IMAD.MOV.U32 R9, RZ, RZ, RZ ;  /* 0x000000ffff097224 */ /* 0x000fe200078e00ff */
[----:B------:R-:W4:Y:S04]  /*50c0*/  LDCU UR51, c[0x0][0x370] ;  /* 0x00006e00ff3377ac */ /* 0x000f280008000800 */
[----:B------:R-:W1:Y:S01]  /*50d0*/  LDC.64 R14, c[0x0][0x348] ;  /* 0x0000d200ff0e7b82 */ /* 0x000e620000000a00 */
[----:B------:R-:W-:Y:S01]  /*50e0*/  ULEA.HI UR4, UR4, UR5, URZ, 0x7 ;  /* 0x0000000504047291 */ /* 0x000fe2000f8f38ff */
[----:B------:R-:W4:Y:S03]  /*50f0*/  LDCU.128 UR56, c[0x0][0xc10] ;  /* 0x00018200ff3877ac */ /* 0x000f260008000c00 */
[----:B------:R-:W-:Y:S01]  /*5100*/  USHF.R.S32.HI UR45, URZ, 0x7, UR4 ;  /* 0x00000007ff2d7899 */ /* 0x000fe20008011404 */
[----:B--2---:R-:W-:Y:S01]  /*5110*/  IMAD.U32 R0, RZ, RZ, UR68 ;  /* 0x00000044ff007e24 */ /* 0x004fe2000f8e00ff */
[----:B------:R-:W2:Y:S04]  /*5120*/  LDCU UR50, c[0x0][0x374] ;  /* 0x00006e80ff3277ac */ /* 0x000ea80008000800 */
[----:B------:R-:W-:Y:S01]  /*5130*/  IMAD.U32 R3, RZ, RZ, UR45 ;  /* 0x0000002dff037e24 */ /* 0x000fe2000f8e00ff */
[----:B------:R-:W-:Y:S01]  /*5140*/  IABS R0, R0 ;  /* 0x0000000000007213 */ /* 0x000fe20000000000 */
[----:B------:R-:W4:Y:S03]  /*5150*/  LDCU.64 UR4, c[0x0][0x988] ;  /* 0x00013100ff0477ac */ /* 0x000f260008000a00 */
[----:B------:R-:W-:Y:S01]  /*5160*/  IABS R2, R3 ;  /* 0x0000000300027213 */ /* 0x000fe20000000000 */
[----:B------:R-:W2:Y:S01]  /*5170*/  LDCU.64 UR48, c[0x0][0x990] ;  /* 0x00013200ff3077ac */ /* 0x000ea20008000a00 */
[----:B------:R-:W-:-:S02]  /*5180*/  R2UR UR43, R0 ;  /* 0x00000000002b72ca */ /* 0x000fc400000e0000 */
[----:B------:R-:W-:Y:S01]  /*5190*/  R2UR UR44, R2 ;  /* 0x00000000022c72ca */ /* 0x000fe200000e0000 */
[----:B------:R-:W-:Y:S01]  /*51a0*/  UMOV UR42, 0x400 ;  /* 0x00000400002a7882 */ /* 0x000fe20000000000 */
[----:B------:R-:W1:Y:S01]  /*51b0*/  LDCU UR31, c[0x0][0xc0c] ;  /* 0x00018180ff1f77ac */ /* 0x000e620008000800 */
[----:B---3--:R-:W-:Y:S01]  /*51c0*/  ULEA UR42, UR10, UR42, 0x18 ;  /* 0x0000002a0a2a7291 */ /* 0x008fe2000f8ec0ff */
[----:B------:R-:W3:Y:S07]  /*51d0*/  LDCU UR69, c[0x0][0xc20] ;  /* 0x00018400ff4577ac */ /* 0x000eee0008000800 */
[----:B------:R-:W2:Y:S01]  /*51e0*/  I2F.RP R0, UR43 ;  /* 0x0000002b00007d06 */ /* 0x000ea20008209400 */
[----:B----4-:R-:W-:Y:S01]  /*51f0*/  UISETP.NE.U32.AND UP0, UPT, UR4, URZ, UPT ;  /* 0x000000ff0400728c */ /* 0x010fe2000bf05070 */
[----:B------:R-:W4:Y:S01]  /*5200*/  LDCU UR4, c[0x0][0xc30] ;  /* 0x00018600ff0477ac */ /* 0x000f220008000800 */
[----:B------:R-:W4:Y:S05]  /*5210*/  LDCU UR47, c[0x0][0x38c] ;  /* 0x00007180ff2f77ac */ /* 0x000f2a0008000800 */
[----:B------:R-:W3:Y:S01]  /*5220*/  I2F.RP R2, UR44 ;  /* 0x0000002c00027d06 */ /* 0x000ee20008209400 */
[----:B------:R-:W-:-:S02]  /*5230*/  UISETP.NE.AND.EX UP6, UPT, UR5, URZ, UPT, UP0 ;  /* 0x000000ff0500728c */ /* 0x000fc4000bfc5300 */
[----:B------:R-:W-:Y:S02]  /*5240*/  UIADD3 UR63, UPT, UPT, UR42, 0xe8, URZ ;  /* 0x000000e82a3f7890 */ /* 0x000fe4000fffe0ff */
[----:B------:R-:W-:-:S03]  /*5250*/  UIADD3 UR46, UPT, UPT, UR42, 0xd0, URZ ;  /* 0x000000d02a2e7890 */ /* 0x000fc6000fffe0ff */
[----:B--2---:R-:W2:Y:S01]  /*5260*/  MUFU.RCP R0, R0 ;  /* 0x0000000000007308 */ /* 0x004ea20000001000 */
[----:B------:R-:W-:Y:S02]  /*5270*/  UIADD3 UR33, UPT, UPT, UR42, 0xd8, URZ ;  /* 0x000000d82a217890 */ /* 0x000fe4000fffe0ff */
[----:B------:R-:W-:Y:S02]  /*5280*/  UIADD3 UR25, UPT, UPT, UR42, 0xe0, URZ ;  /* 0x000000e02a197890 */ /* 0x000fe4000fffe0ff */
[----:B------:R-:W-:Y:S02]  /*5290*/  UPRMT UR63, UR10, 0x654, UR63 ;  /* 0x000006540a3f7896 */ /* 0x000fe4000800003f */
[----:B------:R-:W-:Y:S01]  /*52a0*/  UPRMT UR66, UR10, 0x654, UR46 ;  /* 0x000006540a427896 */ /* 0x000fe2000800002e */
[----:B---3--:R-:W3:Y:S01]  /*52b0*/  MUFU.RCP R2, R2 ;  /* 0x0000000200027308 */ /* 0x008ee20000001000 */
[----:B------:R-:W-:Y:S02]  /*52c0*/  UPRMT UR65, UR10, 0x654, UR33 ;  /* 0x000006540a417896 */ /* 0x000fe40008000021 */
[----:B------:R-:W-:-:S02]  /*52d0*/  UPRMT UR64, UR10, 0x654, UR25 ;  /* 0x000006540a407896 */ /* 0x000fc40008000019 */
[----:B------:R-:W-:Y:S02]  /*52e0*/  UIMAD.WIDE.U32 UR12, UR51, UR56, URZ ;  /* 0x00000038330c72a5 */ /* 0x000fe4000f8e00ff */
[----:B------:R-:W-:Y:S01]  /*52f0*/  UIMAD.WIDE.U32 UR14, UR50, UR59, URZ ;  /* 0x0000003b320e72a5 */ /* 0x000fe2000f8e00ff */
[----:B--2---:R-:W-:Y:S01]  /*5300*/  VIADD R0, R0, 0xffffffe ;  /* 0x0ffffffe00007836 */ /* 0x004fe20000000000 */
[----:B------:R-:W-:Y:S01]  /*5310*/  UMOV UR8, URZ ;  /* 0x000000ff00087c82 */ /* 0x000fe20008000000 */
[----:B------:R-:W-:Y:S02]  /*5320*/  UISETP.NE.AND UP0, UPT, UR39, 0x1, UPT ;  /* 0x000000012700788c */ /* 0x000fe4000bf05270 */
[----:B------:R-:W-:Y:S02]  /*5330*/  UISETP.NE.U32.AND UP0, UPT, UR48, URZ, UPT ;  /* 0x000000ff3000728c */ /* 0x000fe4000bf05070 */
[----:B------:R-:W2:Y:S01]  /*5340*/  F2I.FTZ.U32.TRUNC.NTZ R0, R0 ;  /* 0x0000000000007305 */ /* 0x000ea2000021f000 */
[----:B------:R-:W-:Y:S01]  /*5350*/  UIADD3 UR61, UPT, UPT, UR42, 0x128, URZ ;  /* 0x000001282a3d7890 */ /* 0x000fe2000fffe0ff */
[----:B---3--:R-:W-:Y:S01]  /*5360*/  VIADD R2, R2, 0xffffffe ;  /* 0x0ffffffe02027836 */ /* 0x008fe20000000000 */
[----:B------:R-:W-:-:S02]  /*5370*/  UISETP.GE.AND UP3, UPT, UR39, 0x1, UPT ;  /* 0x000000012700788c */ /* 0x000fc4000bf66270 */
[----:B------:R-:W-:Y:S01]  /*5380*/  UISETP.NE.AND.EX UP4, UPT, UR49, URZ, UPT, UP0 ;  /* 0x000000ff3100728c */ /* 0x000fe2000bf85300 */
[----:B------:R-:W-:Y:S02]  /*5390*/  UMOV UR60, UR13 ;  /* 0x0000000d003c7c82 */ /* 0x000fe40008000000 */
[----:B------:R-:W3:Y:S01]  /*53a0*/  F2I.FTZ.U32.TRUNC.NTZ R2, R2 ;  /* 0x0000000200027305 */ /* 0x000ee2000021f000 */
[----:B------:R-:W-:Y:S01]  /*53b0*/  UMOV UR55, UR15 ;  /* 0x0000000f00377c82 */ /* 0x000fe20008000000 */
[----:B-1----:R-:W-:Y:S02]  /*53c0*/  UISETP.NE.AND UP3, UPT, UR31, 0x1, UPT ;  /* 0x000000011f00788c */ /* 0x002fe4000bf65270 */
[----:B------:R-:W-:Y:S02]  /*53d0*/  UISETP.NE.AND UP0, UPT, UR58, 0x1, UPT ;  /* 0x000000013a00788c */ /* 0x000fe4000bf05270 */
[----:B------:R-:W-:Y:S01]  /*53e0*/  UISETP.NE.AND UP5, UPT, UR68, URZ, UPT ;  /* 0x000000ff4400728c */ /* 0x000fe2000bfa5270 */
[----:B--2---:R-:W-:Y:S01]  /*53f0*/  R2UR UR7, R0 ;  /* 0x00000000000772ca */ /* 0x004fe200000e0000 */
[----:B------:R-:W-:Y:S01]  /*5400*/  UPLOP3.LUT UP2, UPT, UPT, UPT, UPT, 0x40, 0x4 ;  /* 0x000000000004789c */ /* 0x000fe20003f4e870 */
[----:B------:R-:W-:Y:S01]  /*5410*/  IABS R0, R3 ;  /* 0x0000000300007213 */ /* 0x000fe20000000000 */
[----:B------:R-:W1:Y:S04]  /*5420*/  LDCU.64 UR40, c[0x0][0xc28] ;  /* 0x00018500ff2877ac */ /* 0x000e680008000a00 */
[----:B------:R-:W-:Y:S01]  /*5430*/  IMAD.MOV R0, RZ, RZ, -R0 ;  /* 0x000000ffff007224 */ /* 0x000fe200078e0a00 */
[----:B---3--:R-:W-:Y:S01]  /*5440*/  R2UR UR9, R2 ;  /* 0x00000000020972ca */ /* 0x008fe200000e0000 */
[----:B------:R-:W-:Y:S01]  /*5450*/  IMAD.MOV.U32 R2, RZ, RZ, 0x1000 ;  /* 0x00001000ff027424 */ /* 0x000fe200078e00ff */
[----:B------:R-:W-:-:S02]  /*5460*/  UPRMT UR61, URZ, 0x654, UR61 ;  /* 0x00000654ff3d7896 */ /* 0x000fc4000800003d */
[----:B------:R-:W-:Y:S01]  /*5470*/  R2UR UR62, R0 ;  /* 0x00000000003e72ca */ /* 0x000fe200000e0000 */
[----:B------:R-:W-:Y:S02]  /*5480*/  UIADD3 UR5, UPT, UPT, URZ, -UR7, URZ ;  /* 0x80000007ff057290 */ /* 0x000fe4000fffe0ff */
[----:B------:R-:W-:Y:S02]  /*5490*/  USHF.R.U32.HI UR60, URZ, UR57, UR60 ;  /* 0x00000039ff3c7299 */ /* 0x000fe4000801163c */
[----:B------:R-:W-:Y:S02]  /*54a0*/  UIMAD UR5, UR5, UR43, URZ ;  /* 0x0000002b050572a4 */ /* 0x000fe4000f8e02ff */
[----:B------:R-:W-:Y:S02]  /*54b0*/  USHF.R.U32.HI UR55, URZ, UR69, UR55 ;  /* 0x00000045ff377299 */ /* 0x000fe40008011637 */
[----:B------:R-:W-:Y:S02]  /*54c0*/  UIADD3 UR6, UPT, UPT, URZ, -UR9, URZ ;  /* 0x80000009ff067290 */ /* 0x000fe4000fffe0ff */
[----:B----4-:R-:W-:-:S02]  /*54d0*/  UISETP.NE.AND UP3, UPT, UR4, 0x1, UPT ;  /* 0x000000010400788c */ /* 0x010fc4000bf65270 */
[----:B------:R-:W-:Y:S02]  /*54e0*/  UIMAD UR10, UR6, UR44, URZ ;  /* 0x0000002c060a72a4 */ /* 0x000fe4000f8e02ff */
[----:B------:R-:W-:Y:S01]  /*54f0*/  UISETP.NE.AND UP0, UPT, UR47, URZ, UPT ;  /* 0x000000ff2f00728c */ /* 0x000fe2000bf05270 */
[----:B------:R-:W-:Y:S01]  /*5500*/  UMOV UR6, URZ ;  /* 0x000000ff00067c82 */ /* 0x000fe20008000000 */
[----:B------:R-:W-:Y:S02]  /*5510*/  UIMAD.WIDE.U32 UR8, UR9, UR10, UR8 ;  /* 0x0000000a090872a5 */ /* 0x000fe4000f8e0008 */
[----:B------:R-:W-:Y:S02]  /*5520*/  UIMAD.WIDE.U32 UR6, UR7, UR5, UR6 ;  /* 0x00000005070672a5 */ /* 0x000fe4000f8e0006 */
[----:B------:R-:W-:-:S03]  /*5530*/  UISETP.NE.AND UP5, UPT, UR45, URZ, UPT ;  /* 0x000000ff2d00728c */ /* 0x000fc6000bfa5270 */
[----:B------:R-:W-:Y:S02]  /*5540*/  UMOV UR54, UR9 ;  /* 0x0000000900367c82 */ /* 0x000fe40008000000 */
[----:B-1----:R-:W-:-:S06]  /*5550*/  UMOV UR53, UR7 ;  /* 0x0000000700357c82 */ /* 0x002fcc0008000000 */
.L_x_99:
[----:B------:R-:W-:Y:S04]  /*5560*/  SHF.L.U32 R3, R9, 0x1f, RZ ;  /* 0x0000001f09037819 */ /* 0x000fe800000006ff */
[----:B------:R-:W1:Y:S02]  /*5570*/  SYNCS.PHASECHK.TRANS64.TRYWAIT P0, [UR42+0x120], R3 ;  /* 0x00012003ff0075a7 */ /* 0x000e64000800112a */
[----:B-12---:R-:W-:Y:S05]  /*5580*/  @!P0 BRA `(.L_x_89) ;  /* 0x0000005800b88947 */ /* 0x006fea0003800000 */
.L_x_196:
[----:B------:R-:W2:Y:S01]  /*5590*/  LDS.128 R4, [UR42+0x160] ;  /* 0x0001602aff047984 */ /* 0x000ea20008000c00 */
[----:B------:R-:W-:Y:S01]  /*55a0*/  @!PT LDS RZ, [RZ] ;  /* 0x00000000fffff984 */ /* 0x000fe20000000800 */
[----:B------:R-:W-:Y:S01]  /*55b0*/  @!PT LDS RZ, [RZ] ;  /* 0x00000000fffff984 */ /* 0x000fe20000000800 */
[----:B------:R-:W-:Y:S01]  /*55c0*/  @!PT LDS RZ, [RZ] ;  /* 0x00000000fffff984 */ /* 0x000fe20000000800 */
[----:B------:R-:W-:Y:S01]  /*55d0*/  @!PT LDS RZ, [RZ] ;  /* 0x00000000fffff984 */ /* 0x000fe20000000800 */
[----:B------:R3:W-:Y:S06]  /*55e0*/  MEMBAR.ALL.CTA ;  /* 0x0000000000007992 */ /* 0x0007ec0000008000 */
[----:B---3--:R-:W3:Y:S02]  /*55f0*/  FENCE.VIEW.ASYNC.S ;  /* 0x00000000000073c6 */ /* 0x008ee40000000000 */
[----:B---3--:R-:W-:Y:S01]  /*5600*/  SYNCS.ARRIVE.TRANS64.RED.A1T0 RZ, [UR61], RZ ;  /* 0x000000ffffff79a7 */ /* 0x008fe2000810043d */
[----:B--2---:R-:W-:Y:S11]  /*5610*/  LOP3.LUT P0, RZ, R6, 0x1, RZ, 0xc0, !PT ;  /* 0x0000000106ff7812 */ /* 0x004ff6000780c0ff */
[----:B------:R-:W-:Y:S02]  /*5620*/  @!UPT UIADD3 URZ, UPT, UPT, URZ, URZ, URZ ;  /* 0x000000fffffff290 */ /* 0x000fe4000fffe0ff */
[----:B------:R-:W-:Y:S01]  /*5630*/  VOTEU.ANY UP0, P0 ;  /* 0x0000000000ff7886 */ /* 0x000fe20000000100 */
[----:B------:R-:W-:Y:S11]  /*5640*/  PLOP3.LUT P0, PT, PT, PT, UP0, 0x80, 0x8 ;  /* 0x000000000008781c */ /* 0x000ff60003f0f008 */
[----:B------:R-:W-:Y:S02]  /*5650*/  @!UPT UIADD3 URZ, UPT, UPT, URZ, URZ, URZ ;  /* 0x000000fffffff290 */ /* 0x000fe4000fffe0ff */
[----:B-1----:R-:W-:Y:S02]  /*5660*/  @P0 MOV R3, R4 ;  /* 0x0000000400030202 */ /* 0x002fe40000000f00 */
[----:B------:R-:W-:Y:S02]  /*5670*/  @P0 LOP3.LUT R0, R5, 0xffff, RZ, 0xc0, !PT ;  /* 0x0000ffff05000812 */ /* 0x000fe400078ec0ff */
[----:B------:R-:W-:Y:S02]  /*5680*/  @P0 R2UR UR5, R3 ;  /* 0x00000000030502ca */ /* 0x000fe400000e0000 */
[----:B------:R-:W-:Y:S11]  /*5690*/  @P0 R2UR UR4, R0 ;  /* 0x00000000000402ca */ /* 0x000ff600000e0000 */
[----:B------:R-:W-:Y:S02]  /*56a0*/  @UP0 UMOV UR23, UR5 ;  /* 0x0000000500170c82 */ /* 0x000fe40008000000 */
[----:B------:R-:W-:Y:S01]  /*56b0*/  @UP0 UMOV UR15, UR4 ;  /* 0x00000004000f0c82 */ /* 0x000fe20008000000 */
[----:B------:R-:W-:Y:S09]  /*56c0*/  UISETP.GE.AND UP0, UPT, UR39, 0x1, UPT ;  /* 0x000000012700788c */ /* 0x000ff2000bf06270 */
[----:B------:R-:W-:Y:S05]  /*56d0*/  BRA.U !UP0, `(.L_x_90) ;  /* 0x0000000108c07547 */ /* 0x000fea000b800000 */
[----:B------:R-:W-:Y:S02]  /*56e0*/  UIMAD.WIDE.U32 UR8, UR15, UR59, URZ ;  /* 0x0000003b0f0872a5 */ /* 0x000fe4000f8e00ff */
[----:B------:R-:W-:Y:S02]  /*56f0*/  UP2UR UR14, UPR, URZ, 0x4 ;  /* 0x00000004ff0e7883 */ /* 0x000fe40008000000 */
[----:B------:R-:W-:Y:S02]  /*5700*/  UISETP.NE.AND UP2, UPT, UR58, 0x1, UPT ;  /* 0x000000013a00788c */ /* 0x000fe4000bf45270 */
[----:B------:R-:W-:Y:S02]  /*5710*/  UIMAD.WIDE.U32 UR10, UR23, UR56, URZ ;  /* 0x00000038170a72a5 */ /* 0x000fe4000f8e00ff */
[----:B------:R-:W-:Y:S02]  /*5720*/  USEL UR4, UR50, UR55, !UP2 ;  /* 0x0000003732047287 */ /* 0x000fe4000d000000 */
[----:B------:R-:W-:Y:S02]  /*5730*/  UISETP.NE.AND UP0, UPT, UR31, 0x1, UPT ;  /* 0x000000011f00788c */ /* 0x000fe4000bf05270 */
[----:B------:R-:W-:Y:S02]  /*5740*/  UP2UR UR19, UPR, URZ, 0x2 ;  /* 0x00000002ff137883 */ /* 0x000fe40008000000 */
[----:B------:R-:W-:Y:S02]  /*5750*/  UISETP.NE.AND UP1, UPT, UR39, 0x1, UPT ;  /* 0x000000012700788c */ /* 0x000fe4000bf25270 */
[----:B------:R-:W-:Y:S02]  /*5760*/  UIMAD.WIDE.U32 UR12, UR4, UR40, URZ ;  /* 0x00000028040c72a5 */ /* 0x000fe4000f8e00ff */
[----:B------:R-:W-:Y:S01]  /*5770*/  USEL UR7, UR51, UR60, !UP0 ;  /* 0x0000003c33077287 */ /* 0x000fe2000c000000 */
[----:B------:R-:W-:Y:S02]  /*5780*/  UMOV UR5, UR9 ;  /* 0x0000000900057c82 */ /* 0x000fe40008000000 */
[----:B------:R-:W-:Y:S02]  /*5790*/  USHF.R.U32.HI UR6, URZ, UR69, UR5 ;  /* 0x00000045ff067299 */ /* 0x000fe40008011605 */
[----:B------:R-:W-:Y:S02]  /*57a0*/  UIMAD.WIDE.U32 UR16, UR7, UR40, URZ ;  /* 0x00000028071072a5 */ /* 0x000fe4000f8e00ff */
[----:B------:R-:W-:Y:S02]  /*57b0*/  USEL UR6, UR15, UR6, !UP2 ;  /* 0x000000060f067287 */ /* 0x000fe4000d000000 */
[----:B------:R-:W-:Y:S01]  /*57c0*/  UISETP.NE.AND UP2, UPT, UR14, URZ, UPT ;  /* 0x000000ff0e00728c */ /* 0x000fe2000bf45270 */
[----:B------:R-:W-:Y:S01]  /*57d0*/  UMOV UR5, UR11 ;  /* 0x0000000b00057c82 */ /* 0x000fe20008000000 */
[----:B------:R-:W-:Y:S02]  /*57e0*/  UIMAD.WIDE.U32 UR10, UR6, UR40, URZ ;  /* 0x00000028060a72a5 */ /* 0x000fe4000f8e00ff */
[----:B------:R-:W-:Y:S03]  /*57f0*/  USHF.R.U32.HI UR8, URZ, UR57, UR5 ;  /* 0x00000039ff087299 */ /* 0x000fe60008011605 */
[----:B------:R-:W-:Y:S02]  /*5800*/  UMOV UR5, UR13 ;  /* 0x0000000d00057c82 */ /* 0x000fe40008000000 */
[----:B------:R-:W-:Y:S03]  /*5810*/  @UP1 USHF.R.U32.HI UR4, URZ, UR41, UR5 ;  /* 0x00000029ff041299 */ /* 0x000fe60008011605 */
[----:B------:R-:W-:Y:S01]  /*5820*/  UMOV UR5, UR17 ;  /* 0x0000001100057c82 */ /* 0x000fe20008000000 */
[----:B------:R-:W-:Y:S02]  /*5830*/  UIMAD UR4, UR39, UR4, URZ ;  /* 0x00000004270472a4 */ /* 0x000fe4000f8e02ff */
[----:B------:R-:W-:Y:S02]  /*5840*/  @UP1 USHF.R.U32.HI UR7, URZ, UR41, UR5 ;  /* 0x00000029ff071299 */ /* 0x000fe40008011605 */
[----:B------:R-:W-:Y:S02]  /*5850*/  USEL UR5, UR23, UR8, !UP0 ;  /* 0x0000000817057287 */ /* 0x000fe4000c000000 */
[----:B------:R-:W-:Y:S02]  /*5860*/  UIMAD UR8, UR39, UR7, URZ ;  /* 0x00000007270872a4 */ /* 0x000fe4000f8e02ff */
[----:B------:R-:W-:Y:S03]  /*5870*/  UISETP.GE.AND UP0, UPT, UR6, UR4, UPT ;  /* 0x000000040600728c */ /* 0x000fe6000bf06270 */
[----:B------:R-:W-:Y:S01]  /*5880*/  UMOV UR4, UR11 ;  /* 0x0000000b00047c82 */ /* 0x000fe20008000000 */
[----:B------:R-:W-:Y:S02]  /*5890*/  UISETP.GE.OR UP0, UPT, UR5, UR8, UP0 ;  /* 0x000000080500728c */ /* 0x000fe40008706670 */
[----:B------:R-:W-:Y:S02]  /*58a0*/  USHF.R.U32.HI UR4, URZ, UR41, UR4 ;  /* 0x00000029ff047299 */ /* 0x000fe40008011604 */
[----:B------:R-:W-:Y:S02]  /*58b0*/  UIMAD.WIDE.U32 UR8, UR5, UR40, URZ ;  /* 0x00000028050872a5 */ /* 0x000fe4000f8e00ff */
[----:B------:R-:W-:Y:S04]  /*58c0*/  USEL UR10, UR6, UR4, !UP1 ;  /* 0x00000004060a7287 */ /* 0x000fe8000c800000 */
[----:B------:R-:W-:Y:S01]  /*58d0*/  UIADD3 UR11, UPT, UPT, -UR10, URZ, URZ ;  /* 0x000000ff0a0b7290 */ /* 0x000fe2000fffe1ff */
[----:B------:R-:W-:Y:S02]  /*58e0*/  @!UP0 UMOV UR4, UR9 ;  /* 0x0000000900048c82 */ /* 0x000fe40008000000 */
[----:B------:R-:W-:Y:S02]  /*58f0*/  @!UP0 USHF.R.U32.HI UR4, URZ, UR41, UR4 ;  /* 0x00000029ff048299 */ /* 0x000fe40008011604 */
[----:B------:R-:W-:Y:S02]  /*5900*/  UIMAD UR8, UR39, UR11, UR6 ;  /* 0x0000000b270872a4 */ /* 0x000fe4000f8e0206 */
[----:B------:R-:W-:Y:S02]  /*5910*/  @!UP0 USEL UR4, UR5, UR4, !UP1 ;  /* 0x0000000405048287 */ /* 0x000fe4000c800000 */
[----:B------:R-:W-:Y:S02]  /*5920*/  UISETP.NE.AND UP1, UPT, UR19, URZ, UPT ;  /* 0x000000ff1300728c */ /* 0x000fe4000bf25270 */
[----:B------:R-:W-:Y:S02]  /*5930*/  @!UP0 UIMAD UR7, UR7, UR8, UR4 ;  /* 0x00000008070782a4 */ /* 0x000fe4000f8e0204 */
[----:B------:R-:W-:Y:S02]  /*5940*/  @!UP0 UIADD3 UR9, UPT, UPT, UR10, -UR4, URZ ;  /* 0x800000040a098290 */ /* 0x000fe4000fffe0ff */
[----:B------:R-:W-:Y:S02]  /*5950*/  UIADD3 UR8, UPT, UPT, -UR6, URZ, URZ ;  /* 0x000000ff06087290 */ /* 0x000fe4000fffe1ff */
[----:B------:R-:W-:Y:S02]  /*5960*/  UIADD3 UR4, UPT, UPT, -UR5, URZ, URZ ;  /* 0x000000ff05047290 */ /* 0x000fe4000fffe1ff */
[----:B------:R-:W-:Y:S03]  /*5970*/  @!UP0 UIMAD UR6, UR9, UR39, UR5 ;  /* 0x00000027090682a4 */ /* 0x000fe6000f8e0205 */
[----:B------:R-:W-:Y:S01]  /*5980*/  @!UP0 UMOV UR5, UR7 ;  /* 0x0000000700058c82 */ /* 0x000fe20008000000 */
[----:B------:R-:W-:Y:S02]  /*5990*/  UIMAD UR7, UR31, UR4, UR23 ;  /* 0x000000041f0772a4 */ /* 0x000fe4000f8e0217 */
[----:B------:R-:W-:Y:S02]  /*59a0*/  UIMAD UR4, UR58, UR8, UR15 ;  /* 0x000000083a0472a4 */ /* 0x000fe4000f8e020f */
[----:B------:R-:W-:Y:S02]  /*59b0*/  UIMAD UR23, UR5, UR31, UR7 ;  /* 0x0000001f051772a4 */ /* 0x000fe4000f8e0207 */
[----:B------:R-:W-:Y:S11]  /*59c0*/  UIMAD UR15, UR6, UR58, UR4 ;  /* 0x0000003a060f72a4 */ /* 0x000ff6000f8e0204 */
[----:B------:R-:W-:Y:S01]  /*59d0*/  @!UPT UIADD3 URZ, UPT, UPT, URZ, URZ, URZ ;  /* 0x000000fffffff290 */ /* 0x000fe2000fffe0ff */
.L_x_90:
[----:B------:R-:W1:Y:S01]  /*59e0*/  @!UP3 LDCU.128 UR8, c[0x0][0xc10] ;  /* 0x00018200ff08b7ac */ /* 0x000e620008000c00 */
[----:B------:R-:W-:Y:S04]  /*59f0*/  MOV R0, UR18 ;  /* 0x0000001200007c02 */ /* 0x000fe80008000f00 */
[----:B------:R-:W-:Y:S01]  /*5a00*/  IABS R0, R0 ;  /* 0x0000000000007213 */ /* 0x000fe20000000000 */
[----:B------:R-:W2:Y:S01]  /*5a10*/  @!UP3 LDCU UR5, c[0x0][0xc0c] ;  /* 0x00018180ff05b7ac */ /* 0x000ea20008000800 */
[----:B-1----:R-:W-:Y:S07]  /*5a20*/  UIMAD.WIDE.U32 UR6, UR23, UR8, URZ ;  /* 0x00000008170672a5 */ /* 0x002fee000f8e00ff */
[----:B------:R-:W-:Y:S01]  /*5a30*/  @!UP3 UMOV UR4, UR7 ;  /* 0x000000070004bc82 */ /* 0x000fe20008000000 */
[----:B--2---:R-:W-:Y:S02]  /*5a40*/  @!UP3 UISETP.NE.AND UP0, UPT, UR5, 0x1, UPT ;  /* 0x000000010500b88c */ /* 0x004fe4000bf05270 */
[----:B------:R-:W-:Y:S02]  /*5a50*/  @!UP3 USHF.R.U32.HI UR4, URZ, UR9, UR4 ;  /* 0x00000009ff04b299 */ /* 0x000fe40008011604 */
[----:B------:R-:W-:Y:S02]  /*5a60*/  UIMAD.WIDE.U32 UR6, UR15, UR11, URZ ;  /* 0x0000000b0f0672a5 */ /* 0x000fe4000f8e00ff */
[----:B------:R-:W-:Y:S02]  /*5a70*/  @!UP3 USEL UR8, UR23, UR4, !UP0 ;  /* 0x000000041708b287 */ /* 0x000fe4000c000000 */
[----:B------:R-:W-:Y:S03]  /*5a80*/  @!UP3 UISETP.NE.AND UP0, UPT, UR10, 0x1, UPT ;  /* 0x000000010a00b88c */ /* 0x000fe6000bf05270 */
[----:B------:R-:W-:Y:S02]  /*5a90*/  @!UP3 UMOV UR6, UR7 ;  /* 0x000000070006bc82 */ /* 0x000fe40008000000 */
[----:B------:R-:W1:Y:S02]  /*5aa0*/  @!UP3 LDCU UR4, c[0x0][0xc20] ;  /* 0x00018400ff04b7ac */ /* 0x000e640008000800 */
[----:B-1----:R-:W-:Y:S04]  /*5ab0*/  @!UP3 USHF.R.U32.HI UR6, URZ, UR4, UR6 ;  /* 0x00000004ff06b299 */ /* 0x002fe80008011606 */
[----:B------:R-:W-:Y:S04]  /*5ac0*/  @!UP3 USEL UR6, UR15, UR6, !UP0 ;  /* 0x000000060f06b287 */ /* 0x000fe8000c000000 */
[----:B------:R-:W-:Y:S02]  /*5ad0*/  @!UP3 UIADD3 UR4, UPT, UPT, -UR8, UR6, URZ ;  /* 0x000000060804b290 */ /* 0x000fe4000fffe1ff */
[----:B------:R-:W-:Y:S02]  /*5ae0*/  @!UP3 UIADD3 UR6, UPT, UPT, UR8, -UR6, URZ ;  /* 0x800000060806b290 */ /* 0x000fe4000fffe0ff */
[----:B------:R-:W-:Y:S02]  /*5af0*/  @!UP3 UIMAD UR23, UR4, UR5, UR23 ;  /* 0x000000050417b2a4 */ /* 0x000fe4000f8e0217 */
[----:B------:R-:W-:Y:S01]  /*5b00*/  @!UP3 UIMAD UR15, UR6, UR10, UR15 ;  /* 0x0000000a060fb2a4 */ /* 0x000fe2000f8e020f */
[----:B------:R-:W-:Y:S11]  /*5b10*/  BRA.U UP2, `(.L_x_91) ;  /* 0x0000000102107547 */ /* 0x000ff6000b800000 */
[----:B------:R-:W-:Y:S04]  /*5b20*/  MOV R8, UR67 ;  /* 0x0000004300087c02 */ /* 0x000fe80008000f00 */
[----:B------:R-:W-:Y:S04]  /*5b30*/  SHF.L.U32 R8, R8, 0x1f, RZ ;  /* 0x0000001f08087819 */ /* 0x000fe800000006ff */
[----:B------:R-:W1:Y:S02]  /*5b40*/  SYNCS.PHASECHK.TRANS64.TRYWAIT P1, [UR42+0x118], R8 ;  /* 0x00011808ff0075a7 */ /* 0x000e64000802112a */
[----:B-1----:R-:W-:Y:S05]  /*5b50*/  @!P1 BRA `(.L_x_92) ;  /* 0x00000054005c9947 */ /* 0x002fea0003800000 */
.L_x_91:
[----:B------:R-:W-:Y:S01]  /*5b60*/  UISETP.NE.AND UP2, UPT, UR68, URZ, UPT ;  /* 0x000000ff4400728c */ /* 0x000fe2000bf45270 */
[----:B------:R-:W-:Y:S01]  /*5b70*/  R2UR UR4, R0 ;  /* 0x00000000000472ca */ /* 0x000fe200000e0000 */
[----:B------:R-:W-:Y:S01]  /*5b80*/  USHF.L.U32 UR11, UR20, 0x6, URZ ;  /* 0x00000006140b7899 */ /* 0x000fe200080006ff */
[----:B-1----:R-:W-:Y:S05]  /*5b90*/  IMAD.U32 R8, RZ, RZ, UR47 ;  /* 0x0000002fff087e24 */ /* 0x002fea000f8e00ff */
[----:B------:R-:W-:Y:S04]  /*5ba0*/  IABS R8, R8 ;  /* 0x0000000800087213 */ /* 0x000fe80000000000 */
[----:B------:R-:W1:Y:S02]  /*5bb0*/  I2F.RP R12, R8 ;  /* 0x00000008000c7306 */ /* 0x000e640000209400 */
[----:B------:R-:W-:Y:S07]  /*5bc0*/  UIMAD.WIDE.U32 UR6, UR54, UR4, URZ ;  /* 0x00000004360672a5 */ /* 0x000fee000f8e00ff */
[----:B------:R-:W-:Y:S02]  /*5bd0*/  UMOV UR12, UR7 ;  /* 0x00000007000c7c82 */ /* 0x000fe40008000000 */
[----:B------:R-:W-:Y:S04]  /*5be0*/  UIMAD UR4, UR12, UR62, UR4 ;  /* 0x0000003e0c0472a4 */ /* 0x000fe8000f8e0204 */
[----:B------:R-:W-:Y:S01]  /*5bf0*/  UISETP.GT.U32.AND UP0, UPT, UR44, UR4, UPT ;  /* 0x000000042c00728c */ /* 0x000fe2000bf04070 */
[----:B-1----:R-:W1:Y:S10]  /*5c00*/  MUFU.RCP R12, R12 ;  /* 0x0000000c000c7308 */ /* 0x002e740000001000 */
[----:B------:R-:W-:Y:S02]  /*5c10*/  @!UP0 UIADD3 UR4, UPT, UPT, UR4, -UR44, URZ ;  /* 0x8000002c04048290 */ /* 0x000fe4000fffe0ff */
[----:B------:R-:W-:Y:S02]  /*5c20*/  @!UP0 UIADD3 UR12, UPT, UPT, UR12, 0x1, URZ ;  /* 0x000000010c0c8890 */ /* 0x000fe4000fffe0ff */
[----:B------:R-:W-:Y:S02]  /*5c30*/  UISETP.GE.U32.AND UP0, UPT, UR4, UR44, UPT ;  /* 0x0000002c0400728c */ /* 0x000fe4000bf06070 */
[----:B------:R-:W-:Y:S01]  /*5c40*/  ULOP3.LUT UR4, UR18, UR45, URZ, 0x3c, !UPT ;  /* 0x0000002d12047292 */ /* 0x000fe2000f8e3cff */
[----:B-1----:R-:W-:Y:S04]  /*5c50*/  VIADD R12, R12, 0xffffffe ;  /* 0x0ffffffe0c0c7836 */ /* 0x002fe80000000000 */
[----:B------:R-:W1:Y:S04]  /*5c60*/  F2I.FTZ.U32.TRUNC.NTZ R13, R12 ;  /* 0x0000000c000d7305 */ /* 0x000e68000021f000 */
[----:B------:R-:W-:Y:S02]  /*5c70*/  @UP0 UIADD3 UR12, UPT, UPT, UR12, 0x1, URZ ;  /* 0x000000010c0c0890 */ /* 0x000fe4000fffe0ff */
[----:B------:R-:W-:Y:S01]  /*5c80*/  UISETP.GE.AND UP0, UPT, UR4, URZ, UPT ;  /* 0x000000ff0400728c */ /* 0x000fe2000bf06270 */
[----:B-1----:R-:W-:Y:S01]  /*5c90*/  IADD3 R3, PT, PT, RZ, -R13, RZ ;  /* 0x8000000dff037210 */ /* 0x002fe20007ffe0ff */
[----:B------:R-:W-:Y:S09]  /*5ca0*/  IMAD.MOV.U32 R12, RZ, RZ, RZ ;  /* 0x000000ffff0c7224 */ /* 0x000ff200078e00ff */
[----:B------:R-:W-:Y:S02]  /*5cb0*/  @!UP0 UIADD3 UR12, UPT, UPT, -UR12, URZ, URZ ;  /* 0x000000ff0c0c8290 */ /* 0x000fe4000fffe1ff */
[----:B------:R-:W-:Y:S01]  /*5cc0*/  @!UP5 ULOP3.LUT UR12, URZ, UR45, URZ, 0x33, !UPT ;  /* 0x0000002dff0cd292 */ /* 0x000fe2000f8e33ff */
[----:B------:R-:W-:Y:S04]  /*5cd0*/  IMAD R3, R3, R8, RZ ;  /* 0x0000000803037224 */ /* 0x000fe800078e02ff */
[----:B------:R-:W-:Y:S04]  /*5ce0*/  IMAD.HI.U32 R13, R13, R3, R12 ;  /* 0x000000030d0d7227 */ /* 0x000fe800078e000c */
[----:B------:R-:W-:Y:S05]  /*5cf0*/  IMAD.U32 R0, RZ, RZ, UR12 ;  /* 0x0000000cff007e24 */ /* 0x000fea000f8e00ff */
[----:B------:R-:W-:Y:S04]  /*5d00*/  IABS R0, R0 ;  /* 0x0000000000007213 */ /* 0x000fe80000000000 */
[----:B------:R-:W-:Y:S11]  /*5d10*/  R2UR UR4, R0 ;  /* 0x00000000000472ca */ /* 0x000ff600000e0000 */
[----:B------:R-:W-:Y:S02]  /*5d20*/  @!UPT UIADD3 URZ, UPT, UPT, URZ, URZ, URZ ;  /* 0x000000fffffff290 */ /* 0x000fe4000fffe0ff */
[----:B------:R-:W-:Y:S07]  /*5d30*/  UIMAD.WIDE.U32 UR6, UR53, UR4, URZ ;  /* 0x00000004350672a5 */ /* 0x000fee000f8e00ff */
[----:B------:R-:W-:Y:S02]  /*5d40*/  UMOV UR13, UR7 ;  /* 0x00000007000d7c82 */ /* 0x000fe40008000000 */
[----:B------:R-:W-:Y:S04]  /*5d50*/  UIADD3 UR5, UPT, UPT, -UR13, URZ, URZ ;  /* 0x000000ff0d057290 */ /* 0x000fe8000fffe1ff */
[----:B------:R-:W-:Y:S04]  /*5d60*/  UIMAD UR4, UR43, UR5, UR4 ;  /* 0x000000052b0472a4 */ /* 0x000fe8000f8e0204 */
[----:B------:R-:W-:Y:S11]  /*5d70*/  UISETP.GT.U32.AND UP0, UPT, UR43, UR4, UPT ;  /* 0x000000042b00728c */ /* 0x000ff6000bf04070 */
[----:B------:R-:W-:Y:S02]  /*5d80*/  @!UP0 UIADD3 UR4, UPT, UPT, UR4, -UR43, URZ ;  /* 0x8000002b04048290 */ /* 0x000fe4000fffe0ff */
[----:B------:R-:W-:Y:S02]  /*5d90*/  @!UP0 UIADD3 UR13, UPT, UPT, UR13, 0x1, URZ ;  /* 0x000000010d0d8890 */ /* 0x000fe4000fffe0ff */
[----:B------:R-:W-:Y:S02]  /*5da0*/  UISETP.GE.U32.AND UP0, UPT, UR4, UR43, UPT ;  /* 0x0000002b0400728c */ /* 0x000fe4000bf06070 */
[----:B------:R-:W-:Y:S09]  /*5db0*/  ULOP3.LUT UR4, UR12, UR68, URZ, 0x3c, !UPT ;  /* 0x000000440c047292 */ /* 0x000ff2000f8e3cff */
[----:B------:R-:W-:Y:S02]  /*5dc0*/  @UP0 UIADD3 UR13, UPT, UPT, UR13, 0x1, URZ ;  /* 0x000000010d0d0890 */ /* 0x000fe4000fffe0ff */
[----:B------:R-:W-:Y:S11]  /*5dd0*/  UISETP.GE.AND UP0, UPT, UR4, URZ, UPT ;  /* 0x000000ff0400728c */ /* 0x000ff6000bf06270 */
[----:B------:R-:W-:Y:S02]  /*5de0*/  @!UP0 UIADD3 UR13, UPT, UPT, -UR13, URZ, URZ ;  /* 0x000000ff0d0d8290 */ /* 0x000fe4000fffe1ff */
[----:B------:R-:W-:Y:S02]  /*5df0*/  @!UP2 ULOP3.LUT UR13, URZ, UR68, URZ, 0x33, !UPT ;  /* 0x00000044ff0da292 */ /* 0x000fe4000f8e33ff */
[----:B------:R-:W-:Y:S02]  /*5e00*/  UISETP.NE.AND UP2, UPT, UR47, URZ, UPT ;  /* 0x000000ff2f00728c */ /* 0x000fe4000bf45270 */
[----:B------:R-:W-:Y:S02]  /*5e10*/  ULOP3.LUT UR4, UR13, UR47, URZ, 0x3c, !UPT ;  /* 0x0000002f0d047292 */ /* 0x000fe4000f8e3cff */
[----:B------:R-:W-:Y:S01]  /*5e20*/  UIADD3 UR5, UPT, UPT, -UR13, URZ, URZ ;  /* 0x000000ff0d057290 */ /* 0x000fe2000fffe1ff */
[----:B------:R-:W-:Y:S01]  /*5e30*/  IMAD.U32 R0, RZ, RZ, UR13 ;  /* 0x0000000dff007e24 */ /* 0x000fe2000f8e00ff */
[----:B------:R-:W-:Y:S02]  /*5e40*/  UISETP.GE.AND UP0, UPT, UR4, URZ, UPT ;  /* 0x000000ff0400728c */ /* 0x000fe4000bf06270 */
[----:B------:R-:W-:Y:S02]  /*5e50*/  UIADD3 UR4, UPT, UPT, -UR12, URZ, URZ ;  /* 0x000000ff0c047290 */ /* 0x000fe4000fffe1ff */
[----:B------:R-:W-:Y:S01]  /*5e60*/  IABS R0, R0 ;  /* 0x0000000000007213 */ /* 0x000fe20000000000 */
[----:B------:R-:W-:Y:S02]  /*5e70*/  UIMAD UR12, UR68, UR5, UR12 ;  /* 0x00000005440c72a4 */ /* 0x000fe4000f8e020c */
[----:B------:R-:W-:Y:S02]  /*5e80*/  UIMAD UR4, UR45, UR4, UR18 ;  /* 0x000000042d0472a4 */ /* 0x000fe4000f8e0212 */
[----:B------:R-:W-:Y:S02]  /*5e90*/  IMAD.HI.U32 R13, R13, R0, RZ ;  /* 0x000000000d0d7227 */ /* 0x000fe400078e00ff */
[----:B------:R-:W-:Y:S03]  /*5ea0*/  USHF.L.U32 UR4, UR4, 0x7, URZ ;  /* 0x0000000704047899 */ /* 0x000fe600080006ff */
[C---:B------:R-:W-:Y:S05]  /*5eb0*/  IADD3 R3, PT, PT, -R13.reuse, RZ, RZ ;  /* 0x000000ff0d037210 */ /* 0x040fea0007ffe1ff */
[C---:B------:R-:W-:Y:S05]  /*5ec0*/  IMAD R0, R8.reuse, R3, R0 ;  /* 0x0000000308007224 */ /* 0x040fea00078e0200 */
[----:B------:R-:W-:Y:S11]  /*5ed0*/  ISETP.GT.U32.AND P1, PT, R8, R0, PT ;  /* 0x000000000800720c */ /* 0x000ff60003f24070 */
[----:B------:R-:W-:Y:S02]  /*5ee0*/  @!UPT UIADD3 URZ, UPT, UPT, URZ, URZ, URZ ;  /* 0x000000fffffff290 */ /* 0x000fe4000fffe0ff */
[----:B------:R-:W-:Y:S02]  /*5ef0*/  @!P1 IMAD.IADD R0, R0, 0x1, -R8 ;  /* 0x0000000100009824 */ /* 0x000fe400078e0a08 */
[----:B------:R-:W-:Y:S01]  /*5f00*/  @!P1 VIADD R13, R13, 0x1 ;  /* 0x000000010d0d9836 */ /* 0x000fe20000000000 */
[----:B------:R-:W-:Y:S02]  /*5f10*/  ISETP.NE.U32.AND P1, PT, RZ, UR48, PT ;  /* 0x00000030ff007c0c */ /* 0x000fe4000bf25070 */
[----:B------:R-:W-:Y:S02]  /*5f20*/  ISETP.GE.U32.AND P2, PT, R0, R8, PT ;  /* 0x000000080000720c */ /* 0x000fe40003f46070 */
[----:B------:R-:W-:Y:S02]  /*5f30*/  ISETP.NE.AND.EX P1, PT, RZ, UR49, PT, P1 ;  /* 0x00000031ff007c0c */ /* 0x000fe4000bf25310 */
[----:B------:R-:W-:Y:S09]  /*5f40*/  SHF.L.U32 R8, R10, 0x1f, RZ ;  /* 0x0000001f0a087819 */ /* 0x000ff200000006ff */
[----:B------:R-:W-:Y:S04]  /*5f50*/  @P2 IADD3 R13, PT, PT, R13, 0x1, RZ ;  /* 0x000000010d0d2810 */ /* 0x000fe80007ffe0ff */
[----:B------:R-:W-:Y:S11]  /*5f60*/  R2UR UR14, R13 ;  /* 0x000000000d0e72ca */ /* 0x000ff600000e0000 */
[----:B------:R-:W-:Y:S02]  /*5f70*/  @!UPT UIADD3 URZ, UPT, UPT, URZ, URZ, URZ ;  /* 0x000000fffffff290 */ /* 0x000fe4000fffe0ff */
[----:B------:R-:W-:Y:S02]  /*5f80*/  @!UP0 UIADD3 UR14, UPT, UPT, -UR14, URZ, URZ ;  /* 0x000000ff0e0e8290 */ /* 0x000fe4000fffe1ff */
[----:B------:R-:W-:Y:S04]  /*5f90*/  @!UP2 ULOP3.LUT UR14, URZ, UR47, URZ, 0x33, !UPT ;  /* 0x0000002fff0ea292 */ /* 0x000fe8000f8e33ff */
[----:B------:R-:W-:Y:S04]  /*5fa0*/  UIADD3 UR6, UPT, UPT, -UR14, URZ, URZ ;  /* 0x000000ff0e067290 */ /* 0x000fe8000fffe1ff */
[----:B------:R-:W-:Y:S01]  /*5fb0*/  UIMAD UR13, UR47, UR6, UR13 ;  /* 0x000000062f0d72a4 */ /* 0x000fe2000f8e020d */
[----:B------:R-:W-:Y:S11]  /*5fc0*/  BRA.U !UP4, `(.L_x_93) ;  /* 0x000000010c387547 */ /* 0x000ff6000b800000 */
[----:B------:R-:W-:Y:S01]  /*5fd0*/  UPLOP3.LUT UP1, UPT, UPT, UPT, UP6, 0x80, 0x8 ;  /* 0x000000000008789c */ /* 0x000fe20003f2f060 */
[----:B------:R-:W-:Y:S01]  /*5fe0*/  HFMA2 R0, -RZ, RZ, 0, 5.9604644775390625e-08 ;  /* 0x00000001ff007431 */ /* 0x000fe200000001ff */
[----:B------:R-:W1:Y:S01]  /*5ff0*/  LDCU.64 UR8, c[0x0][0x358] ;  /* 0x00006b00ff0877ac */ /* 0x000e620008000a00 */
[----:B------:R-:W-:Y:S03]  /*6000*/  IMAD.MOV.U32 R49, RZ, RZ, 0x1 ;  /* 0x00000001ff317424 */ /* 0x000fe600078e00ff */
[----:B------:R-:W-:Y:S05]  /*6010*/  PLOP3.LUT P2, PT, PT, PT, UP1, 0x80, 0x8 ;  /* 0x000000000008781c */ /* 0x000fea0003f4f018 */
[----:B------:R-:W2:Y:S01]  /*6020*/  @UP1 LDCU.64 UR6, c[0x0][0x988] ;  /* 0x00013100ff0617ac */ /* 0x000ea20008000a00 */
[----:B------:R-:W-:Y:S07]  /*6030*/  @UP1 UIMAD UR5, UR52, UR48, URZ ;  /* 0x00000030340512a4 */ /* 0x000fee000f8e02ff */
[----:B------:R-:W-:Y:S01]  /*6040*/  @!P2 PRMT R49, R0, 0x7610, R49 ;  /* 0x000076100031a816 */ /* 0x000fe20000000031 */
[----:B--2---:R-:W-:Y:S03]  /*6050*/  @UP1 UIMAD.WIDE UR6, UR5, 0x4, UR6 ;  /* 0x00000004050618a5 */ /* 0x004fe6000f8e0206 */
[----:B------:R-:W2:Y:S03]  /*6060*/  @!UP1 LDCU UR5, c[0x0][0x980] ;  /* 0x00013000ff0597ac */ /* 0x000ea60008000800 */
[----:B-----5:R-:W-:Y:S01]  /*6070*/  IMAD.U32 R26, RZ, RZ, UR6 ;  /* 0x00000006ff1a7e24 */ /* 0x020fe2000f8e00ff */
[----:B------:R-:W-:Y:S05]  /*6080*/  MOV R27, UR7 ;  /* 0x00000007001b7c02 */ /* 0x000fea0008000f00 */
[----:B-1----:R1:W5:Y:S02]  /*6090*/  @P2 LDG.E R26, desc[UR8][R26.64] ;  /* 0x000000081a1a2981 */ /* 0x002364000c1e1900 */
[----:B-12---:R-:W-:Y:S07]  /*60a0*/  @!P2 IMAD.U32 R26, RZ, RZ, UR5 ;  /* 0x00000005ff1aae24 */ /* 0x006fee000f8e00ff */
.L_x_93:
[----:B-----5:R-:W-:Y:S01]  /*60b0*/  @!P1 FSETP.EQ.AND P3, PT, R26, RZ, PT ;  /* 0x000000ff1a00920b */ /* 0x020fe20003f62000 */
[----:B------:R-:W-:Y:S01]  /*60c0*/  @!UPT UIADD3 URZ, UPT, UPT, URZ, URZ, URZ ;  /* 0x000000fffffff290 */ /* 0x000fe2000fffe0ff */
[----:B------:R-:W-:Y:S11]  /*60d0*/  @!P1 BRA `(.L_x_94) ;  /* 0x0000000000149947 */ /* 0x000ff60003800000 */
[----:B------:R-:W-:Y:S02]  /*60e0*/  LOP3.LUT P1, RZ, R49, 0xff, RZ, 0xc0, !PT ;  /* 0x000000ff31ff7812 */ /* 0x000fe4000782c0ff */
[----:B------:R-:W-:Y:S04]  /*60f0*/  PLOP3.LUT P3, PT, PT, PT, UP1, 0x80, 0x8 ;  /* 0x000000000008781c */ /* 0x000fe80003f6f018 */
[----:B------:R-:W-:Y:S07]  /*6100*/  PLOP3.LUT P3, PT, P3, PT, PT, 0x8, 0x80 ;  /* 0x000000000080781c */ /* 0x000fee0001f6e170 */
[----:B------:R-:W-:Y:S11]  /*6110*/  @P1 FSETP.EQ.AND P3, PT, R26, RZ, PT ;  /* 0x000000ff1a00120b */ /* 0x000ff60003f62000 */
[----:B------:R-:W-:Y:S02]  /*6120*/  @!UPT UIADD3 URZ, UPT, UPT, URZ, URZ, URZ ;  /* 0x000000fffffff290 */ /* 0x000fe4000fffe0ff */
.L_x_94:
[----:B------:R-:W1:Y:S01]  /*6130*/  SYNCS.PHASECHK.TRANS64.TRYWAIT P1, [UR42+0xf0], R8 ;  /* 0x0000f008ff0075a7 */ /* 0x000e62000802112a */
[----:B------:R-:W-:Y:S04]  /*6140*/  ELECT P2, URZ, PT ;  /* 0x0000000000ff782f */ /* 0x000fe80003840000 */
[----:B------:R-:W-:Y:S01]  /*6150*/  PLOP3.LUT P2, PT, P3, P2, PT, 0xf2, 0x2f ;  /* 0x00000000002f781c */ /* 0x000fe20001f45e72 */
[----:B------:R-:W-:Y:S01]  /*6160*/  @!UPT UIADD3 URZ, UPT, UPT, URZ, URZ, URZ ;  /* 0x000000fffffff290 */ /* 0x000fe2000fffe0ff */
[----:B-1----:R-:W-:Y:S11]  /*6170*/  @!P1 BRA `(.L_x_95) ;  /* 0x0000004c00ec9947 */ /* 0x002ff60003800000 */
.L_x_199:
[----:B------:R-:W-:Y:S01]  /*6180*/  @!P2 IADD3 R3, P1, PT, R14, 0x680, RZ ;  /* 0x000006800e03a810 */ /* 0x000fe20007f3e0ff */
[----:B------:R-:W-:Y:S01]  /*6190*/  VOTEU.ALL UP0, P2 ;  /* 0x0000000000ff7886 */ /* 0x000fe20001000000 */
[----:B------:R-:W-:Y:S01]  /*61a0*/  UMOV UR18, 0x0 ;  /* 0x0000000000127882 */ /* 0x000fe20000000000 */
[----:B------:R-:W-:Y:S01]  /*61b0*/  UMOV UR19, 0x10000000 ;  /* 0x1000000000137882 */ /* 0x000fe20000000000 */
[----:B------:R-:W-:Y:S01]  /*61c0*/  @!P2 R2UR UR6, R3 ;  /* 0x000000000306a2ca */ /* 0x000fe200000e0000 */
[----:B-1----:R-:W-:Y:S01]  /*61d0*/  @!P2 IMAD.X R0, RZ, RZ, R15, P1 ;  /* 0x000000ffff00a224 */ /* 0x002fe200008e060f */
[----:B------:R-:W-:Y:S02]  /*61e0*/  @!UP0 UIADD3 UR8, UPT, UPT, UR42, 0x200, URZ ;  /* 0x000002002a088890 */ /* 0x000fe4000fffe0ff */
[----:B------:R-:W-:Y:S02]  /*61f0*/  @!UP0 UIADD3 UR16, UPT, UPT, UR42, 0xa00, URZ ;  /* 0x00000a002a108890 */ /* 0x000fe4000fffe0ff */
[----:B------:R-:W-:Y:S01]  /*6200*/  @!P2 R2UR UR5, R0 ;  /* 0x000000000005a2ca */ /* 0x000fe200000e0000 */
[----:B------:R-:W-:Y:S01]  /*6210*/  @!UP0 UIADD3 UR17, UPT, UPT, UR4, 0x40, URZ ;  /* 0x0000004004118890 */ /* 0x000fe2000fffe0ff */
[----:B------:R-:W-:Y:S01]  /*6220*/  @!P2 IMAD.MOV.U32 R0, RZ, RZ, 0x1000 ;  /* 0x00001000ff00a424 */ /* 0x000fe200078e00ff */
[----:B------:R-:W-:Y:S04]  /*6230*/  VOTEU.ALL UP0, P2 ;  /* 0x0000000000ff7886 */ /* 0x000fe80001000000 */
[----:B------:R-:W-:Y:S01]  /*6240*/  IMAD.U32 R12, RZ, RZ, UR6 ;  /* 0x00000006ff0c7e24 */ /* 0x000fe2000f8e00ff */
[----:B------:R-:W-:Y:S01]  /*6250*/  @!UP0 UMOV UR9, UR46 ;  /* 0x0000002e00098c82 */ /* 0x000fe20008000000 */
[----:B------:R-:W-:Y:S03]  /*6260*/  @!UP0 UMOV UR10, UR4 ;  /* 0x00000004000a8c82 */ /* 0x000fe60008000000 */
[----:B------:R-:W-:Y:S01]  /*6270*/  @!P2 R2UR UR6, R12 ;  /* 0x000000000c06a2ca */ /* 0x000fe200000e0000 */
[----:B------:R-:W-:Y:S05]  /*6280*/  IMAD.U32 R13, RZ, RZ, UR5 ;  /* 0x00000005ff0d7e24 */ /* 0x000fea000f8e00ff */
[----:B------:R-:W-:Y:S11]  /*6290*/  @!P2 R2UR UR7, R13 ;  /* 0x000000000d07a2ca */ /* 0x000ff600000e0000 */
[----:B------:R-:W-:Y:S02]  /*62a0*/  @!UPT UIADD3 URZ, UPT, UPT, URZ, URZ, URZ ;  /* 0x000000fffffff290 */ /* 0x000fe4000fffe0ff */
[----:B------:R1:W-:Y:S01]  /*62b0*/  @!UP0 UTMALDG.5D [UR8], [UR6], desc[UR18] ;  /* 0x00001208060085b4 */ /* 0x0003e20008021000 */
[----:B------:R-:W-:Y:S05]  /*62c0*/  VOTEU.ALL UP0, P2 ;  /* 0x0000000000ff7886 */ /* 0x000fea0001000000 */
[----:B-1----:R-:W-:Y:S01]  /*62d0*/  @!UP0 UMOV UR8, UR16 ;  /* 0x0000001000088c82 */ /* 0x002fe20008000000 */
[----:B------:R-:W-:Y:S01]  /*62e0*/  @!UP0 UMOV UR9, UR46 ;  /* 0x0000002e00098c82 */ /* 0x000fe20008000000 */
[----:B------:R-:W-:Y:S02]  /*62f0*/  @!UP0 UMOV UR10, UR17 ;  /* 0x00000011000a8c82 */ /* 0x000fe40008000000 */
[----:B------:R1:W-:Y:S01]  /*6300*/  @!UP0 UTMALDG.5D [UR8], [UR6], desc[UR18] ;  /* 0x00001208060085b4 */ /* 0x0003e20008021000 */
[----:B------:R1:W-:Y:S01]  /*6310*/  @!P2 SYNCS.ARRIVE.TRANS64.RED.A0TR RZ, [UR42+0xd0], R0 ;  /* 0x0000d000ffffa9a7 */ /* 0x0003e2000830042a */
[----:B------:R-:W-:Y:S01]  /*6320*/  SYNCS.ARRIVE.TRANS64.RED.A1T0 RZ, [UR66], RZ ;  /* 0x000000ffffff79a7 */ /* 0x000fe20008100442 */
[----:B------:R-:W2:Y:S02]  /*6330*/  SYNCS.PHASECHK.TRANS64.TRYWAIT P1, [UR42+0xf8], R8 ;  /* 0x0000f808ff0075a7 */ /* 0x000ea4000802112a */
[----:B-12---:R-:W-:Y:S05]  /*6340*/  @!P1 BRA `(.L_x_96) ;  /* 0x0000004c00909947 */ /* 0x006fea0003800000 */
.L_x_201:
        /* <DEDUP_REMOVED lines=11> */
[----:B------:R-:W-:Y:S01]  /*6400*/  @!UP0 UIADD3 UR8, UPT, UPT, UR42, 0x1a00, URZ ;  /* 0x00001a002a088890 */ /* 0x000fe2000fffe0ff */
[----:B------:R-:W-:Y:S01]  /*6410*/  VOTEU.ALL UP0, P2 ;  /* 0x0000000000ff7886 */ /* 0x000fe20001000000 */
[----:B------:R-:W-:Y:S02]  /*6420*/  UMOV UR35, UR11 ;  /* 0x0000000b00237c82 */ /* 0x000fe40008000000 */
[----:B------:R-:W-:Y:S01]  /*6430*/  IMAD.U32 R12, RZ, RZ, UR6 ;  /* 0x00000006ff0c7e24 */ /* 0x000fe2000f8e00ff */
[----:B------:R-:W-:Y:S01]  /*6440*/  UMOV UR36, UR12 ;  /* 0x0000000c00247c82 */ /* 0x000fe20008000000 */
[----:B------:R-:W-:Y:S01]  /*6450*/  UMOV UR37, UR13 ;  /* 0x0000000d00257c82 */ /* 0x000fe20008000000 */
[----:B------:R-:W-:Y:S01]  /*6460*/  UMOV UR38, UR14 ;  /* 0x0000000e00267c82 */ /* 0x000fe20008000000 */
[----:B------:R-:W-:Y:S01]  /*6470*/  UMOV UR9, UR33 ;  /* 0x0000002100097c82 */ /* 0x000fe20008000000 */
[----:B------:R-:W-:Y:S01]  /*6480*/  @!P2 R2UR UR6, R12 ;  /* 0x000000000c06a2ca */ /* 0x000fe200000e0000 */
[----:B------:R-:W-:Y:S05]  /*6490*/  IMAD.U32 R13, RZ, RZ, UR5 ;  /* 0x00000005ff0d7e24 */ /* 0x000fea000f8e00ff */
[----:B------:R-:W-:Y:S11]  /*64a0*/  @!P2 R2UR UR7, R13 ;  /* 0x000000000d07a2ca */ /* 0x000ff600000e0000 */
[----:B------:R-:W-:Y:S02]  /*64b0*/  @!UPT UIADD3 URZ, UPT, UPT, URZ, URZ, URZ ;  /* 0x000000fffffff290 */ /* 0x000fe4000fffe0ff */
[----:B------:R1:W-:Y:S01]  /*64c0*/  @!UP0 UTMALDG.5D [UR32], [UR6], desc[UR16] ;  /* 0x00001020060085b4 */ /* 0x0003e20008021000 */
[----:B------:R-:W-:Y:S05]  /*64d0*/  VOTEU.ALL UP0, P2 ;  /* 0x0000000000ff7886 */ /* 0x000fea0001000000 */
[----:B------:R1:W-:Y:S01]  /*64e0*/  @!UP0 UTMALDG.5D [UR8], [UR6], desc[UR16] ;  /* 0x00001008060085b4 */ /* 0x0003e20008021000 */
[----:B------:R1:W-:Y:S01]  /*64f0*/  @!P2 SYNCS.ARRIVE.TRANS64.RED.A0TR RZ, [UR42+0xd8], R0 ;  /* 0x0000d800ffffa9a7 */ /* 0x0003e2000830042a */
[----:B------:R-:W-:Y:S01]  /*6500*/  SYNCS.ARRIVE.TRANS64.RED.A1T0 RZ, [UR65], RZ ;  /* 0x000000ffffff79a7 */ /* 0x000fe20008100441 */
[----:B------:R-:W2:Y:S02]  /*6510*/  SYNCS.PHASECHK.TRANS64.TRYWAIT P1, [UR42+0x100], R8 ;  /* 0x00010008ff0075a7 */ /* 0x000ea4000802112a */
[----:B-12---:R-:W-:Y:S05]  /*6520*/  @!P1 BRA `(.L_x_97) ;  /* 0x0000004c00309947 */ /* 0x006fea0003800000 */
.L_x_203:
        /* <DEDUP_REMOVED lines=28> */
[----:B--2---:R-:W-:Y:S01]  /*66f0*/  @P0 SHF.R.U32.HI R0, RZ, 0x10, R5 ;  /* 0x00000010ff000819 */ /* 0x004fe20000011605 */
[----:B------:R-:W2:Y:S03]  /*6700*/  SYNCS.PHASECHK.TRANS64.TRYWAIT P1, [UR42+0x108], R8 ;  /* 0x00010808ff0075a7 */ /* 0x000ea6000802112a */
[----:B------:R-:W-:Y:S01]  /*6710*/  @P0 R2UR UR52, R0 ;  /* 0x00000000003402ca */ /* 0x000fe200000e0000 */
[----:B------:R-:W-:Y:S03]  /*6720*/  @!UPT UIADD3 URZ, UPT, UPT, URZ, URZ, URZ ;  /* 0x000000fffffff290 */ /* 0x000fe6000fffe0ff */
[----:B-12---:R-:W-:Y:S11]  /*6730*/  @!P1 BRA `(.L_x_98) ;  /* 0x0000004800c49947 */ /* 0x006ff60003800000 */
.L_x_205:
[----:B------:R-:W-:Y:S01]  /*6740*/  UPLOP3.LUT UP2, UPT, UPT, UPT, UPT, 0x80, 0x8 ;  /* 0x000000000008789c */ /* 0x000fe20003f4f070 */
[----:B------:R-:W-:Y:S01]  /*6750*/  @!P2 IADD3 R3, P0, PT, R14, 0x680, RZ ;  /* 0x000006800e03a810 */ /* 0x000fe20007f1e0ff */
[----:B------:R-:W-:Y:S01]  /*6760*/  UMOV UR6, 0x0 ;  /* 0x0000000000067882 */ /* 0x000fe20000000000 */
[----:B------:R-:W-:Y:S01]  /*6770*/  VOTEU.ALL UP0, P2 ;  /* 0x0000000000ff7886 */ /* 0x000fe20001000000 */
[----:B------:R-:W-:Y:S01]  /*6780*/  UMOV UR7, 0x10000000 ;  /* 0x1000000000077882 */ /* 0x000fe20000000000 */
[----:B------:R-:W-:Y:S01]  /*6790*/  @!P2 R2UR UR5, R3 ;  /* 0x000000000305a2ca */ /* 0x000fe200000e0000 */
[----:B-1----:R-:W-:Y:S01]  /*67a0*/  @!P2 IMAD.X R0, RZ, RZ, R15, P0 ;  /* 0x000000ffff00a224 */ /* 0x002fe200000e060f */
[----:B------:R-:W-:Y:S01]  /*67b0*/  UMOV UR19, UR11 ;  /* 0x0000000b00137c82 */ /* 0x000fe20008000000 */
[----:B------:R-:W-:Y:S01]  /*67c0*/  @!UP0 UIADD3 UR18, UPT, UPT, UR4, 0x30, URZ ;  /* 0x0000003004128890 */ /* 0x000fe2000fffe0ff */
[----:B------:R-:W-:Y:S01]  /*67d0*/  R2UR UR26, R51 ;  /* 0x00000000331a72ca */ /* 0x000fe200000e0000 */
[----:B------:R-:W-:Y:S01]  /*67e0*/  @!UP0 UIADD3 UR10, UPT, UPT, UR4, 0x70, URZ ;  /* 0x00000070040a8890 */ /* 0x000fe2000fffe0ff */
[----:B------:R-:W-:Y:S01]  /*67f0*/  @!P2 R2UR UR4, R0 ;  /* 0x000000000004a2ca */ /* 0x000fe200000e0000 */
[----:B------:R-:W-:Y:S01]  /*6800*/  @!UP0 UIADD3 UR16, UPT, UPT, UR42, 0x3200, URZ ;  /* 0x000032002a108890 */ /* 0x000fe2000fffe0ff */
[----:B------:R-:W-:Y:S01]  /*6810*/  R2UR UR24, R52 ;  /* 0x00000000341872ca */ /* 0x000fe200000e0000 */
[----:B------:R-:W-:Y:S01]  /*6820*/  @!UP0 UIADD3 UR17, UPT, UPT, UR42, 0xe8, URZ ;  /* 0x000000e82a118890 */ /* 0x000fe2000fffe0ff */
[----:B------:R-:W-:Y:S01]  /*6830*/  LOP3.LUT P0, RZ, R6, 0x1, RZ, 0xc0, !PT ;  /* 0x0000000106ff7812 */ /* 0x000fe2000780c0ff */
[----:B------:R-:W-:Y:S01]  /*6840*/  @!UP0 UIADD3 UR8, UPT, UPT, UR42, 0x3a00, URZ ;  /* 0x00003a002a088890 */ /* 0x000fe2000fffe0ff */
[----:B------:R-:W-:Y:S01]  /*6850*/  LOP3.LUT R10, R10, 0x1, RZ, 0x3c, !PT ;  /* 0x000000010a0a7812 */ /* 0x000fe200078e3cff */
[----:B------:R-:W-:Y:S01]  /*6860*/  IMAD.U32 R12, RZ, RZ, UR5 ;  /* 0x00000005ff0c7e24 */ /* 0x000fe2000f8e00ff */
[----:B------:R-:W-:Y:S01]  /*6870*/  VOTEU.ALL UP0, P2 ;  /* 0x0000000000ff7886 */ /* 0x000fe20001000000 */
[----:B------:R-:W-:Y:S01]  /*6880*/  UMOV UR20, UR12 ;  /* 0x0000000c00147c82 */ /* 0x000fe20008000000 */
[----:B------:R-:W-:Y:S01]  /*6890*/  UMOV UR21, UR13 ;  /* 0x0000000d00157c82 */ /* 0x000fe20008000000 */
[----:B------:R-:W-:Y:S01]  /*68a0*/  UMOV UR22, UR14 ;  /* 0x0000000e00167c82 */ /* 0x000fe20008000000 */
[----:B------:R-:W-:Y:S01]  /*68b0*/  UMOV UR9, UR17 ;  /* 0x0000001100097c82 */ /* 0x000fe20008000000 */
[----:B------:R-:W-:Y:S01]  /*68c0*/  IMAD.U32 R13, RZ, RZ, UR4 ;  /* 0x00000004ff0d7e24 */ /* 0x000fe2000f8e00ff */
[----:B------:R-:W-:Y:S02]  /*68d0*/  @!P2 R2UR UR4, R12 ;  /* 0x000000000c04a2ca */ /* 0x000fe400000e0000 */
[----:B------:R-:W-:Y:S02]  /*68e0*/  LOP3.LUT R9, R9, 0x1, RZ, 0x3c, !PT ;  /* 0x0000000109097812 */ /* 0x000fe400078e3cff */
[----:B------:R-:W-:Y:S11]  /*68f0*/  @!P2 R2UR UR5, R13 ;  /* 0x000000000d05a2ca */ /* 0x000ff600000e0000 */
[----:B------:R-:W-:Y:S02]  /*6900*/  @!UPT UIADD3 URZ, UPT, UPT, URZ, URZ, URZ ;  /* 0x000000fffffff290 */ /* 0x000fe4000fffe0ff */
[----:B------:R1:W-:Y:S01]  /*6910*/  @!UP0 UTMALDG.5D [UR16], [UR4], desc[UR6] ;  /* 0x00000610040085b4 */ /* 0x0003e20008021000 */
[----:B------:R-:W-:Y:S05]  /*6920*/  VOTEU.ALL UP0, P2 ;  /* 0x0000000000ff7886 */ /* 0x000fea0001000000 */
[----:B------:R2:W-:Y:S01]  /*6930*/  @!UP0 UTMALDG.5D [UR8], [UR4], desc[UR6] ;  /* 0x00000608040085b4 */ /* 0x0005e20008021000 */
[----:B------:R2:W-:Y:S01]  /*6940*/  @!P2 SYNCS.ARRIVE.TRANS64.RED.A0TR RZ, [UR42+0xe8], R2 ;  /* 0x0000e802ffffa9a7 */ /* 0x0005e2000830042a */
[----:B------:R-:W-:Y:S01]  /*6950*/  SYNCS.ARRIVE.TRANS64.RED.A1T0 RZ, [UR63], RZ ;  /* 0x000000ffffff79a7 */ /* 0x000fe2000810043f */
[----:B-1----:R-:W-:Y:S02]  /*6960*/  UIADD3 UR18, UPT, UPT, UR15, UR26, URZ ;  /* 0x0000001a0f127290 */ /* 0x002fe4000fffe0ff */
[----:B------:R-:W-:Y:S01]  /*6970*/  UIADD3 UR20, UPT, UPT, UR23, UR24, URZ ;  /* 0x0000001817147290 */ /* 0x000fe2000fffe0ff */
[----:B------:R-:W-:Y:S11]  /*6980*/  @P0 BRA `(.L_x_99) ;  /* 0xffffffe800f40947 */ /* 0x000ff6000383ffff */
[----:B--2---:R-:W-:-:S04]  /*6990*/  SHF.L.U32 R2, R10, 0x1f, RZ ;  /* 0x0000001f0a027819 */ /* 0x004fc800000006ff */
[----:B------:R-:W1:Y:S02]  /*69a0*/  SYNCS.PHASECHK.TRANS64.TRYWAIT P0, [UR42+0xf0], R2 ;  /* 0x0000f002ff0075a7 */ /* 0x000e64000800112a */
[----:B-1----:R-:W-:Y:S05]  /*69b0*/  @!P0 BRA `(.L_x_100) ;  /* 0x00000048003c8947 */ /* 0x002fea0003800000 */
.L_x_207:
[----:B------:R-:W2:Y:S02]  /*69c0*/  SYNCS.PHASECHK.TRANS64.TRYWAIT P0, [UR42+0xf8], R2 ;  /* 0x0000f802ff0075a7 */ /* 0x000ea4000800112a */
[----:B--2---:R-:W-:Y:S05]  /*69d0*/  @!P0 BRA `(.L_x_101) ;  /* 0x00000048004c8947 */ /* 0x004fea0003800000 */
.L_x_209:
[----:B------:R-:W2:Y:S02]  /*69e0*/  SYNCS.PHASECHK.TRANS64.TRYWAIT P0, [UR42+0x100], R2 ;  /* 0x00010002ff0075a7 */ /* 0x000ea4000800112a */
[----:B--2---:R-:W-:Y:S05]  /*69f0*/  @!P0 BRA `(.L_x_102) ;  /* 0x00000048005c8947 */ /* 0x004fea0003800000 */
.L_x_211:
[----:B-1----:R-:W-:-:S07]  /*6a00*/  MOV R0, UR42 ;  /* 0x0000002a00007c02 */ /* 0x002fce0008000f00 */
.L_x_103:
[----:B-1----:R-:W-:-:S04]  /*6a10*/  SHF.L.U32 R2, R10, 0x1f, RZ ;  /* 0x0000001f0a027819 */ /* 0x002fc800000006ff */
[----:B------:R1:W2:Y:S03]  /*6a20*/  SYNCS.PHASECHK.TRANS64.TRYWAIT P0, [R0+URZ+0x108], R2 ;  /* 0x00010802000075a7 */ /* 0x0002a600080011ff */
[----:B--2---:R-:W-:Y:S05]  /*6a30*/  @!P0 NANOSLEEP.SYNCS 0x989680 ;  /* 0x009896800000895d */ /* 0x004fea0003900000 */
[----:B------:R-:W2:Y:S02]  /*6a40*/  @!P0 SYNCS.PHASECHK.TRANS64 P0, [R0+URZ+0x108], R2 ;  /* 0x00010802000085a7 */ /* 0x000ea400080010ff */
[----:B--2---:R-:W-:Y:S05]  /*6a50*/  @P0 EXIT ;  /* 0x000000000000094d */ /* 0x004fea0003800000 */
[----:B------:R-:W-:Y:S05]  /*6a60*/  BRA `(.L_x_103) ;  /* 0xfffffffc00e87947 */ /* 0x000fea000383ffff */
.L_x_88:
[----:B------:R-:W-:-:S06]  /*6a70*/  UISETP.GE.AND UP0, UPT, UR19, 0x4, UPT ;  /* 0x000000041300788c */ /* 0x000fcc000bf06270 */
[----:B------:R-:W-:-:S13]  /*6a80*/  PLOP3.LUT P0, PT, PT, PT, UP0, 0x80, 0x8 ;  /* 0x000000000008781c */ /* 0x000fda0003f0f008 */
[----:B-1----:R-:W-:Y:S05]  /*6a90*/  @!P0 EXIT ;  /* 0x000000000000894d */ /* 0x002fea0003800000 */
[----:B------:R-:W1:Y:S08]  /*6aa0*/  S2UR UR4, SR_CgaCtaId ;  /* 0x00000000000479c3 */ /* 0x000e700000008800 */
[----:B------:R-:W-:Y:S01]  /*6ab0*/  BAR.SYNC.DEFER_BLOCKING 0x6, 0xa0 ;  /* 0x0182800000007b1d */ /* 0x000fe20000010000 */
[C---:B------:R-:W-:Y:S01]  /*6ac0*/  IMAD.SHL.U32 R0, R50.reuse, 0x200000, RZ ;  /* 0x0020000032007824 */ /* 0x040fe200078e00ff */
[----:B------:R-:W-:Y:S01]  /*6ad0*/  SHF.L.U32 R4, R50, 0x9, RZ ;  /* 0x0000000932047819 */ /* 0x000fe200000006ff */
[C---:B------:R-:W-:Y:S01]  /*6ae0*/  IMAD.SHL.U32 R48, R59.reuse, 0x10, RZ ;  /* 0x000000103b307824 */ /* 0x040fe200078e00ff */
[----:B------:R-:W-:Y:S01]  /*6af0*/  USHF.R.S32.HI UR54, URZ, 0x1f, UR5 ;  /* 0x0000001fff367899 */ /* 0x000fe20008011405 */
[----:B------:R-:W-:Y:S01]  /*6b00*/  IMAD.U32 R23, R59, 0x10000, RZ ;  /* 0x000100003b177824 */ /* 0x000fe200078e00ff */
[----:B------:R-:W-:-:S02]  /*6b10*/  UMOV UR50, 0x400 ;  /* 0x0000040000327882 */ /* 0x000fc40000000000 */
[----:B------:R-:W2:Y:S01]  /*6b20*/  LDC.64 R42, c[0x0][0x9b0] ;  /* 0x00026c00ff2a7b82 */ /* 0x000ea20000000a00 */
[----:B------:R-:W3:Y:S01]  /*6b30*/  LDCU.64 UR6, c[0x0][0x990] ;  /* 0x00013200ff0677ac */ /* 0x000ee20008000a00 */
[C---:B------:R-:W-:Y:S01]  /*6b40*/  IMAD.SHL.U32 R5, R59.reuse, 0x2, RZ ;  /* 0x000000023b057824 */ /* 0x040fe200078e00ff */
[----:B------:R-:W-:Y:S01]  /*6b50*/  LOP3.LUT R0, R0, 0x200000, RZ, 0xc0, !PT ;  /* 0x0020000000007812 */ /* 0x000fe200078ec0ff */
[----:B------:R-:W-:Y:S01]  /*6b60*/  HFMA2 R57, -RZ, RZ, 0, 5.9604644775390625e-08 ;  /* 0x00000001ff397431 */ /* 0x000fe200000001ff */
[C---:B------:R-:W-:Y:S01]  /*6b70*/  LOP3.LUT R6, R48.reuse, 0x40, RZ, 0xc0, !PT ;  /* 0x0000004030067812 */ /* 0x040fe200078ec0ff */
[----:B------:R-:W-:Y:S01]  /*6b80*/  ULEA.HI UR54, UR54, UR5, URZ, 0x7 ;  /* 0x0000000536367291 */ /* 0x000fe2000f8f38ff */
[----:B------:R-:W-:Y:S01]  /*6b90*/  LOP3.LUT R58, R48, 0x5b0, RZ, 0xc0, !PT ;  /* 0x000005b0303a7812 */ /* 0x000fe200078ec0ff */
[----:B------:R-:W4:Y:S01]  /*6ba0*/  LDC.64 R40, c[0x0][0x9a8] ;  /* 0x00026a00ff287b82 */ /* 0x000f220000000a00 */
[----:B------:R-:W-:Y:S01]  /*6bb0*/  LOP3.LUT R23, R0, 0x400000, R23, 0xf8, !PT ;  /* 0x0040000000177812 */ /* 0x000fe200078ef817 */
[----:B------:R-:W-:Y:S01]  /*6bc0*/  IMAD.MOV.U32 R22, RZ, RZ, RZ ;  /* 0x000000ffff167224 */ /* 0x000fe200078e00ff */
[----:B------:R-:W-:Y:S01]  /*6bd0*/  LOP3.LUT R0, R6, 0x8, R5, 0xf8, !PT ;  /* 0x0000000806007812 */ /* 0x000fe200078ef805 */
[----:B------:R-:W-:Y:S01]  /*6be0*/  IMAD.MOV.U32 R56, RZ, RZ, RZ ;  /* 0x000000ffff387224 */ /* 0x000fe200078e00ff */
[----:B------:R-:W-:Y:S01]  /*6bf0*/  LOP3.LUT R58, R58, 0x200, R4, 0xf8, !PT ;  /* 0x000002003a3a7812 */ /* 0x000fe200078ef804 */
[----:B------:R-:W2:Y:S01]  /*6c00*/  LDCU UR63, c[0x0][0x370] ;  /* 0x00006e00ff3f77ac */ /* 0x000ea20008000800 */
[----:B------:R-:W-:-:S02]  /*6c10*/  LOP3.LUT R59, R59, 0x60, RZ, 0xc0, !PT ;  /* 0x000000603b3b7812 */ /* 0x000fc400078ec0ff */
[----:B------:R-:W-:Y:S01]  /*6c20*/  LOP3.LUT R58, R58, R0, RZ, 0xfc, !PT ;  /* 0x000000003a3a7212 */ /* 0x000fe200078efcff */
[----:B-1----:R-:W-:Y:S01]  /*6c30*/  ULEA UR50, UR4, UR50, 0x18 ;  /* 0x0000003204327291 */ /* 0x002fe2000f8ec0ff */
[----:B---3--:R-:W-:Y:S01]  /*6c40*/  IMAD.U32 R61, RZ, RZ, UR6 ;  /* 0x00000006ff3d7e24 */ /* 0x008fe2000f8e00ff */
[----:B------:R-:W-:Y:S01]  /*6c50*/  MOV R55, RZ ;  /* 0x000000ff00377202 */ /* 0x000fe20000000f00 */
[----:B------:R-:W-:Y:S01]  /*6c60*/  IMAD.U32 R60, RZ, RZ, UR7 ;  /* 0x00000007ff3c7e24 */ /* 0x000fe2000f8e00ff */
[----:B------:R-:W-:Y:S01]  /*6c70*/  UIADD3 UR4, UPT, UPT, UR50, 0x200, URZ ;  /* 0x0000020032047890 */ /* 0x000fe2000fffe0ff */
[----:B------:R-:W1:Y:S04]  /*6c80*/  LDCU UR48, c[0x0][0xc0c] ;  /* 0x00018180ff3077ac */ /* 0x000e680008000800 */
[----:B------:R-:W3:Y:S01]  /*6c90*/  LDS R2, [UR50+0x170] ;  /* 0x00017032ff027984 */ /* 0x000ee20008000800 */
[----:B------:R-:W-:Y:S01]  /*6ca0*/  IMAD.U32 R54, RZ, RZ, UR4 ;  /* 0x00000004ff367e24 */ /* 0x000fe2000f8e00ff */
[----:B------:R-:W1:Y:S01]  /*6cb0*/  LDCU UR38, c[0x0][0xc30] ;  /* 0x00018600ff2677ac */ /* 0x000e620008000800 */
[----:B------:R-:W1:Y:S01]  /*6cc0*/  LDCU.64 UR60, c[0x0][0x988] ;  /* 0x00013100ff3c77ac */ /* 0x000e620008000a00 */
[----:B------:R-:W1:Y:S01]  /*6cd0*/  LDCU.64 UR46, c[0x0][0xc28] ;  /* 0x00018500ff2e77ac */ /* 0x000e620008000a00 */
[----:B------:R-:W1:Y:S01]  /*6ce0*/  LDCU.128 UR56, c[0x0][0xc10] ;  /* 0x00018200ff3877ac */ /* 0x000e620008000c00 */
[----:B------:R-:W1:Y:S01]  /*6cf0*/  LDCU UR62, c[0x0][0x374] ;  /* 0x00006e80ff3e77ac */ /* 0x000e620008000800 */
[----:B------:R-:W-:Y:S01]  /*6d00*/  USHF.R.S32.HI UR54, URZ, 0x7, UR54 ;  /* 0x00000007ff367899 */ /* 0x000fe20008011436 */
[----:B------:R-:W-:Y:S01]  /*6d10*/  UMOV UR55, URZ ;  /* 0x000000ff00377c82 */ /* 0x000fe20008000000 */
[----:B------:R-:W-:Y:S01]  /*6d20*/  UMOV UR53, URZ ;  /* 0x000000ff00357c82 */ /* 0x000fe20008000000 */
[C---:B---3--:R-:W-:Y:S01]  /*6d30*/  VIADD R3, R2.reuse, 0x40 ;  /* 0x0000004002037836 */ /* 0x048fe20000000000 */
[----:B------:R-:W-:-:S04]  /*6d40*/  LOP3.LUT R2, R2, 0xffff, RZ, 0xc0, !PT ;  /* 0x0000ffff02027812 */ /* 0x000fc800078ec0ff */
[----:B------:R-:W-:-:S05]  /*6d50*/  LOP3.LUT R3, R3, 0xffff, RZ, 0xc0, !PT ;  /* 0x0000ffff03037812 */ /* 0x000fca00078ec0ff */
[----:B-12-4-:R3:W-:Y:S02]  /*6d60*/  STL.64 [R1], R2 ;  /* 0x0000000201007387 */ /* 0x0167e40000100a00 */
.L_x_147:
[----:B---3--:R-:W-:Y:S04]  /*6d70*/  SHF.L.U32 R2, R55, 0x1f, RZ ;  /* 0x0000001f37027819 */ /* 0x008fe800000006ff */
[----:B-1----:R-:W1:Y:S02]  /*6d80*/  SYNCS.PHASECHK.TRANS64.TRYWAIT P0, [UR50+0x120], R2 ;  /* 0x00012002ff0075a7 */ /* 0x002e640008001132 */
[----:B-1----:R-:W-:Y:S05]  /*6d90*/  @!P0 BRA `(.L_x_104) ;  /* 0x00000044008c8947 */ /* 0x002fea0003800000 */
.L_x_213:
[----:B------:R-:W2:Y:S01]  /*6da0*/  LDS.128 R44, [UR50+0x160] ;  /* 0x00016032ff2c7984 */ /* 0x000ea20008000c00 */
[----:B------:R-:W-:Y:S02]  /*6db0*/  UIADD3 UR4, UPT, UPT, UR50, 0x128, URZ ;  /* 0x0000012832047890 */ /* 0x000fe4000fffe0ff */
[----:B------:R-:W-:Y:S02]  /*6dc0*/  UISETP.GE.AND UP1, UPT, UR39, 0x1, UPT ;  /* 0x000000012700788c */ /* 0x000fe4000bf26270 */
[----:B------:R-:W-:Y:S01]  /*6dd0*/  UPRMT UR4, URZ, 0x654, UR4 ;  /* 0x00000654ff047896 */ /* 0x000fe20008000004 */
        /* <DEDUP_REMOVED lines=15> */
[----:B------:R-:W-:Y:S01]  /*6ed0*/  @P0 R2UR UR5, R0 ;  /* 0x00000000000502ca */ /* 0x000fe200000e0000 */
[----:B------:R-:W-:Y:S05]  /*6ee0*/  IMAD.U32 R0, RZ, RZ, UR54 ;  /* 0x00000036ff007e24 */ /* 0x000fea000f8e00ff */
[----:B------:R-:W-:Y:S05]  /*6ef0*/  IABS R2, R0 ;  /* 0x0000000000027213 */ /* 0x000fea0000000000 */
[----:B------:R-:W-:Y:S02]  /*6f00*/  @UP0 UMOV UR37, UR6 ;  /* 0x0000000600250c82 */ /* 0x000fe40008000000 */
[----:B------:R-:W-:Y:S01]  /*6f10*/  @UP0 UMOV UR36, UR5 ;  /* 0x0000000500240c82 */ /* 0x000fe20008000000 */
[----:B------:R-:W-:Y:S05]  /*6f20*/  BRA.U !UP1, `(.L_x_105) ;  /* 0x0000000109cc7547 */ /* 0x000fea000b800000 */
[----:B------:R-:W1:Y:S01]  /*6f30*/  LDCU UR9, c[0x0][0xc20] ;  /* 0x00018400ff0977ac */ /* 0x000e620008000800 */
[----:B------:R-:W-:Y:S02]  /*6f40*/  UIMAD.WIDE.U32 UR4, UR62, UR59, URZ ;  /* 0x0000003b3e0472a5 */ /* 0x000fe4000f8e00ff */
[----:B------:R-:W-:Y:S02]  /*6f50*/  UIMAD.WIDE.U32 UR6, UR63, UR56, URZ ;  /* 0x000000383f0672a5 */ /* 0x000fe4000f8e00ff */
[----:B------:R-:W-:Y:S02]  /*6f60*/  UIMAD.WIDE.U32 UR10, UR36, UR59, URZ ;  /* 0x0000003b240a72a5 */ /* 0x000fe4000f8e00ff */
[----:B------:R-:W-:Y:S02]  /*6f70*/  UISETP.NE.AND UP0, UPT, UR58, 0x1, UPT ;  /* 0x000000013a00788c */ /* 0x000fe4000bf05270 */
[----:B------:R-:W-:Y:S02]  /*6f80*/  UISETP.NE.AND UP1, UPT, UR48, 0x1, UPT ;  /* 0x000000013000788c */ /* 0x000fe4000bf25270 */
[----:B------:R-:W-:Y:S02]  /*6f90*/  UISETP.NE.AND UP2, UPT, UR39, 0x1, UPT ;  /* 0x000000012700788c */ /* 0x000fe4000bf45270 */
[----:B------:R-:W-:Y:S01]  /*6fa0*/  UIMAD.WIDE.U32 UR12, UR37, UR56, URZ ;  /* 0x00000038250c72a5 */ /* 0x000fe2000f8e00ff */
[----:B------:R-:W-:Y:S01]  /*6fb0*/  UMOV UR4, UR5 ;  /* 0x0000000500047c82 */ /* 0x000fe20008000000 */
[----:B------:R-:W-:Y:S01]  /*6fc0*/  UMOV UR6, UR11 ;  /* 0x0000000b00067c82 */ /* 0x000fe20008000000 */
[----:B-1----:R-:W-:Y:S03]  /*6fd0*/  USHF.R.U32.HI UR8, URZ, UR9, UR4 ;  /* 0x00000009ff087299 */ /* 0x002fe60008011604 */
[----:B------:R-:W-:Y:S02]  /*6fe0*/  UMOV UR4, UR7 ;  /* 0x0000000700047c82 */ /* 0x000fe40008000000 */
[----:B------:R-:W-:Y:S02]  /*6ff0*/  USHF.R.U32.HI UR5, URZ, UR57, UR4 ;  /* 0x00000039ff057299 */ /* 0x000fe40008011604 */
[----:B------:R-:W-:Y:S02]  /*7000*/  USEL UR4, UR62, UR8, !UP0 ;  /* 0x000000083e047287 */ /* 0x000fe4000c000000 */
[----:B------:R-:W-:Y:S02]  /*7010*/  USHF.R.U32.HI UR8, URZ, UR9, UR6 ;  /* 0x00000009ff087299 */ /* 0x000fe40008011606 */
[----:B------:R-:W-:Y:S02]  /*7020*/  UIMAD.WIDE.U32 UR6, UR4, UR46, URZ ;  /* 0x0000002e040672a5 */ /* 0x000fe4000f8e00ff */
[----:B------:R-:W-:Y:S02]  /*7030*/  USEL UR9, UR63, UR5, !UP1 ;  /* 0x000000053f097287 */ /* 0x000fe4000c800000 */
[----:B------:R-:W-:Y:S02]  /*7040*/  USEL UR8, UR36, UR8, !UP0 ;  /* 0x0000000824087287 */ /* 0x000fe4000c000000 */
[----:B------:R-:W-:Y:S01]  /*7050*/  UIMAD.WIDE.U32 UR10, UR9, UR46, URZ ;  /* 0x0000002e090a72a5 */ /* 0x000fe2000f8e00ff */
[----:B------:R-:W-:Y:S01]  /*7060*/  UMOV UR6, UR7 ;  /* 0x0000000700067c82 */ /* 0x000fe20008000000 */
[----:B------:R-:W-:Y:S01]  /*7070*/  UMOV UR5, UR13 ;  /* 0x0000000d00057c82 */ /* 0x000fe20008000000 */
[----:B------:R-:W-:Y:S02]  /*7080*/  @UP2 USHF.R.U32.HI UR4, URZ, UR47, UR6 ;  /* 0x0000002fff042299 */ /* 0x000fe40008011606 */
[----:B------:R-:W-:Y:S02]  /*7090*/  USHF.R.U32.HI UR5, URZ, UR57, UR5 ;  /* 0x00000039ff057299 */ /* 0x000fe40008011605 */
[----:B------:R-:W-:Y:S02]  /*70a0*/  UIMAD UR4, UR39, UR4, URZ ;  /* 0x00000004270472a4 */ /* 0x000fe4000f8e02ff */
[----:B------:R-:W-:Y:S02]  /*70b0*/  USEL UR5, UR37, UR5, !UP1 ;  /* 0x0000000525057287 */ /* 0x000fe4000c800000 */
[----:B------:R-:W-:Y:S01]  /*70c0*/  UISETP.GE.AND UP0, UPT, UR8, UR4, UPT ;  /* 0x000000040800728c */ /* 0x000fe2000bf06270 */
[----:B------:R-:W-:Y:S01]  /*70d0*/  UMOV UR6, UR11 ;  /* 0x0000000b00067c82 */ /* 0x000fe20008000000 */
[----:B------:R-:W-:Y:S02]  /*70e0*/  UIMAD.WIDE.U32 UR10, UR8, UR46, URZ ;  /* 0x0000002e080a72a5 */ /* 0x000fe4000f8e00ff */
[----:B------:R-:W-:Y:S04]  /*70f0*/  @UP2 USHF.R.U32.HI UR9, URZ, UR47, UR6 ;  /* 0x0000002fff092299 */ /* 0x000fe80008011606 */
[----:B------:R-:W-:Y:S01]  /*7100*/  UIMAD UR6, UR39, UR9, URZ ;  /* 0x00000009270672a4 */ /* 0x000fe2000f8e02ff */
[----:B------:R-:W-:Y:S03]  /*7110*/  UMOV UR4, UR11 ;  /* 0x0000000b00047c82 */ /* 0x000fe60008000000 */
[----:B------:R-:W-:Y:S02]  /*7120*/  UISETP.GE.OR UP0, UPT, UR5, UR6, UP0 ;  /* 0x000000060500728c */ /* 0x000fe40008706670 */
[----:B------:R-:W-:Y:S02]  /*7130*/  USHF.R.U32.HI UR4, URZ, UR47, UR4 ;  /* 0x0000002fff047299 */ /* 0x000fe40008011604 */
[----:B------:R-:W-:Y:S02]  /*7140*/  UIMAD.WIDE.U32 UR6, UR5, UR46, URZ ;  /* 0x0000002e050672a5 */ /* 0x000fe4000f8e00ff */
[----:B------:R-:W-:Y:S02]  /*7150*/  USEL UR11, UR8, UR4, !UP2 ;  /* 0x00000004080b7287 */ /* 0x000fe4000d000000 */
[----:B------:R-:W-:Y:S02]  /*7160*/  UIADD3 UR6, UPT, UPT, -UR5, URZ, URZ ;  /* 0x000000ff05067290 */ /* 0x000fe4000fffe1ff */
[----:B------:R-:W-:Y:S02]  /*7170*/  UIADD3 UR10, UPT, UPT, -UR11, URZ, URZ ;  /* 0x000000ff0b0a7290 */ /* 0x000fe4000fffe1ff */
[----:B------:R-:W-:Y:S02]  /*7180*/  UIMAD UR6, UR48, UR6, UR37 ;  /* 0x00000006300672a4 */ /* 0x000fe4000f8e0225 */
[----:B------:R-:W-:Y:S01]  /*7190*/  UIMAD UR10, UR39, UR10, UR8 ;  /* 0x0000000a270a72a4 */ /* 0x000fe2000f8e0208 */
[----:B------:R-:W-:Y:S01]  /*71a0*/  @!UP0 UMOV UR4, UR7 ;  /* 0x0000000700048c82 */ /* 0x000fe20008000000 */
[----:B------:R-:W-:Y:S02]  /*71b0*/  UIADD3 UR7, UPT, UPT, -UR8, URZ, URZ ;  /* 0x000000ff08077290 */ /* 0x000fe4000fffe1ff */
[----:B------:R-:W-:Y:S04]  /*71c0*/  @!UP0 USHF.R.U32.HI UR4, URZ, UR47, UR4 ;  /* 0x0000002fff048299 */ /* 0x000fe80008011604 */
[----:B------:R-:W-:Y:S04]  /*71d0*/  @!UP0 USEL UR4, UR5, UR4, !UP2 ;  /* 0x0000000405048287 */ /* 0x000fe8000d000000 */
[----:B------:R-:W-:Y:S02]  /*71e0*/  @!UP0 UIMAD UR9, UR9, UR10, UR4 ;  /* 0x0000000a090982a4 */ /* 0x000fe4000f8e0204 */
[----:B------:R-:W-:Y:S02]  /*71f0*/  @!UP0 UIADD3 UR10, UPT, UPT, UR11, -UR4, URZ ;  /* 0x800000040b0a8290 */ /* 0x000fe4000fffe0ff */
[----:B------:R-:W-:Y:S02]  /*7200*/  UIMAD UR4, UR58, UR7, UR36 ;  /* 0x000000073a0472a4 */ /* 0x000fe4000f8e0224 */
[----:B------:R-:W-:Y:S03]  /*7210*/  @!UP0 UIMAD UR8, UR10, UR39, UR5 ;  /* 0x000000270a0882a4 */ /* 0x000fe6000f8e0205 */
[----:B------:R-:W-:Y:S02]  /*7220*/  @!UP0 UMOV UR5, UR9 ;  /* 0x0000000900058c82 */ /* 0x000fe40008000000 */
[----:B------:R-:W-:Y:S02]  /*7230*/  UIMAD UR37, UR5, UR48, UR6 ;  /* 0x00000030052572a4 */ /* 0x000fe4000f8e0206 */
[----:B------:R-:W-:Y:S11]  /*7240*/  UIMAD UR36, UR8, UR58, UR4 ;  /* 0x0000003a082472a4 */ /* 0x000ff6000f8e0204 */
[----:B------:R-:W-:Y:S01]  /*7250*/  @!UPT UIADD3 URZ, UPT, UPT, URZ, URZ, URZ ;  /* 0x000000fffffff290 */ /* 0x000fe2000fffe0ff */
.L_x_105:
[----:B------:R-:W1:Y:S01]  /*7260*/  LDCU UR16, c[0x0][0x388] ;  /* 0x00007100ff1077ac */ /* 0x000e620008000800 */
[----:B------:R-:W-:Y:S01]  /*7270*/  R2UR UR6, R2 ;  /* 0x00000000020672ca */ /* 0x000fe200000e0000 */
[----:B------:R-:W-:Y:S01]  /*7280*/  IMAD.U32 R4, RZ, RZ, UR18 ;  /* 0x00000012ff047e24 */ /* 0x000fe2000f8e00ff */
[----:B------:R-:W-:Y:S01]  /*7290*/  LEA R2, R22, UR49, 0x2 ;  /* 0x0000003116027c11 */ /* 0x000fe2000f8e10ff */
[----:B------:R-:W2:Y:S01]  /*72a0*/  LDCU UR11, c[0x0][0x38c] ;  /* 0x00007180ff0b77ac */ /* 0x000ea20008000800 */
[----:B------:R-:W-:Y:S01]  /*72b0*/  IABS R0, R0 ;  /* 0x0000000000007213 */ /* 0x000fe20000000000 */
[----:B------:R-:W-:Y:S01]  /*72c0*/  BSSY.RECONVERGENT B6, `(.L_x_106) ;  /* 0x0000094000067945 */ /* 0x000fe20003800200 */
[----:B------:R-:W-:Y:S01]  /*72d0*/  IABS R4, R4 ;  /* 0x0000000400047213 */ /* 0x000fe20000000000 */
[----:B------:R-:W-:Y:S01]  /*72e0*/  USHF.L.U32 UR42, UR20, 0x6, URZ ;  /* 0x00000006142a7899 */ /* 0x000fe200080006ff */
[----:B------:R-:W5:Y:S01]  /*72f0*/  LDL R2, [R2] ;  /* 0x0000000002027983 */ /* 0x000f620000100800 */
[----:B------:R-:W-:Y:S01]  /*7300*/  IMAD.MOV R0, RZ, RZ, -R0 ;  /* 0x000000ffff007224 */ /* 0x000fe200078e0a00 */
[----:B------:R-:W-:Y:S02]  /*7310*/  R2UR UR8, R4 ;  /* 0x00000000040872ca */ /* 0x000fe400000e0000 */
[----:B------:R-:W-:Y:S01]  /*7320*/  R2UR UR17, R65 ;  /* 0x00000000411172ca */ /* 0x000fe200000e0000 */
[----:B------:R-:W3:Y:S10]  /*7330*/  I2F.RP R3, UR6 ;  /* 0x0000000600037d06 */ /* 0x000ef40008209400 */
[----:B---3--:R-:W3:Y:S01]  /*7340*/  MUFU.RCP R3, R3 ;  /* 0x0000000300037308 */ /* 0x008ee20000001000 */
[----:B--2---:R-:W-:Y:S05]  /*7350*/  IMAD.U32 R4, RZ, RZ, UR11 ;  /* 0x0000000bff047e24 */ /* 0x004fea000f8e00ff */
[----:B------:R-:W-:Y:S04]  /*7360*/  IABS R4, R4 ;  /* 0x0000000400047213 */ /* 0x000fe80000000000 */
[----:B------:R-:W2:Y:S01]  /*7370*/  I2F.RP R6, R4 ;  /* 0x0000000400067306 */ /* 0x000ea20000209400 */
[----:B---3--:R-:W-:Y:S09]  /*7380*/  VIADD R3, R3, 0xffffffe ;  /* 0x0ffffffe03037836 */ /* 0x008ff20000000000 */
[----:B------:R-:W3:Y:S10]  /*7390*/  F2I.FTZ.U32.TRUNC.NTZ R3, R3 ;  /* 0x0000000300037305 */ /* 0x000ef4000021f000 */
[----:B--2---:R-:W2:Y:S01]  /*73a0*/  MUFU.RCP R6, R6 ;  /* 0x0000000600067308 */ /* 0x004ea20000001000 */
[----:B---3--:R-:W-:Y:S01]  /*73b0*/  R2UR UR5, R3 ;  /* 0x00000000030572ca */ /* 0x008fe200000e0000 */
[----:B-1----:R-:W-:Y:S05]  /*73c0*/  IMAD.U32 R3, RZ, RZ, UR16 ;  /* 0x00000010ff037e24 */ /* 0x002fea000f8e00ff */
[----:B------:R-:W-:Y:S04]  /*73d0*/  IABS R3, R3 ;  /* 0x0000000300037213 */ /* 0x000fe80000000000 */
[----:B------:R-:W-:Y:S01]  /*73e0*/  R2UR UR7, R3 ;  /* 0x00000000030772ca */ /* 0x000fe200000e0000 */
[----:B--2---:R-:W-:Y:S02]  /*73f0*/  VIADD R6, R6, 0xffffffe ;  /* 0x0ffffffe06067836 */ /* 0x004fe40000000000 */
[----:B------:R-:W-:Y:S02]  /*7400*/  UIADD3 UR4, UPT, UPT, URZ, -UR5, URZ ;  /* 0x80000005ff047290 */ /* 0x000fe4000fffe0ff */
[----:B------:R-:W1:Y:S02]  /*7410*/  F2I.FTZ.U32.TRUNC.NTZ R7, R6 ;  /* 0x0000000600077305 */ /* 0x000e64000021f000 */
[----:B------:R-:W-:Y:S03]  /*7420*/  UIMAD UR9, UR4, UR6, URZ ;  /* 0x00000006040972a4 */ /* 0x000fe6000f8e02ff */
[----:B------:R-:W-:Y:S02]  /*7430*/  UMOV UR4, URZ ;  /* 0x000000ff00047c82 */ /* 0x000fe40008000000 */
[----:B------:R-:W-:Y:S02]  /*7440*/  UIMAD.WIDE.U32 UR4, UR5, UR9, UR4 ;  /* 0x00000009050472a5 */ /* 0x000fe4000f8e0004 */
[----:B------:R-:W-:Y:S02]  /*7450*/  R2UR UR9, R0 ;  /* 0x00000000000972ca */ /* 0x000fe400000e0000 */
[----:B------:R-:W2:Y:S03]  /*7460*/  I2F.RP R0, UR7 ;  /* 0x0000000700007d06 */ /* 0x000ea60008209400 */
[----:B------:R-:W-:Y:S01]  /*7470*/  UMOV UR4, UR5 ;  /* 0x0000000500047c82 */ /* 0x000fe20008000000 */
[--C-:B-1----:R-:W-:Y:S01]  /*7480*/  IMAD.MOV R3, RZ, RZ, -R7.reuse ;  /* 0x000000ffff037224 */ /* 0x102fe200078e0a07 */
[----:B------:R-:W-:Y:S01]  /*7490*/  UIMAD.WIDE.U32 UR4, UR4, UR8, URZ ;  /* 0x00000008040472a5 */ /* 0x000fe2000f8e00ff */
[----:B------:R-:W-:Y:S02]  /*74a0*/  IMAD.MOV.U32 R6, RZ, RZ, RZ ;  /* 0x000000ffff067224 */ /* 0x000fe400078e00ff */
[----:B------:R-:W-:Y:S04]  /*74b0*/  IMAD R3, R3, R4, RZ ;  /* 0x0000000403037224 */ /* 0x000fe800078e02ff */
[----:B------:R-:W-:Y:S01]  /*74c0*/  UMOV UR43, UR5 ;  /* 0x00000005002b7c82 */ /* 0x000fe20008000000 */
[----:B------:R-:W-:Y:S01]  /*74d0*/  IMAD.HI.U32 R7, R7, R3, R6 ;  /* 0x0000000307077227 */ /* 0x000fe200078e0006 */
[----:B------:R-:W-:Y:S01]  /*74e0*/  UIMAD UR4, UR43, UR9, UR8 ;  /* 0x000000092b0472a4 */ /* 0x000fe2000f8e0208 */
[----:B--2---:R-:W1:Y:S03]  /*74f0*/  MUFU.RCP R0, R0 ;  /* 0x0000000000007308 */ /* 0x004e660000001000 */
[----:B------:R-:W-:Y:S11]  /*7500*/  UISETP.GT.U32.AND UP0, UPT, UR6, UR4, UPT ;  /* 0x000000040600728c */ /* 0x000ff6000bf04070 */
[----:B------:R-:W-:Y:S02]  /*7510*/  @!UP0 UIADD3 UR4, UPT, UPT, UR4, -UR6, URZ ;  /* 0x8000000604048290 */ /* 0x000fe4000fffe0ff */
[----:B------:R-:W-:Y:S01]  /*7520*/  @!UP0 UIADD3 UR43, UPT, UPT, UR43, 0x1, URZ ;  /* 0x000000012b2b8890 */ /* 0x000fe2000fffe0ff */
[----:B-1----:R-:W-:Y:S01]  /*7530*/  VIADD R0, R0, 0xffffffe ;  /* 0x0ffffffe00007836 */ /* 0x002fe20000000000 */
[----:B------:R-:W-:Y:S02]  /*7540*/  UISETP.GE.U32.AND UP2, UPT, UR4, UR6, UPT ;  /* 0x000000060400728c */ /* 0x000fe4000bf46070 */
[----:B------:R-:W-:Y:S02]  /*7550*/  ULOP3.LUT UR4, UR18, UR54, URZ, 0x3c, !UPT ;  /* 0x0000003612047292 */ /* 0x000fe4000f8e3cff */
[----:B------:R-:W-:Y:S01]  /*7560*/  UISETP.NE.AND UP0, UPT, UR54, URZ, UPT ;  /* 0x000000ff3600728c */ /* 0x000fe2000bf05270 */
[----:B------:R-:W1:Y:S01]  /*7570*/  F2I.FTZ.U32.TRUNC.NTZ R0, R0 ;  /* 0x0000000000007305 */ /* 0x000e62000021f000 */
[----:B------:R-:W-:Y:S05]  /*7580*/  UISETP.GE.AND UP1, UPT, UR4, URZ, UPT ;  /* 0x000000ff0400728c */ /* 0x000fea000bf26270 */
[----:B------:R-:W-:Y:S06]  /*7590*/  @UP2 UIADD3 UR43, UPT, UPT, UR43, 0x1, URZ ;  /* 0x000000012b2b2890 */ /* 0x000fec000fffe0ff */
[----:B------:R-:W-:Y:S02]  /*75a0*/  @!UP1 UIADD3 UR43, UPT, UPT, -UR43, URZ, URZ ;  /* 0x000000ff2b2b9290 */ /* 0x000fe4000fffe1ff */
[----:B------:R-:W-:Y:S01]  /*75b0*/  @!UP0 ULOP3.LUT UR43, URZ, UR54, URZ, 0x33, !UPT ;  /* 0x00000036ff2b8292 */ /* 0x000fe2000f8e33ff */
[----:B-1----:R-:W-:Y:S05]  /*75c0*/  R2UR UR5, R0 ;  /* 0x00000000000572ca */ /* 0x002fea00000e0000 */
[----:B------:R-:W-:Y:S05]  /*75d0*/  IMAD.U32 R0, RZ, RZ, UR43 ;  /* 0x0000002bff007e24 */ /* 0x000fea000f8e00ff */
[----:B------:R-:W-:Y:S03]  /*75e0*/  IABS R0, R0 ;  /* 0x0000000000007213 */ /* 0x000fe60000000000 */
[----:B------:R-:W-:Y:S01]  /*75f0*/  UIADD3 UR4, UPT, UPT, URZ, -UR5, URZ ;  /* 0x80000005ff047290 */ /* 0x000fe2000fffe0ff */
[----:B------:R-:W-:Y:S03]  /*7600*/  R2UR UR8, R0 ;  /* 0x00000000000872ca */ /* 0x000fe600000e0000 */
[----:B------:R-:W-:Y:S03]  /*7610*/  UIMAD UR6, UR4, UR7, URZ ;  /* 0x00000007040672a4 */ /* 0x000fe6000f8e02ff */
[----:B------:R-:W-:Y:S02]  /*7620*/  UMOV UR4, URZ ;  /* 0x000000ff00047c82 */ /* 0x000fe40008000000 */
[----:B------:R-:W-:Y:S07]  /*7630*/  UIMAD.WIDE.U32 UR4, UR5, UR6, UR4 ;  /* 0x00000006050472a5 */ /* 0x000fee000f8e0004 */
[----:B------:R-:W-:Y:S02]  /*7640*/  UMOV UR4, UR5 ;  /* 0x0000000500047c82 */ /* 0x000fe40008000000 */
        /* <DEDUP_REMOVED lines=8> */
[----:B------:R-:W-:Y:S04]  /*76d0*/  ULOP3.LUT UR4, UR43, UR16, URZ, 0x3c, !UPT ;  /* 0x000000102b047292 */ /* 0x000fe8000f8e3cff */
[----:B------:R-:W-:Y:S05]  /*76e0*/  UISETP.GE.AND UP0, UPT, UR4, URZ, UPT ;  /* 0x000000ff0400728c */ /* 0x000fea000bf06270 */
[----:B------:R-:W-:Y:S02]  /*76f0*/  @UP1 UIADD3 UR44, UPT, UPT, UR44, 0x1, URZ ;  /* 0x000000012c2c1890 */ /* 0x000fe4000fffe0ff */
[----:B------:R-:W-:Y:S04]  /*7700*/  UISETP.NE.AND UP1, UPT, UR16, URZ, UPT ;  /* 0x000000ff1000728c */ /* 0x000fe8000bf25270 */
[----:B------:R-:W-:Y:S07]  /*7710*/  @!UP0 UIADD3 UR44, UPT, UPT, -UR44, URZ, URZ ;  /* 0x000000ff2c2c8290 */ /* 0x000fee000fffe1ff */
[----:B------:R-:W-:Y:S02]  /*7720*/  @!UP1 ULOP3.LUT UR44, URZ, UR16, URZ, 0x33, !UPT ;  /* 0x00000010ff2c9292 */ /* 0x000fe4000f8e33ff */
[----:B------:R-:W-:Y:S04]  /*7730*/  UISETP.NE.AND UP1, UPT, UR38, 0x1, UPT ;  /* 0x000000012600788c */ /* 0x000fe8000bf25270 */
[----:B------:R-:W-:Y:S05]  /*7740*/  IMAD.U32 R0, RZ, RZ, UR44 ;  /* 0x0000002cff007e24 */ /* 0x000fea000f8e00ff */
[----:B------:R-:W-:Y:S02]  /*7750*/  IABS R0, R0 ;  /* 0x0000000000007213 */ /* 0x000fe40000000000 */
[----:B------:R-:W1:Y:S03]  /*7760*/  @!UP1 LDCU.128 UR12, c[0x0][0xc10] ;  /* 0x00018200ff0c97ac */ /* 0x000e660008000c00 */
[----:B------:R-:W-:Y:S04]  /*7770*/  IMAD.HI.U32 R7, R7, R0, RZ ;  /* 0x0000000007077227 */ /* 0x000fe800078e00ff */
[----:B------:R-:W-:Y:S01]  /*7780*/  IMAD.MOV R3, RZ, RZ, -R7 ;  /* 0x000000ffff037224 */ /* 0x000fe200078e0a07 */
[----:B------:R-:W2:Y:S03]  /*7790*/  @!UP1 LDCU UR10, c[0x0][0xc20] ;  /* 0x00018400ff0a97ac */ /* 0x000ea60008000800 */
[C---:B------:R-:W-:Y:S01]  /*77a0*/  IMAD R0, R4.reuse, R3, R0 ;  /* 0x0000000304007224 */ /* 0x040fe200078e0200 */
[----:B------:R-:W3:Y:S04]  /*77b0*/  @!UP1 LDCU UR5, c[0x0][0xc0c] ;  /* 0x00018180ff0597ac */ /* 0x000ee80008000800 */
[----:B------:R-:W-:Y:S01]  /*77c0*/  ISETP.GT.U32.AND P1, PT, R4, R0, PT ;  /* 0x000000000400720c */ /* 0x000fe20003f24070 */
[----:B-1----:R-:W-:Y:S02]  /*77d0*/  UIMAD.WIDE.U32 UR6, UR36, UR15, URZ ;  /* 0x0000000f240672a5 */ /* 0x002fe4000f8e00ff */
[----:B------:R-:W-:Y:S02]  /*77e0*/  UIMAD.WIDE.U32 UR8, UR37, UR12, URZ ;  /* 0x0000000c250872a5 */ /* 0x000fe4000f8e00ff */
[----:B------:R-:W-:Y:S02]  /*77f0*/  @!UP1 UISETP.NE.AND UP0, UPT, UR14, 0x1, UPT ;  /* 0x000000010e00988c */ /* 0x000fe4000bf05270 */
[----:B------:R-:W-:Y:S01]  /*7800*/  ULOP3.LUT UR8, UR44, UR11, URZ, 0x3c, !UPT ;  /* 0x0000000b2c087292 */ /* 0x000fe2000f8e3cff */
[----:B------:R-:W-:Y:S02]  /*7810*/  @!UP1 UMOV UR6, UR7 ;  /* 0x0000000700069c82 */ /* 0x000fe40008000000 */
[----:B------:R-:W-:Y:S01]  /*7820*/  @!UP1 UMOV UR4, UR9 ;  /* 0x0000000900049c82 */ /* 0x000fe20008000000 */
[----:B--2---:R-:W-:Y:S02]  /*7830*/  @!UP1 USHF.R.U32.HI UR6, URZ, UR10, UR6 ;  /* 0x0000000aff069299 */ /* 0x004fe40008011606 */
[----:B------:R-:W-:Y:S01]  /*7840*/  @!P1 IMAD.IADD R0, R0, 0x1, -R4 ;  /* 0x0000000100009824 */ /* 0x000fe200078e0a04 */
[----:B---3--:R-:W-:Y:S01]  /*7850*/  @!UP1 UISETP.NE.AND UP2, UPT, UR5, 0x1, UPT ;  /* 0x000000010500988c */ /* 0x008fe2000bf45270 */
[----:B------:R-:W-:Y:S01]  /*7860*/  @!P1 VIADD R7, R7, 0x1 ;  /* 0x0000000107079836 */ /* 0x000fe20000000000 */
[----:B------:R-:W-:Y:S02]  /*7870*/  @!UP1 USHF.R.U32.HI UR4, URZ, UR13, UR4 ;  /* 0x0000000dff049299 */ /* 0x000fe40008011604 */
[----:B------:R-:W-:Y:S01]  /*7880*/  @!UP1 USEL UR6, UR36, UR6, !UP0 ;  /* 0x0000000624069287 */ /* 0x000fe2000c000000 */
[----:B------:R-:W-:Y:S01]  /*7890*/  ISETP.GE.U32.AND P2, PT, R0, R4, PT ;  /* 0x000000040000720c */ /* 0x000fe20003f46070 */
[----:B------:R-:W-:Y:S01]  /*78a0*/  @!UP1 USEL UR7, UR37, UR4, !UP2 ;  /* 0x0000000425079287 */ /* 0x000fe2000d000000 */
[----:B------:R-:W-:Y:S01]  /*78b0*/  @P0 SHF.R.U32.HI R0, RZ, 0x10, R45 ;  /* 0x00000010ff000819 */ /* 0x000fe2000001162d */
[----:B------:R-:W-:Y:S02]  /*78c0*/  UISETP.GE.AND UP0, UPT, UR8, URZ, UPT ;  /* 0x000000ff0800728c */ /* 0x000fe4000bf06270 */
[----:B------:R-:W-:Y:S01]  /*78d0*/  UISETP.NE.AND UP2, UPT, UR11, URZ, UPT ;  /* 0x000000ff0b00728c */ /* 0x000fe2000bf45270 */
[----:B------:R-:W-:Y:S01]  /*78e0*/  @P0 R2UR UR17, R0 ;  /* 0x00000000001102ca */ /* 0x000fe200000e0000 */
[----:B------:R-:W-:Y:S01]  /*78f0*/  @!UP1 UIADD3 UR4, UPT, UPT, -UR7, UR6, URZ ;  /* 0x0000000607049290 */ /* 0x000fe2000fffe1ff */
[----:B------:R-:W-:Y:S01]  /*7900*/  LOP3.LUT P0, RZ, R54, 0x90, RZ, 0xc0, !PT ;  /* 0x0000009036ff7812 */ /* 0x000fe2000780c0ff */
[----:B------:R-:W-:Y:S02]  /*7910*/  @!UP1 UIADD3 UR6, UPT, UPT, UR7, -UR6, URZ ;  /* 0x8000000607069290 */ /* 0x000fe4000fffe0ff */
[----:B------:R-:W-:Y:S02]  /*7920*/  UIADD3 UR7, UPT, UPT, -UR43, URZ, URZ ;  /* 0x000000ff2b077290 */ /* 0x000fe4000fffe1ff */
[----:B------:R-:W-:Y:S01]  /*7930*/  @!UP1 UIMAD UR37, UR4, UR5, UR37 ;  /* 0x00000005042592a4 */ /* 0x000fe2000f8e0225 */
[----:B------:R-:W-:Y:S01]  /*7940*/  @P2 VIADD R7, R7, 0x1 ;  /* 0x0000000107072836 */ /* 0x000fe20000000000 */
[----:B------:R-:W-:Y:S02]  /*7950*/  UIMAD UR4, UR54, UR7, UR18 ;  /* 0x00000007360472a4 */ /* 0x000fe4000f8e0212 */
[----:B------:R-:W-:Y:S02]  /*7960*/  @!UP1 UIMAD UR36, UR6, UR14, UR36 ;  /* 0x0000000e062492a4 */ /* 0x000fe4000f8e0224 */
[----:B------:R-:W-:Y:S01]  /*7970*/  USHF.L.U32 UR51, UR4, 0x7, URZ ;  /* 0x0000000704337899 */ /* 0x000fe200080006ff */
[----:B------:R-:W-:Y:S01]  /*7980*/  R2UR UR45, R7 ;  /* 0x00000000072d72ca */ /* 0x000fe200000e0000 */
[----:B------:R-:W-:Y:S01]  /*7990*/  UIADD3 UR4, UPT, UPT, -UR44, URZ, URZ ;  /* 0x000000ff2c047290 */ /* 0x000fe2000fffe1ff */
[----:B------:R-:W-:Y:S03]  /*79a0*/  IMAD.U32 R65, RZ, RZ, UR17 ;  /* 0x00000011ff417e24 */ /* 0x000fe6000f8e00ff */
[----:B------:R-:W-:Y:S08]  /*79b0*/  UIMAD UR43, UR16, UR4, UR43 ;  /* 0x00000004102b72a4 */ /* 0x000ff0000f8e022b */
[----:B------:R-:W-:Y:S02]  /*79c0*/  @!UP0 UIADD3 UR45, UPT, UPT, -UR45, URZ, URZ ;  /* 0x000000ff2d2d8290 */ /* 0x000fe4000fffe1ff */
[----:B------:R-:W-:Y:S04]  /*79d0*/  @!UP2 ULOP3.LUT UR45, URZ, UR11, URZ, 0x33, !UPT ;  /* 0x0000000bff2da292 */ /* 0x000fe8000f8e33ff */
[----:B------:R-:W-:Y:S04]  /*79e0*/  UIADD3 UR5, UPT, UPT, -UR45, URZ, URZ ;  /* 0x000000ff2d057290 */ /* 0x000fe8000fffe1ff */
[----:B------:R-:W-:Y:S01]  /*79f0*/  UIMAD UR44, UR11, UR5, UR44 ;  /* 0x000000050b2c72a4 */ /* 0x000fe2000f8e022c */
[----:B------:R-:W-:Y:S11]  /*7a00*/  @!P0 BRA `(.L_x_107) ;  /* 0x00000000007c8947 */ /* 0x000ff60003800000 */
[----:B------:R-:W1:Y:S01]  /*7a10*/  LDCU.64 UR8, c[0x4][0x80] ;  /* 0x01001000ff0877ac */ /* 0x000e620008000a00 */
[----:B------:R-:W-:Y:S01]  /*7a20*/  MOV R16, 0x0 ;  /* 0x0000000000107802 */ /* 0x000fe20000000f00 */
[----:B------:R-:W-:Y:S02]  /*7a30*/  HFMA2 R12, -RZ, RZ, 0, 5.9604644775390625e-08 ;  /* 0x00000001ff0c7431 */ /* 0x000fe400000001ff */
[----:B------:R-:W-:Y:S01]  /*7a40*/  IMAD.MOV.U32 R8, RZ, RZ, 0x70 ;  /* 0x00000070ff087424 */ /* 0x000fe200078e00ff */
[----:B------:R2:W3:Y:S01]  /*7a50*/  LDC.64 R14, c[0x4][R16] ;  /* 0x01000000100e7b82 */ /* 0x0004e20000000a00 */
[----:B------:R-:W4:Y:S01]  /*7a60*/  LDCU.64 UR6, c[0x4][0x88] ;  /* 0x01001100ff0677ac */ /* 0x000f220008000a00 */
[----:B------:R-:W-:Y:S01]  /*7a70*/  IMAD.MOV.U32 R13, RZ, RZ, RZ ;  /* 0x000000ffff0d7224 */ /* 0x000fe200078e00ff */
[----:B------:R-:W2:Y:S01]  /*7a80*/  LDCU.64 UR4, c[0x4][0x8] ;  /* 0x01000100ff0477ac */ /* 0x000ea20008000a00 */
[----:B-1----:R-:W-:Y:S01]  /*7a90*/  MOV R5, UR9 ;  /* 0x0000000900057c02 */ /* 0x002fe20008000f00 */
[----:B------:R-:W-:Y:S01]  /*7aa0*/  IMAD.U32 R4, RZ, RZ, UR8 ;  /* 0x00000008ff047e24 */ /* 0x000fe2000f8e00ff */
[----:B----4-:R-:W-:Y:S01]  /*7ab0*/  MOV R7, UR7 ;  /* 0x0000000700077c02 */ /* 0x010fe20008000f00 */
[----:B------:R-:W-:Y:S01]  /*7ac0*/  IMAD.U32 R6, RZ, RZ, UR6 ;  /* 0x00000006ff067e24 */ /* 0x000fe2000f8e00ff */
[----:B--2---:R-:W-:Y:S01]  /*7ad0*/  MOV R11, UR5 ;  /* 0x00000005000b7c02 */ /* 0x004fe20008000f00 */
[----:B------:R-:W-:Y:S02]  /*7ae0*/  IMAD.U32 R10, RZ, RZ, UR4 ;  /* 0x00000004ff0a7e24 */ /* 0x000fe4000f8e00ff */
[----:B------:R-:W-:Y:S07]  /*7af0*/  LEPC R20, `(.L_x_108) ;  /* 0x000000001014794e */ /* 0x000fee0000000000 */
[----:B---3-5:R-:W-:Y:S05]  /*7b00*/  CALL.ABS.NOINC R14 ;  /* 0x000000000e007343 */ /* 0x028fea0003c00000 */
.L_x_108:
[----:B------:R-:W1:Y:S01]  /*7b10*/  LDCU.64 UR8, c[0x4][0x80] ;  /* 0x01001000ff0877ac */ /* 0x000e620008000a00 */
[----:B------:R-:W2:Y:S01]  /*7b20*/  LDC.64 R16, c[0x4][R16] ;  /* 0x0100000010107b82 */ /* 0x000ea20000000a00 */
[----:B------:R-:W-:Y:S02]  /*7b30*/  HFMA2 R12, -RZ, RZ, 0, 5.9604644775390625e-08 ;  /* 0x00000001ff0c7431 */ /* 0x000fe400000001ff */
[----:B------:R-:W-:Y:S02]  /*7b40*/  IMAD.MOV.U32 R8, RZ, RZ, 0x70 ;  /* 0x00000070ff087424 */ /* 0x000fe400078e00ff */
[----:B------:R-:W-:Y:S01]  /*7b50*/  IMAD.MOV.U32 R13, RZ, RZ, RZ ;  /* 0x000000ffff0d7224 */ /* 0x000fe200078e00ff */
[----:B------:R-:W3:Y:S01]  /*7b60*/  LDCU.64 UR6, c[0x4][0x88] ;  /* 0x01001100ff0677ac */ /* 0x000ee20008000a00 */
[----:B------:R-:W4:Y:S01]  /*7b70*/  LDCU.64 UR4, c[0x4][0x8] ;  /* 0x01000100ff0477ac */ /* 0x000f220008000a00 */
[----:B-1----:R-:W-:Y:S02]  /*7b80*/  MOV R4, UR8 ;  /* 0x0000000800047c02 */ /* 0x002fe40008000f00 */
[----:B------:R-:W-:Y:S02]  /*7b90*/  MOV R5, UR9 ;  /* 0x0000000900057c02 */ /* 0x000fe40008000f00 */
[----:B---3--:R-:W-:Y:S01]  /*7ba0*/  MOV R7, UR7 ;  /* 0x0000000700077c02 */ /* 0x008fe20008000f00 */
[----:B------:R-:W-:Y:S01]  /*7bb0*/  IMAD.U32 R6, RZ, RZ, UR6 ;  /* 0x00000006ff067e24 */ /* 0x000fe2000f8e00ff */
[----:B----4-:R-:W-:Y:S01]  /*7bc0*/  MOV R11, UR5 ;  /* 0x00000005000b7c02 */ /* 0x010fe20008000f00 */
[----:B------:R-:W-:Y:S02]  /*7bd0*/  IMAD.U32 R10, RZ, RZ, UR4 ;  /* 0x00000004ff0a7e24 */ /* 0x000fe4000f8e00ff */
[----:B------:R-:W-:Y:S07]  /*7be0*/  LEPC R20, `(.L_x_107) ;  /* 0x000000001014794e */ /* 0x000fee0000000000 */
[----:B--2---:R-:W-:Y:S05]  /*7bf0*/  CALL.ABS.NOINC R16 ;  /* 0x0000000010007343 */ /* 0x004fea0003c00000 */
.L_x_107:
[----:B------:R-:W-:Y:S05]  /*7c00*/  BSYNC.RECONVERGENT B6 ;  /* 0x0000000000067941 */ /* 0x000fea0003800200 */
.L_x_106:
[----:B------:R-:W-:Y:S02]  /*7c10*/  R2UR UR6, R53 ;  /* 0x00000000350672ca */ /* 0x000fe400000e0000 */
[----:B------:R-:W-:Y:S02]  /*7c20*/  R2UR UR5, R61 ;  /* 0x000000003d0572ca */ /* 0x000fe400000e0000 */
[----:B------:R-:W-:Y:S02]  /*7c30*/  R2UR UR4, R60 ;  /* 0x000000003c0472ca */ /* 0x000fe400000e0000 */
[----:B------:R-:W-:Y:S02]  /*7c40*/  ISETP.NE.U32.AND P3, PT, R42, RZ, PT ;  /* 0x000000ff2a00720c */ /* 0x000fe40003f65070 */
[----:B------:R-:W-:Y:S02]  /*7c50*/  ISETP.NE.U32.AND P2, PT, RZ, UR60, PT ;  /* 0x0000003cff007c0c */ /* 0x000fe4000bf45070 */
[----:B------:R-:W-:Y:S02]  /*7c60*/  ISETP.NE.AND.EX P3, PT, R43, RZ, PT, P3 ;  /* 0x000000ff2b00720c */ /* 0x000fe40003f65330 */
[----:B------:R-:W-:Y:S01]  /*7c70*/  ISETP.NE.AND.EX P2, PT, RZ, UR61, PT, P2 ;  /* 0x0000003dff007c0c */ /* 0x000fe2000bf45320 */
[----:B------:R-:W-:Y:S02]  /*7c80*/  UISETP.NE.AND UP2, UPT, UR6, URZ, UPT ;  /* 0x000000ff0600728c */ /* 0x000fe4000bf45270 */
[----:B------:R-:W-:Y:S04]  /*7c90*/  UISETP.NE.U32.AND UP0, UPT, UR5, URZ, UPT ;  /* 0x000000ff0500728c */ /* 0x000fe8000bf05070 */
[----:B------:R-:W-:Y:S01]  /*7ca0*/  UISETP.NE.AND.EX UP1, UPT, UR4, URZ, UPT, UP0 ;  /* 0x000000ff0400728c */ /* 0x000fe2000bf25300 */
[----:B------:R-:W-:Y:S01]  /*7cb0*/  PLOP3.LUT P4, PT, PT, PT, UP2, 0x80, 0x8 ;  /* 0x000000000008781c */ /* 0x000fe20003f8f028 */
[----:B------:R-:W-:Y:S03]  /*7cc0*/  UPLOP3.LUT UP0, UPT, UPT, UPT, UPT, 0x40, 0x4 ;  /* 0x000000000004789c */ /* 0x000fe60003f0e870 */
[----:B------:R-:W-:Y:S01]  /*7cd0*/  P2R R66, PR, RZ, 0x10 ;  /* 0x00000010ff427803 */ /* 0x000fe20000000000 */
[----:B------:R-:W-:Y:S06]  /*7ce0*/  @UP2 UPLOP3.LUT UP0, UPT, UPT, UPT, UP1, 0x80, 0x8 ;  /* 0x000000000008289c */ /* 0x000fec0003f0f010 */
[----:B------:R-:W-:Y:S01]  /*7cf0*/  PLOP3.LUT P0, PT, PT, PT, UP0, 0x80, 0x8 ;  /* 0x000000000008781c */ /* 0x000fe20003f0f008 */
[----:B------:R-:W-:Y:S01]  /*7d00*/  @!UPT UIADD3 URZ, UPT, UPT, URZ, URZ, URZ ;  /* 0x000000fffffff290 */ /* 0x000fe2000fffe0ff */
[----:B------:R-:W-:Y:S11]  /*7d10*/  BRA.U !UP1, `(.L_x_109) ;  /* 0x0000000109407547 */ /* 0x000ff6000b800000 */
[----:B------:R-:W-:Y:S01]  /*7d20*/  UISETP.NE.U32.AND UP0, UPT, UR60, URZ, UPT ;  /* 0x000000ff3c00728c */ /* 0x000fe2000bf05070 */
[----:B------:R-:W-:Y:S01]  /*7d30*/  R2UR UR6, R61 ;  /* 0x000000003d0672ca */ /* 0x000fe200000e0000 */
[----:B------:R-:W1:Y:S01]  /*7d40*/  LDCU.64 UR8, c[0x0][0x358] ;  /* 0x00006b00ff0877ac */ /* 0x000e620008000a00 */
[----:B------:R-:W-:Y:S02]  /*7d50*/  HFMA2 R49, -RZ, RZ, 0, 5.9604644775390625e-08 ;  /* 0x00000001ff317431 */ /* 0x000fe400000001ff */
[----:B------:R-:W-:Y:S01]  /*7d60*/  IMAD.MOV.U32 R0, RZ, RZ, 0x1 ;  /* 0x00000001ff007424 */ /* 0x000fe200078e00ff */
[----:B------:R-:W-:Y:S06]  /*7d70*/  UISETP.NE.AND.EX UP0, UPT, UR61, URZ, UPT, UP0 ;  /* 0x000000ff3d00728c */ /* 0x000fec000bf05300 */
[----:B------:R-:W-:Y:S05]  /*7d80*/  PLOP3.LUT P1, PT, PT, PT, UP0, 0x80, 0x8 ;  /* 0x000000000008781c */ /* 0x000fea0003f2f008 */
[----:B------:R-:W2:Y:S01]  /*7d90*/  @UP0 LDCU.64 UR4, c[0x0][0x988] ;  /* 0x00013100ff0407ac */ /* 0x000ea20008000a00 */
[----:B------:R-:W-:Y:S07]  /*7da0*/  @UP0 UIMAD UR6, UR52, UR6, URZ ;  /* 0x00000006340602a4 */ /* 0x000fee000f8e02ff */
[----:B------:R-:W-:Y:S01]  /*7db0*/  @!P1 PRMT R49, R0, 0x7610, R49 ;  /* 0x0000761000319816 */ /* 0x000fe20000000031 */
[----:B--2---:R-:W-:Y:S06]  /*7dc0*/  @UP0 UIMAD.WIDE UR4, UR6, 0x4, UR4 ;  /* 0x00000004060408a5 */ /* 0x004fec000f8e0204 */
[----:B-----5:R-:W-:Y:S02]  /*7dd0*/  IMAD.U32 R26, RZ, RZ, UR4 ;  /* 0x00000004ff1a7e24 */ /* 0x020fe4000f8e00ff */
[----:B------:R-:W-:Y:S03]  /*7de0*/  IMAD.U32 R27, RZ, RZ, UR5 ;  /* 0x00000005ff1b7e24 */ /* 0x000fe6000f8e00ff */
[----:B------:R-:W2:Y:S02]  /*7df0*/  @!UP0 LDCU UR4, c[0x0][0x980] ;  /* 0x00013000ff0487ac */ /* 0x000ea40008000800 */
[----:B-1----:R1:W5:Y:S02]  /*7e00*/  @P1 LDG.E R26, desc[UR8][R26.64] ;  /* 0x000000081a1a1981 */ /* 0x002364000c1e1900 */
[----:B-12---:R-:W-:Y:S02]  /*7e10*/  @!P1 MOV R26, UR4 ;  /* 0x00000004001a9c02 */ /* 0x006fe40008000f00 */
.L_x_109:
[----:B------:R-:W-:Y:S05]  /*7e20*/  @!P3 BRA `(.L_x_110) ;  /* 0x000000000024b947 */ /* 0x000fea0003800000 */
[----:B------:R-:W-:Y:S01]  /*7e30*/  ISETP.NE.U32.AND P1, PT, R40, RZ, PT ;  /* 0x000000ff2800720c */ /* 0x000fe20003f25070 */
[----:B------:R-:W1:Y:S03]  /*7e40*/  LDCU.64 UR4, c[0x0][0x358] ;  /* 0x00006b00ff0477ac */ /* 0x000e660008000a00 */
[----:B------:R-:W-:Y:S11]  /*7e50*/  ISETP.NE.AND.EX P1, PT, R41, RZ, PT, P1 ;  /* 0x000000ff2900720c */ /* 0x000ff60003f25310 */
[----:B------:R-:W-:Y:S02]  /*7e60*/  @!UPT UIADD3 URZ, UPT, UPT, URZ, URZ, URZ ;  /* 0x000000fffffff290 */ /* 0x000fe4000fffe0ff */
[----:B------:R-:W2:Y:S01]  /*7e70*/  @P1 LDC.64 R4, c[0x0][0x9a8] ;  /* 0x00026a00ff041b82 */ /* 0x000ea20000000a00 */
[----:B------:R-:W-:Y:S04]  /*7e80*/  @P1 IMAD R0, R42, UR52, RZ ;  /* 0x000000342a001c24 */ /* 0x000fe8000f8e02ff */
[----:B--2---:R-:W-:Y:S05]  /*7e90*/  @P1 IMAD.WIDE R4, R0, 0x4, R4 ;  /* 0x0000000400041825 */ /* 0x004fea00078e0204 */
[----:B-1---5:R1:W5:Y:S02]  /*7ea0*/  @P1 LDG.E R24, desc[UR4][R4.64] ;  /* 0x0000000404181981 */ /* 0x022364000c1e1900 */
[----:B-1----:R-:W2:Y:S02]  /*7eb0*/  @!P1 LDC R24, c[0x0][0x9a0] ;  /* 0x00026800ff189b82 */ /* 0x002ea40000000800 */
.L_x_110:
[----:B-----5:R-:W-:Y:S01]  /*7ec0*/  FSETP.NEU.AND P1, PT, R26, RZ, PT ;  /* 0x000000ff1a00720b */ /* 0x020fe20003f2d000 */
[----:B------:R-:W-:Y:S01]  /*7ed0*/  IMAD.SHL.U32 R67, R58, 0x2, RZ ;  /* 0x000000023a437824 */ /* 0x000fe200078e00ff */
[----:B------:R-:W-:Y:S01]  /*7ee0*/  SEL R3, RZ, 0xffffffff, P2 ;  /* 0xffffffffff037807 */ /* 0x000fe20001000000 */
[----:B------:R-:W-:Y:S01]  /*7ef0*/  BSSY B1, `(.L_x_111) ;  /* 0x0000030000017945 */ /* 0x000fe20003800000 */
[----:B------:R-:W-:Y:S01]  /*7f00*/  @P4 LOP3.LUT P2, RZ, R49, 0xff, RZ, 0xc0, !PT ;  /* 0x000000ff31ff4812 */ /* 0x000fe2000784c0ff */
[----:B------:R-:W-:Y:S01]  /*7f10*/  IMAD.MOV.U32 R69, RZ, RZ, 0x1 ;  /* 0x00000001ff457424 */ /* 0x000fe200078e00ff */
[----:B------:R-:W-:Y:S01]  /*7f20*/  @P4 SEL R64, RZ, 0xffffffff, P1 ;  /* 0xffffffffff404807 */ /* 0x000fe20000800000 */
[----:B------:R-:W-:Y:S01]  /*7f30*/  IMAD.IADD R25, R23, 0x1, R2 ;  /* 0x0000000117197824 */ /* 0x000fe200078e0202 */
[----:B------:R-:W-:Y:S01]  /*7f40*/  LOP3.LUT R57, R57, 0x1, RZ, 0x3c, !PT ;  /* 0x0000000139397812 */ /* 0x000fe200078e3cff */
[----:B------:R-:W-:Y:S01]  /*7f50*/  IMAD.MOV.U32 R27, RZ, RZ, RZ ;  /* 0x000000ffff1b7224 */ /* 0x000fe200078e00ff */
[----:B------:R-:W-:Y:S02]  /*7f60*/  @P0 SEL R64, R3, R64, !P2 ;  /* 0x0000004003400207 */ /* 0x000fe40005000000 */
[----:B------:R-:W-:Y:S02]  /*7f70*/  CS2R R38, SRZ ;  /* 0x0000000000267805 */ /* 0x000fe4000001ff00 */
[----:B------:R-:W-:Y:S02]  /*7f80*/  LEA R62, R22, UR50, 0x3 ;  /* 0x00000032163e7c11 */ /* 0x000fe4000f8e18ff */
[----:B------:R-:W-:Y:S02]  /*7f90*/  CS2R R36, SRZ ;  /* 0x0000000000247805 */ /* 0x000fe4000001ff00 */
[----:B------:R-:W-:Y:S02]  /*7fa0*/  @P4 LOP3.LUT R64, R64, 0x1, RZ, 0xc0, !PT ;  /* 0x0000000140404812 */ /* 0x000fe400078ec0ff */
[----:B------:R-:W-:Y:S02]  /*7fb0*/  CS2R R30, SRZ ;  /* 0x00000000001e7805 */ /* 0x000fe4000001ff00 */
[----:B------:R-:W-:Y:S02]  /*7fc0*/  PLOP3.LUT P0, PT, PT, PT, UP1, 0x80, 0x8 ;  /* 0x000000000008781c */ /* 0x000fe40003f0f018 */
[----:B------:R-:W-:Y:S02]  /*7fd0*/  CS2R R28, SRZ ;  /* 0x00000000001c7805 */ /* 0x000fe4000001ff00 */
[----:B------:R-:W-:Y:S01]  /*7fe0*/  ISETP.NE.U32.OR P5, PT, R64, 0x1, !P4 ;  /* 0x000000014000780c */ /* 0x000fe200067a5470 */
[----:B------:R-:W-:Y:S01]  /*7ff0*/  VIADD R68, R67, UR50 ;  /* 0x0000003243447c36 */ /* 0x000fe20008000000 */
[----:B------:R-:W-:Y:S02]  /*8000*/  LOP3.LUT P2, R63, R49, 0xff, RZ, 0xc0, !PT ;  /* 0x000000ff313f7812 */ /* 0x000fe4000784c0ff */
[----:B------:R-:W-:Y:S05]  /*8010*/  SEL R70, RZ, 0xffffffff, P1 ;  /* 0xffffffffff467807 */ /* 0x000fea0000800000 */
[----:B------:R-:W-:Y:S04]  /*8020*/  @P0 SEL R70, R3, R70, !P2 ;  /* 0x0000004603460207 */ /* 0x000fe80005000000 */
[----:B------:R-:W-:Y:S02]  /*8030*/  @P5 SHF.L.U32 R0, R57, 0x1f, RZ ;  /* 0x0000001f39005819 */ /* 0x000fe400000006ff */
[----:B------:R-:W-:Y:S02]  /*8040*/  LOP3.LUT R70, R70, 0x1, RZ, 0xc0, !PT ;  /* 0x0000000146467812 */ /* 0x000fe400078ec0ff */
[----:B------:R1:W3:Y:S02]  /*8050*/  @P5 SYNCS.PHASECHK.TRANS64.TRYWAIT P4, [UR50+0xd0], R0 ;  /* 0x0000d000ff0055a7 */ /* 0x0002e40008081132 */
[----:B-1----:R-:W-:Y:S04]  /*8060*/  SHF.L.U32 R0, R56, 0x1f, RZ ;  /* 0x0000001f38007819 */ /* 0x002fe800000006ff */
[----:B------:R1:W4:Y:S01]  /*8070*/  SYNCS.PHASECHK.TRANS64.TRYWAIT P3, [R62+URZ+0x130], R0 ;  /* 0x000130003e0075a7 */ /* 0x00032200080611ff */
[----:B---3--:R-:W-:Y:S01]  /*8080*/  @P5 SEL R69, RZ, 0x1, !P4 ;  /* 0x00000001ff455807 */ /* 0x008fe20006000000 */
[----:B-1----:R-:W-:Y:S06]  /*8090*/  @!P5 BRA `(.L_x_112) ;  /* 0x000000000054d947 */ /* 0x002fec0003800000 */
[----:B------:R-:W-:Y:S01]  /*80a0*/  ISETP.NE.U32.AND P1, PT, R70, 0x1, PT ;  /* 0x000000014600780c */ /* 0x000fe20003f25070 */
[----:B------:R-:W-:Y:S01]  /*80b0*/  VIADD R2, R68, 0x200 ;  /* 0x0000020044027836 */ /* 0x000fe20000000000 */
[----:B------:R-:W-:Y:S01]  /*80c0*/  LOP3.LUT P0, RZ, R48, 0x40, RZ, 0xc0, !PT ;  /* 0x0000004030ff7812 */ /* 0x000fe2000780c0ff */
[----:B------:R-:W-:Y:S01]  /*80d0*/  BSSY B0, `(.L_x_113) ;  /* 0x000000e000007945 */ /* 0x000fe20003800000 */
[----:B------:R-:W-:Y:S01]  /*80e0*/  PLOP3.LUT P2, PT, PT, PT, PT, 0x8, 0x80 ;  /* 0x000000000080781c */ /* 0x000fe20003f4e170 */
[----:B------:R-:W-:Y:S01]  /*80f0*/  IMAD.MOV.U32 R39, RZ, RZ, RZ ;  /* 0x000000ffff277224 */ /* 0x000fe200078e00ff */
[----:B------:R-:W-:Y:S02]  /*8100*/  CS2R R36, SRZ ;  /* 0x0000000000247805 */ /* 0x000fe4000001ff00 */
[----:B------:R-:W-:Y:S02]  /*8110*/  CS2R R30, SRZ ;  /* 0x00000000001e7805 */ /* 0x000fe4000001ff00 */
[----:B------:R-:W-:Y:S03]  /*8120*/  CS2R R28, SRZ ;  /* 0x00000000001c7805 */ /* 0x000fe6000001ff00 */
[----:B------:R-:W-:Y:S01]  /*8130*/  @P1 PLOP3.LUT P2, PT, P0, PT, PT, 0x80, 0x8 ;  /* 0x000000000008181c */ /* 0x000fe2000074f070 */
[----:B------:R-:W-:Y:S01]  /*8140*/  @P1 VIADD R4, R68, 0x210 ;  /* 0x0000021044041836 */ /* 0x000fe20000000000 */
[----:B------:R-:W-:Y:S11]  /*8150*/  ISETP.NE.AND P0, PT, R69, RZ, PT ;  /* 0x000000ff4500720c */ /* 0x000ff60003f05270 */
[----:B------:R-:W-:Y:S02]  /*8160*/  @P2 VIADD R4, R2, 0xfffffff0 ;  /* 0xfffffff002042836 */ /* 0x000fe40000000000 */
[----:B------:R-:W-:Y:S05]  /*8170*/  @P0 BRA `(.L_x_114) ;  /* 0x00000000000c0947 */ /* 0x000fea0003800000 */
[----:B------:R-:W-:Y:S04]  /*8180*/  SHF.L.U32 R3, R57, 0x1f, RZ ;  /* 0x0000001f39037819 */ /* 0x000fe800000006ff */
[----:B------:R-:W1:Y:S02]  /*8190*/  SYNCS.PHASECHK.TRANS64.TRYWAIT P0, [UR50+0xd0], R3 ;  /* 0x0000d003ff0075a7 */ /* 0x000e640008001132 */
[----:B-1----:R-:W-:Y:S05]  /*81a0*/  @!P0 BRA `(.L_x_115) ;  /* 0x0000003000a08947 */ /* 0x002fea0003800000 */
.L_x_114:
[----:B------:R-:W-:Y:S05]  /*81b0*/  BSYNC B0 ;  /* 0x0000000000007941 */ /* 0x000fea0003800000 */
.L_x_113:
[----:B------:R3:W1:Y:S01]  /*81c0*/  @P1 LDS.128 R36, [R4] ;  /* 0x0000000004241984 */ /* 0x0006620000000c00 */
[----:B------:R-:W-:Y:S03]  /*81d0*/  HFMA2 R27, -RZ, RZ, 0, 5.9604644775390625e-08 ;  /* 0x00000001ff1b7431 */ /* 0x000fe600000001ff */
[----:B------:R3:W1:Y:S02]  /*81e0*/  @P1 LDS.128 R28, [R67+UR50+0x200] ;  /* 0x00020032431c1984 */ /* 0x0006640008000c00 */
.L_x_112:
[----:B------:R-:W-:Y:S05]  /*81f0*/  BSYNC B1 ;  /* 0x0000000000017941 */ /* 0x000fea0003800000 */
.L_x_111:
[----:B-1----:R-:W-:Y:S04]  /*8200*/  SHF.R.U32.HI R2, RZ, 0x15, R25 ;  /* 0x00000015ff027819 */ /* 0x002fe80000011619 */
[----:B------:R-:W-:Y:S01]  /*8210*/  LOP3.LUT P0, RZ, R2, 0x3, R50, 0x48, !PT ;  /* 0x0000000302ff7812 */ /* 0x000fe20007804832 */
[----:B------:R-:W-:Y:S01]  /*8220*/  @!UPT UIADD3 URZ, UPT, UPT, URZ, URZ, URZ ;  /* 0x000000fffffff290 */ /* 0x000fe2000fffe0ff */
[----:B----4-:R-:W-:Y:S11]  /*8230*/  @P3 BRA `(.L_x_116) ;  /* 0x0000000000083947 */ /* 0x010ff60003800000 */
[----:B------:R-:W1:Y:S02]  /*8240*/  SYNCS.PHASECHK.TRANS64.TRYWAIT P1, [R62+URZ+0x130], R0 ;  /* 0x000130003e0075a7 */ /* 0x000e6400080211ff */
[----:B-1----:R-:W-:Y:S05]  /*8250*/  @!P1 BRA `(.L_x_117) ;  /* 0x00000030008c9947 */ /* 0x002fea0003800000 */
.L_x_116:
[----:B------:R-:W-:Y:S05]  /*8260*/  @!P0 BRA `(.L_x_118) ;  /* 0x0000000000408947 */ /* 0x000fea0003800000 */
[----:B------:R-:W4:Y:S01]  /*8270*/  LDCU.64 UR8, c[0x4][0x70] ;  /* 0x01000e00ff0877ac */ /* 0x000f220008000a00 */
[----:B------:R-:W-:Y:S01]  /*8280*/  MOV R3, 0x0 ;  /* 0x0000000000037802 */ /* 0x000fe20000000f00 */
[----:B------:R-:W-:Y:S02]  /*8290*/  HFMA2 R12, -RZ, RZ, 0, 5.9604644775390625e-08 ;  /* 0x00000001ff0c7431 */ /* 0x000fe400000001ff */
[----:B------:R-:W-:Y:S02]  /*82a0*/  IMAD.MOV.U32 R8, RZ, RZ, 0x192 ;  /* 0x00000192ff087424 */ /* 0x000fe400078e00ff */
[----:B------:R-:W-:Y:S01]  /*82b0*/  IMAD.MOV.U32 R13, RZ, RZ, RZ ;  /* 0x000000ffff0d7224 */ /* 0x000fe200078e00ff */
[----:B------:R-:W5:Y:S01]  /*82c0*/  LDCU.64 UR6, c[0x4][0x78] ;  /* 0x01000f00ff0677ac */ /* 0x000f620008000a00 */
[----:B------:R-:W1:Y:S01]  /*82d0*/  LDC.64 R2, c[0x4][R3] ;  /* 0x0100000003027b82 */ /* 0x000e620000000a00 */
[----:B------:R-:W2:Y:S01]  /*82e0*/  LDCU.64 UR4, c[0x4][0x10] ;  /* 0x01000200ff0477ac */ /* 0x000ea20008000a00 */
[----:B----4-:R-:W-:Y:S01]  /*82f0*/  MOV R5, UR9 ;  /* 0x0000000900057c02 */ /* 0x010fe20008000f00 */
[----:B---3--:R-:W-:Y:S01]  /*8300*/  IMAD.U32 R4, RZ, RZ, UR8 ;  /* 0x00000008ff047e24 */ /* 0x008fe2000f8e00ff */
[----:B-----5:R-:W-:Y:S01]  /*8310*/  MOV R7, UR7 ;  /* 0x0000000700077c02 */ /* 0x020fe20008000f00 */
[----:B------:R-:W-:Y:S01]  /*8320*/  IMAD.U32 R6, RZ, RZ, UR6 ;  /* 0x00000006ff067e24 */ /* 0x000fe2000f8e00ff */
[----:B--2---:R-:W-:Y:S01]  /*8330*/  MOV R11, UR5 ;  /* 0x00000005000b7c02 */ /* 0x004fe20008000f00 */
[----:B------:R-:W-:Y:S02]  /*8340*/  IMAD.U32 R10, RZ, RZ, UR4 ;  /* 0x00000004ff0a7e24 */ /* 0x000fe4000f8e00ff */
[----:B------:R-:W-:Y:S07]  /*8350*/  LEPC R20, `(.L_x_118) ;  /* 0x000000001014794e */ /* 0x000fee0000000000 */
[----:B-1----:R-:W-:Y:S05]  /*8360*/  CALL.ABS.NOINC R2 ;  /* 0x0000000002007343 */ /* 0x002fea0003c00000 */
.L_x_118:
[----:B------:R-:W-:Y:S01]  /*8370*/  SHF.L.U32 R3, R28, 0x10, RZ ;  /* 0x000000101c037819 */ /* 0x000fe200000006ff */
[----:B------:R-:W-:Y:S05]  /*8380*/  WARPSYNC.ALL ;  /* 0x0000000000007948 */ /* 0x000fea0003800000 */
[----:B------:R-:W-:Y:S01]  /*8390*/  R2UR UR4, R25 ;  /* 0x00000000190472ca */ /* 0x000fe200000e0000 */
[----:B------:R-:W-:Y:S01]  /*83a0*/  BSSY.RECONVERGENT B0, `(.L_x_119) ;  /* 0x0000059000007945 */ /* 0x000fe20003800200 */
[C---:B------:R-:W-:Y:S02]  /*83b0*/  SHF.L.U32 R20, R29.reuse, 0x10, RZ ;  /* 0x000000101d147819 */ /* 0x040fe400000006ff */
[----:B------:R-:W-:Y:S02]  /*83c0*/  LOP3.LUT R21, R29, 0xffff0000, RZ, 0xc0, !PT ;  /* 0xffff00001d157812 */ /* 0x000fe400078ec0ff */
[----:B------:R-:W-:Y:S02]  /*83d0*/  LOP3.LUT P0, RZ, R48, 0x40, RZ, 0xc0, !PT ;  /* 0x0000004030ff7812 */ /* 0x000fe4000780c0ff */
[----:B------:R-:W-:Y:S02]  /*83e0*/  MOV R72, 0x10 ;  /* 0x0000001000487802 */ /* 0x000fe40000000f00 */
[----:B------:R-:W-:Y:S02]  /*83f0*/  ISETP.NE.AND P1, PT, R59, RZ, PT ;  /* 0x000000ff3b00720c */ /* 0x000fe40003f25270 */
[----:B------:R-:W-:Y:S01]  /*8400*/  SEL R72, R72, 0xfffffff0, !P0 ;  /* 0xfffffff048487807 */ /* 0x000fe20004000000 */
[----:B---3--:R-:W1:Y:S01]  /*8410*/  LDTM.x16 R4, tmem[UR4] ;  /* 0x00000004000479ee */ /* 0x008e620008240000 */
[----:B------:R-:W-:Y:S02]  /*8420*/  ISETP.NE.AND P6, PT, R66, RZ, PT ;  /* 0x000000ff4200720c */ /* 0x000fe40003fc5270 */
[----:B------:R-:W-:Y:S02]  /*8430*/  IADD3 R68, PT, PT, R68, R72, RZ ;  /* 0x0000004844447210 */ /* 0x000fe40007ffe0ff */
[----:B------:R-:W-:Y:S01]  /*8440*/  ISETP.NE.U32.OR P0, PT, R64, 0x1, !P6 ;  /* 0x000000014000780c */ /* 0x000fe20007705470 */
[----:B-12---:R-:W-:Y:S01]  /*8450*/  FMUL R0, R24, R4 ;  /* 0x0000000418007220 */ /* 0x006fe20000400000 */
[----:B------:R-:W-:Y:S01]  /*8460*/  LOP3.LUT R4, R28, 0xffff0000, RZ, 0xc0, !PT ;  /* 0xffff00001c047812 */ /* 0x000fe200078ec0ff */
[C---:B------:R-:W-:Y:S01]  /*8470*/  FMUL R2, R24.reuse, R5 ;  /* 0x0000000518027220 */ /* 0x040fe20000400000 */
[----:B------:R-:W-:Y:S01]  /*8480*/  FMUL R7, R24, R7 ;  /* 0x0000000718077220 */ /* 0x000fe20000400000 */
[----:B------:R-:W-:Y:S01]  /*8490*/  FFMA R0, R26, R3, R0 ;  /* 0x000000031a007223 */ /* 0x000fe20000000000 */
[----:B------:R-:W-:Y:S01]  /*84a0*/  FMUL R3, R24, R6 ;  /* 0x0000000618037220 */ /* 0x000fe20000400000 */
[----:B------:R-:W-:Y:S01]  /*84b0*/  FFMA R2, R26, R4, R2 ;  /* 0x000000041a027223 */ /* 0x000fe20000000002 */
[C---:B------:R-:W-:Y:S01]  /*84c0*/  FMUL R4, R24.reuse, R8 ;  /* 0x0000000818047220 */ /* 0x040fe20000400000 */
[C---:B------:R-:W-:Y:S01]  /*84d0*/  FMUL R8, R24.reuse, R12 ;  /* 0x0000000c18087220 */ /* 0x040fe20000400000 */
[----:B------:R-:W-:Y:S01]  /*84e0*/  FMUL R12, R24, R16 ;  /* 0x00000010180c7220 */ /* 0x000fe20000400000 */
[----:B------:R-:W-:Y:S01]  /*84f0*/  SHF.L.U32 R16, R30, 0x10, RZ ;  /* 0x000000101e107819 */ /* 0x000fe200000006ff */
[----:B------:R-:W-:Y:S01]  /*8500*/  FFMA R3, R26, R20, R3 ;  /* 0x000000141a037223 */ /* 0x000fe20000000003 */
[----:B------:R-:W-:Y:S01]  /*8510*/  F2FP.BF16.F32.PACK_AB R32, R2, R0 ;  /* 0x000000000220723e */ /* 0x000fe200000010ff */
[----:B------:R-:W-:Y:S01]  /*8520*/  FFMA R7, R26, R21, R7 ;  /* 0x000000151a077223 */ /* 0x000fe20000000007 */
[----:B------:R-:W-:Y:S01]  /*8530*/  LOP3.LUT R0, R30, 0xffff0000, RZ, 0xc0, !PT ;  /* 0xffff00001e007812 */ /* 0x000fe200078ec0ff */
[C---:B------:R-:W-:Y:S01]  /*8540*/  FMUL R5, R24.reuse, R9 ;  /* 0x0000000918057220 */ /* 0x040fe20000400000 */
[----:B------:R-:W-:Y:S01]  /*8550*/  SHF.L.U32 R2, R31, 0x10, RZ ;  /* 0x000000101f027819 */ /* 0x000fe200000006ff */
[----:B------:R-:W-:Y:S01]  /*8560*/  FMUL R6, R24, R10 ;  /* 0x0000000a18067220 */ /* 0x000fe20000400000 */
[----:B------:R-:W-:Y:S01]  /*8570*/  F2FP.BF16.F32.PACK_AB R33, R7, R3 ;  /* 0x000000030721723e */ /* 0x000fe200000010ff */
[C---:B------:R-:W-:Y:S01]  /*8580*/  FFMA R4, R26.reuse, R16, R4 ;  /* 0x000000101a047223 */ /* 0x040fe20000000004 */
[----:B------:R-:W-:Y:S01]  /*8590*/  LOP3.LUT R16, R31, 0xffff0000, RZ, 0xc0, !PT ;  /* 0xffff00001f107812 */ /* 0x000fe200078ec0ff */
[----:B------:R-:W-:Y:S01]  /*85a0*/  FFMA R5, R26, R0, R5 ;  /* 0x000000001a057223 */ /* 0x000fe20000000005 */
[----:B------:R-:W-:Y:S01]  /*85b0*/  FMUL R11, R24, R11 ;  /* 0x0000000b180b7220 */ /* 0x000fe20000400000 */
[----:B------:R-:W-:Y:S01]  /*85c0*/  SHF.L.U32 R0, R36, 0x10, RZ ;  /* 0x0000001024007819 */ /* 0x000fe200000006ff */
[----:B------:R-:W-:Y:S01]  /*85d0*/  FFMA R6, R26, R2, R6 ;  /* 0x000000021a067223 */ /* 0x000fe20000000006 */
[----:B------:R-:W-:Y:S01]  /*85e0*/  LOP3.LUT R2, R36, 0xffff0000, RZ, 0xc0, !PT ;  /* 0xffff000024027812 */ /* 0x000fe200078ec0ff */
[----:B------:R-:W-:Y:S01]  /*85f0*/  FMUL R9, R24, R13 ;  /* 0x0000000d18097220 */ /* 0x000fe20000400000 */
[C---:B------:R-:W-:Y:S01]  /*8600*/  FFMA R11, R26.reuse, R16, R11 ;  /* 0x000000101a0b7223 */ /* 0x040fe2000000000b */
[C---:B------:R-:W-:Y:S01]  /*8610*/  FFMA R8, R26.reuse, R0, R8 ;  /* 0x000000001a087223 */ /* 0x040fe20000000008 */
[C---:B------:R-:W-:Y:S01]  /*8620*/  SHF.L.U32 R0, R37.reuse, 0x10, RZ ;  /* 0x0000001025007819 */ /* 0x040fe200000006ff */
[----:B------:R-:W-:Y:S01]  /*8630*/  FFMA R9, R26, R2, R9 ;  /* 0x000000021a097223 */ /* 0x000fe20000000009 */
[C---:B------:R-:W-:Y:S01]  /*8640*/  FMUL R10, R24.reuse, R14 ;  /* 0x0000000e180a7220 */ /* 0x040fe20000400000 */
[----:B------:R-:W-:Y:S01]  /*8650*/  LOP3.LUT R2, R37, 0xffff0000, RZ, 0xc0, !PT ;  /* 0xffff000025027812 */ /* 0x000fe200078ec0ff */
[----:B------:R-:W-:Y:S01]  /*8660*/  FMUL R15, R24, R15 ;  /* 0x0000000f180f7220 */ /* 0x000fe20000400000 */
[----:B------:R-:W-:Y:S01]  /*8670*/  SHF.L.U32 R3, R38, 0x10, RZ ;  /* 0x0000001026037819 */ /* 0x000fe200000006ff */
[C---:B------:R-:W-:Y:S01]  /*8680*/  FFMA R10, R26.reuse, R0, R10 ;  /* 0x000000001a0a7223 */ /* 0x040fe2000000000a */
[----:B------:R-:W-:Y:S01]  /*8690*/  F2FP.BF16.F32.PACK_AB R34, R5, R4 ;  /* 0x000000040522723e */ /* 0x000fe200000010ff */
[----:B------:R-:W-:Y:S01]  /*86a0*/  FFMA R15, R26, R2, R15 ;  /* 0x000000021a0f7223 */ /* 0x000fe2000000000f */
[----:B------:R-:W-:Y:S01]  /*86b0*/  LOP3.LUT R0, R38, 0xffff0000, RZ, 0xc0, !PT ;  /* 0xffff000026007812 */ /* 0x000fe200078ec0ff */
[C---:B------:R-:W-:Y:S01]  /*86c0*/  FMUL R13, R24.reuse, R17 ;  /* 0x00000011180d7220 */ /* 0x040fe20000400000 */
[C---:B------:R-:W-:Y:S01]  /*86d0*/  SHF.L.U32 R4, R39.reuse, 0x10, RZ ;  /* 0x0000001027047819 */ /* 0x040fe200000006ff */
[C---:B------:R-:W-:Y:S01]  /*86e0*/  FMUL R14, R24.reuse, R18 ;  /* 0x00000012180e7220 */ /* 0x040fe20000400000 */
[----:B------:R-:W-:Y:S01]  /*86f0*/  LOP3.LUT R2, R39, 0xffff0000, RZ, 0xc0, !PT ;  /* 0xffff000027027812 */ /* 0x000fe200078ec0ff */
[----:B------:R-:W-:Y:S01]  /*8700*/  FMUL R19, R24, R19 ;  /* 0x0000001318137220 */ /* 0x000fe20000400000 */
[----:B------:R-:W-:Y:S01]  /*8710*/  F2FP.BF16.F32.PACK_AB R35, R11, R6 ;  /* 0x000000060b23723e */ /* 0x000fe200000010ff */
[C---:B------:R-:W-:Y:S01]  /*8720*/  FFMA R12, R26.reuse, R3, R12 ;  /* 0x000000031a0c7223 */ /* 0x040fe2000000000c */
[C---:B------:R-:W-:Y:S01]  /*8730*/  FFMA R13, R26.reuse, R0, R13 ;  /* 0x000000001a0d7223 */ /* 0x040fe2000000000d */
[C---:B------:R-:W-:Y:S01]  /*8740*/  FFMA R14, R26.reuse, R4, R14 ;  /* 0x000000041a0e7223 */ /* 0x040fe2000000000e */
[----:B------:R-:W-:Y:S01]  /*8750*/  FFMA R19, R26, R2, R19 ;  /* 0x000000021a137223 */ /* 0x000fe20000000013 */
[----:B------:R1:W-:Y:S01]  /*8760*/  STS.128 [R67+UR50+0x200], R32 ;  /* 0x0002002043007988 */ /* 0x0003e20008000c32 */
[----:B------:R-:W-:Y:S02]  /*8770*/  F2FP.BF16.F32.PACK_AB R8, R9, R8 ;  /* 0x000000080908723e */ /* 0x000fe400000010ff */
[----:B------:R-:W-:Y:S02]  /*8780*/  F2FP.BF16.F32.PACK_AB R9, R15, R10 ;  /* 0x0000000a0f09723e */ /* 0x000fe400000010ff */
[----:B------:R-:W-:Y:S02]  /*8790*/  F2FP.BF16.F32.PACK_AB R10, R13, R12 ;  /* 0x0000000c0d0a723e */ /* 0x000fe400000010ff */
[----:B------:R-:W-:Y:S05]  /*87a0*/  F2FP.BF16.F32.PACK_AB R11, R19, R14 ;  /* 0x0000000e130b723e */ /* 0x000fea00000010ff */
[----:B------:R1:W-:Y:S01]  /*87b0*/  STS.128 [R68+0x200], R8 ;  /* 0x0002000844007388 */ /* 0x0003e20000000c00 */
[----:B------:R-:W-:Y:S01]  /*87c0*/  @!PT LDS RZ, [RZ] ;  /* 0x00000000fffff984 */ /* 0x000fe20000000800 */
[----:B------:R-:W-:Y:S01]  /*87d0*/  @!PT LDS RZ, [RZ] ;  /* 0x00000000fffff984 */ /* 0x000fe20000000800 */
[----:B------:R-:W-:Y:S01]  /*87e0*/  @!PT LDS RZ, [RZ] ;  /* 0x00000000fffff984 */ /* 0x000fe20000000800 */
[----:B------:R-:W-:Y:S01]  /*87f0*/  @!PT LDS RZ, [RZ] ;  /* 0x00000000fffff984 */ /* 0x000fe20000000800 */
[----:B------:R2:W-:Y:S07]  /*8800*/  MEMBAR.ALL.CTA ;  /* 0x0000000000007992 */ /* 0x0005ee0000008000 */
[----:B--2---:R-:W2:Y:S02]  /*8810*/  FENCE.VIEW.ASYNC.S ;  /* 0x00000000000073c6 */ /* 0x004ea40000000000 */
[----:B--2---:R-:W-:Y:S06]  /*8820*/  BAR.SYNC.DEFER_BLOCKING 0x1, 0x80 ;  /* 0x0042000000007b1d */ /* 0x004fec0000010000 */
[----:B------:R-:W-:Y:S05]  /*8830*/  @P1 BRA `(.L_x_120) ;  /* 0x00000000003c1947 */ /* 0x000fea0003800000 */
[----:B------:R-:W2:Y:S01]  /*8840*/  LDCU.64 UR8, c[0x0][0x348] ;  /* 0x00006900ff0877ac */ /* 0x000ea20008000a00 */
[----:B------:R-:W-:Y:S01]  /*8850*/  UIADD3 UR4, UPT, UPT, UR50, 0x200, URZ ;  /* 0x0000020032047890 */ /* 0x000fe2000fffe0ff */
[----:B------:R-:W-:Y:S01]  /*8860*/  UMOV UR41, UR51 ;  /* 0x0000003300297c82 */ /* 0x000fe20008000000 */
[----:B------:R-:W-:Y:S02]  /*8870*/  UIADD3 UR6, UPT, UPT, UR50, 0xa00, URZ ;  /* 0x00000a0032067890 */ /* 0x000fe4000fffe0ff */
[----:B------:R-:W-:Y:S02]  /*8880*/  UIADD3 UR7, UPT, UPT, UR51, 0x40, URZ ;  /* 0x0000004033077890 */ /* 0x000fe4000fffe0ff */
[----:B------:R-:W-:Y:S04]  /*8890*/  MOV R54, UR4 ;  /* 0x0000000400367c02 */ /* 0x000fe80008000f00 */
[----:B------:R-:W-:Y:S01]  /*88a0*/  R2UR UR40, R54 ;  /* 0x00000000362872ca */ /* 0x000fe200000e0000 */
[----:B--2---:R-:W-:Y:S04]  /*88b0*/  UIADD3 UR4, UP0, UPT, UR8, 0x780, URZ ;  /* 0x0000078008047890 */ /* 0x004fe8000ff1e0ff */
[----:B------:R-:W-:Y:S09]  /*88c0*/  UIADD3.X UR5, UPT, UPT, URZ, UR9, URZ, UP0, !UPT ;  /* 0x00000009ff057290 */ /* 0x000ff200087fe4ff */
[----:B------:R2:W-:Y:S02]  /*88d0*/  UTMASTG.5D [UR40], [UR4] ;  /* 0x00000028040073b5 */ /* 0x0005e40008020000 */
[----:B--2---:R-:W-:Y:S01]  /*88e0*/  UMOV UR40, UR6 ;  /* 0x0000000600287c82 */ /* 0x004fe20008000000 */
[----:B------:R-:W-:Y:S02]  /*88f0*/  UMOV UR41, UR7 ;  /* 0x0000000700297c82 */ /* 0x000fe40008000000 */
[----:B------:R2:W-:Y:S01]  /*8900*/  UTMASTG.5D [UR40], [UR4] ;  /* 0x00000028040073b5 */ /* 0x0005e20008020000 */
[----:B------:R0:W-:Y:S01]  /*8910*/  UTMACMDFLUSH ;  /* 0x00000000000079b7 */ /* 0x0001e20000000000 */
[----:B--2---:R-:W-:Y:S04]  /*8920*/  DEPBAR.LE SB0, 0x1 ;  /* 0x000080400000791a */ /* 0x004fe80000000000 */
.L_x_120:
[----:B------:R-:W-:Y:S05]  /*8930*/  BSYNC.RECONVERGENT B0 ;  /* 0x0000000000007941 */ /* 0x000fea0003800200 */
.L_x_119:
[----:B------:R-:W-:Y:S01]  /*8940*/  BAR.SYNC.DEFER_BLOCKING 0x1, 0x80 ;  /* 0x0042000000007b1d */ /* 0x000fe20000010000 */
[----:B------:R-:W-:Y:S01]  /*8950*/  LEA R4, R27, UR50, 0x3 ;  /* 0x000000321b047c11 */ /* 0x000fe2000f8e18ff */
[----:B------:R-:W-:Y:S01]  /*8960*/  UISETP.NE.AND UP0, UPT, UR55, URZ, UPT ;  /* 0x000000ff3700728c */ /* 0x000fe2000bf05270 */
[----:B------:R-:W-:Y:S08]  /*8970*/  @P0 SHF.L.U32 R3, R57, 0x1f, RZ ;  /* 0x0000001f39030819 */ /* 0x000ff000000006ff */
[----:B------:R-:W-:Y:S05]  /*8980*/  BRA.U !UP0, `(.L_x_121) ;  /* 0x0000000108287547 */ /* 0x000fea000b800000 */
[----:B------:R-:W2:Y:S01]  /*8990*/  S2R R0, SR_CgaCtaId ;  /* 0x0000000000007919 */ /* 0x000ea20000008800 */
[----:B------:R-:W-:Y:S01]  /*89a0*/  ISETP.NE.U32.OR P1, PT, R64, 0x1, !P6 ;  /* 0x000000014000780c */ /* 0x000fe20007725470 */
[----:B------:R-:W-:Y:S01]  /*89b0*/  IMAD.U32 R2, RZ, RZ, UR53 ;  /* 0x00000035ff027e24 */ /* 0x000fe2000f8e00ff */
[----:B------:R-:W-:Y:S04]  /*89c0*/  UIADD3 UR4, UPT, UPT, UR53, 0x1, URZ ;  /* 0x0000000135047890 */ /* 0x000fe8000fffe0ff */
[----:B------:R-:W-:Y:S04]  /*89d0*/  UISETP.NE.AND UP0, UPT, UR4, 0x4, UPT ;  /* 0x000000040400788c */ /* 0x000fe8000bf05270 */
[----:B------:R-:W-:Y:S03]  /*89e0*/  USEL UR53, UR4, URZ, UP0 ;  /* 0x000000ff04357287 */ /* 0x000fe60008000000 */
[----:B------:R-:W-:Y:S05]  /*89f0*/  @P1 LEA R2, R2, UR50, 0x3 ;  /* 0x0000003202021c11 */ /* 0x000fea000f8e18ff */
[----:B------:R-:W-:Y:S05]  /*8a00*/  @P1 VIADD R2, R2, 0xf0 ;  /* 0x000000f002021836 */ /* 0x000fea0000000000 */
[----:B--2---:R-:W-:Y:S04]  /*8a10*/  @P1 PRMT R0, R0, 0x654, R2 ;  /* 0x0000065400001816 */ /* 0x004fe80000000002 */
[----:B------:R2:W-:Y:S03]  /*8a20*/  @P1 SYNCS.ARRIVE.TRANS64.RED.A1T0 RZ, [R0+URZ], RZ ;  /* 0x000000ff00ff19a7 */ /* 0x0005e600081004ff */
.L_x_121:
[----:B------:R-:W3:Y:S01]  /*8a30*/  @P0 SYNCS.PHASECHK.TRANS64.TRYWAIT P1, [R4+URZ+0xd0], R3 ;  /* 0x0000d003040005a7 */ /* 0x000ee200080211ff */
[----:B------:R-:W-:Y:S01]  /*8a40*/  BSSY B1, `(.L_x_122) ;  /* 0x0000011000017945 */ /* 0x000fe20003800000 */
[----:B---3--:R-:W-:Y:S03]  /*8a50*/  @P0 SEL R69, RZ, 0x1, !P1 ;  /* 0x00000001ff450807 */ /* 0x008fe60004800000 */
[----:B------:R-:W-:Y:S05]  /*8a60*/  @!P0 BRA `(.L_x_123) ;  /* 0x0000000000388947 */ /* 0x000fea0003800000 */
[----:B------:R-:W-:Y:S01]  /*8a70*/  ISETP.NE.U32.AND P0, PT, R70, 0x1, PT ;  /* 0x000000014600780c */ /* 0x000fe20003f05070 */
[----:B------:R-:W-:Y:S01]  /*8a80*/  BSSY B0, `(.L_x_124) ;  /* 0x0000009000007945 */ /* 0x000fe20003800000 */
[----:B------:R-:W-:Y:S11]  /*8a90*/  ISETP.NE.AND P1, PT, R69, RZ, PT ;  /* 0x000000ff4500720c */ /* 0x000ff60003f25270 */
[----:B------:R-:W-:Y:S05]  /*8aa0*/  @P0 IMAD R3, R27, 0x1000, R67 ;  /* 0x000010001b030824 */ /* 0x000fea00078e0243 */
[----:B------:R-:W-:Y:S05]  /*8ab0*/  @P0 IADD3 R2, PT, PT, R3, UR50, RZ ;  /* 0x0000003203020c10 */ /* 0x000fea000fffe0ff */
[----:B------:R-:W-:Y:S01]  /*8ac0*/  @P0 IMAD.IADD R2, R72, 0x1, R2 ;  /* 0x0000000148020824 */ /* 0x000fe200078e0202 */
[----:B------:R-:W-:Y:S06]  /*8ad0*/  @P1 BRA `(.L_x_125) ;  /* 0x00000000000c1947 */ /* 0x000fec0003800000 */
[----:B--2---:R-:W-:Y:S04]  /*8ae0*/  SHF.L.U32 R0, R57, 0x1f, RZ ;  /* 0x0000001f39007819 */ /* 0x004fe800000006ff */
[----:B------:R-:W2:Y:S02]  /*8af0*/  SYNCS.PHASECHK.TRANS64.TRYWAIT P1, [R4+URZ+0xd0], R0 ;  /* 0x0000d000040075a7 */ /* 0x000ea400080211ff */
[----:B--2---:R-:W-:Y:S05]  /*8b00*/  @!P1 BRA `(.L_x_126) ;  /* 0x0000002800749947 */ /* 0x004fea0003800000 */
.L_x_125:
[----:B------:R-:W-:Y:S05]  /*8b10*/  BSYNC B0 ;  /* 0x0000000000007941 */ /* 0x000fea0003800000 */
.L_x_124:
[----:B------:R3:W4:Y:S01]  /*8b20*/  @P0 LDS.128 R28, [R3+UR50+0x200] ;  /* 0x00020032031c0984 */ /* 0x0007220008000c00 */
[----:B------:R-:W-:Y:S03]  /*8b30*/  IADD3 R27, PT, PT, R27, 0x1, RZ ;  /* 0x000000011b1b7810 */ /* 0x000fe60007ffe0ff */
[----:B------:R3:W1:Y:S04]  /*8b40*/  @P0 LDS.128 R36, [R2+0x200] ;  /* 0x0002000002240984 */ /* 0x0006680000000c00 */
.L_x_123:
[----:B------:R-:W-:Y:S05]  /*8b50*/  BSYNC B1 ;  /* 0x0000000000017941 */ /* 0x000fea0003800000 */
.L_x_122:
[----:B--2---:R-:W-:Y:S05]  /*8b60*/  VIADD R0, R25, 0x10 ;  /* 0x0000001019007836 */ /* 0x004fea0000000000 */
[----:B------:R-:W-:Y:S04]  /*8b70*/  SHF.R.U32.HI R0, RZ, 0x15, R0 ;  /* 0x00000015ff007819 */ /* 0x000fe80000011600 */
[----:B------:R-:W-:Y:S11]  /*8b80*/  LOP3.LUT P0, RZ, R0, 0x3, R50, 0x48, !PT ;  /* 0x0000000300ff7812 */ /* 0x000ff60007804832 */
[----:B------:R-:W-:Y:S02]  /*8b90*/  @!UPT UIADD3 URZ, UPT, UPT, URZ, URZ, URZ ;  /* 0x000000fffffff290 */ /* 0x000fe4000fffe0ff */
[----:B------:R-:W-:Y:S05]  /*8ba0*/  @!P0 BRA `(.L_x_127) ;  /* 0x0000000000408947 */ /* 0x000fea0003800000 */
[----:B------:R-:W2:Y:S01]  /*8bb0*/  LDCU.64 UR8, c[0x4][0x70] ;  /* 0x01000e00ff0877ac */ /* 0x000ea20008000a00 */
[----:B---3--:R-:W-:Y:S01]  /*8bc0*/  MOV R3, 0x0 ;  /* 0x0000000000037802 */ /* 0x008fe20000000f00 */
[----:B------:R-:W-:Y:S02]  /*8bd0*/  HFMA2 R12, -RZ, RZ, 0, 5.9604644775390625e-08 ;  /* 0x00000001ff0c7431 */ /* 0x000fe400000001ff */
[----:B-1----:R-:W-:Y:S02]  /*8be0*/  IMAD.MOV.U32 R8, RZ, RZ, 0x192 ;  /* 0x00000192ff087424 */ /* 0x002fe400078e00ff */
[----:B------:R-:W-:Y:S01]  /*8bf0*/  IMAD.MOV.U32 R13, RZ, RZ, RZ ;  /* 0x000000ffff0d7224 */ /* 0x000fe200078e00ff */
[----:B------:R-:W1:Y:S01]  /*8c00*/  LDCU.64 UR6, c[0x4][0x78] ;  /* 0x01000f00ff0677ac */ /* 0x000e620008000a00 */
[----:B------:R-:W3:Y:S01]  /*8c10*/  LDC.64 R2, c[0x4][R3] ;  /* 0x0100000003027b82 */ /* 0x000ee20000000a00 */
[----:B------:R-:W5:Y:S01]  /*8c20*/  LDCU.64 UR4, c[0x4][0x10] ;  /* 0x01000200ff0477ac */ /* 0x000f620008000a00 */
[----:B--2---:R-:W-:Y:S01]  /*8c30*/  MOV R5, UR9 ;  /* 0x0000000900057c02 */ /* 0x004fe20008000f00 */
[----:B------:R-:W-:Y:S01]  /*8c40*/  IMAD.U32 R4, RZ, RZ, UR8 ;  /* 0x00000008ff047e24 */ /* 0x000fe2000f8e00ff */
[----:B-1----:R-:W-:Y:S01]  /*8c50*/  MOV R7, UR7 ;  /* 0x0000000700077c02 */ /* 0x002fe20008000f00 */
[----:B------:R-:W-:Y:S01]  /*8c60*/  IMAD.U32 R6, RZ, RZ, UR6 ;  /* 0x00000006ff067e24 */ /* 0x000fe2000f8e00ff */
[----:B-----5:R-:W-:Y:S01]  /*8c70*/  MOV R11, UR5 ;  /* 0x00000005000b7c02 */ /* 0x020fe20008000f00 */
[----:B------:R-:W-:Y:S02]  /*8c80*/  IMAD.U32 R10, RZ, RZ, UR4 ;  /* 0x00000004ff0a7e24 */ /* 0x000fe4000f8e00ff */
[----:B------:R-:W-:Y:S07]  /*8c90*/  LEPC R20, `(.L_x_127) ;  /* 0x000000001014794e */ /* 0x000fee0000000000 */
[----:B---34-:R-:W-:Y:S05]  /*8ca0*/  CALL.ABS.NOINC R2 ;  /* 0x0000000002007343 */ /* 0x018fea0003c00000 */
.L_x_127:
[----:B---34-:R-:W-:Y:S01]  /*8cb0*/  SHF.L.U32 R3, R28, 0x10, RZ ;  /* 0x000000101c037819 */ /* 0x018fe200000006ff */
[----:B------:R-:W-:Y:S05]  /*8cc0*/  WARPSYNC.ALL ;  /* 0x0000000000007948 */ /* 0x000fea0003800000 */
[----:B------:R-:W-:Y:S01]  /*8cd0*/  R2UR UR4, R25 ;  /* 0x00000000190472ca */ /* 0x000fe200000e0000 */
[----:B------:R-:W2:Y:S01]  /*8ce0*/  S2R R71, SR_CgaCtaId ;  /* 0x0000000000477919 */ /* 0x000ea20000008800 */
[C---:B------:R-:W-:Y:S01]  /*8cf0*/  SHF.L.U32 R20, R29.reuse, 0x10, RZ ;  /* 0x000000101d147819 */ /* 0x040fe200000006ff */
[----:B------:R-:W-:Y:S01]  /*8d00*/  BSSY.RECONVERGENT B0, `(.L_x_128) ;  /* 0x0000058000007945 */ /* 0x000fe20003800200 */
[----:B------:R-:W-:Y:S02]  /*8d10*/  LOP3.LUT R21, R29, 0xffff0000, RZ, 0xc0, !PT ;  /* 0xffff00001d157812 */ /* 0x000fe400078ec0ff */
[----:B------:R-:W-:Y:S02]  /*8d20*/  ISETP.NE.AND P6, PT, R66, RZ, PT ;  /* 0x000000ff4200720c */ /* 0x000fe40003fc5270 */
[----:B------:R-:W-:Y:S02]  /*8d30*/  ISETP.NE.AND P1, PT, R59, RZ, PT ;  /* 0x000000ff3b00720c */ /* 0x000fe40003f25270 */
[----:B------:R-:W-:Y:S03]  /*8d40*/  ISETP.NE.U32.OR P0, PT, R64, 0x1, !P6 ;  /* 0x000000014000780c */ /* 0x000fe60007705470 */
[----:B-1----:R-:W1:Y:S02]  /*8d50*/  LDTM.x16 R4, tmem[UR4+0x10] ;  /* 0x00001004000479ee */ /* 0x002e640008240000 */
[----:B-1----:R-:W-:Y:S01]  /*8d60*/  FMUL R0, R24, R4 ;  /* 0x0000000418007220 */ /* 0x002fe20000400000 */
[----:B------:R-:W-:Y:S01]  /*8d70*/  LOP3.LUT R4, R28, 0xffff0000, RZ, 0xc0, !PT ;  /* 0xffff00001c047812 */ /* 0x000fe200078ec0ff */
[C---:B------:R-:W-:Y:S01]  /*8d80*/  FMUL R2, R24.reuse, R5 ;  /* 0x0000000518027220 */ /* 0x040fe20000400000 */
[----:B------:R-:W-:Y:S01]  /*8d90*/  FMUL R7, R24, R7 ;  /* 0x0000000718077220 */ /* 0x000fe20000400000 */
[----:B------:R-:W-:Y:S01]  /*8da0*/  FFMA R0, R26, R3, R0 ;  /* 0x000000031a007223 */ /* 0x000fe20000000000 */
[----:B------:R-:W-:Y:S01]  /*8db0*/  FMUL R3, R24, R6 ;  /* 0x0000000618037220 */ /* 0x000fe20000400000 */
[----:B------:R-:W-:Y:S01]  /*8dc0*/  FFMA R2, R26, R4, R2 ;  /* 0x000000041a027223 */ /* 0x000fe20000000002 */
[C---:B------:R-:W-:Y:S01]  /*8dd0*/  FMUL R4, R24.reuse, R8 ;  /* 0x0000000818047220 */ /* 0x040fe20000400000 */
[----:B------:R-:W-:Y:S01]  /*8de0*/  FMUL R5, R24, R9 ;  /* 0x0000000918057220 */ /* 0x000fe20000400000 */
[C---:B------:R-:W-:Y:S01]  /*8df0*/  FFMA R3, R26.reuse, R20, R3 ;  /* 0x000000141a037223 */ /* 0x040fe20000000003 */
[----:B------:R-:W-:Y:S01]  /*8e00*/  FFMA R7, R26, R21, R7 ;  /* 0x000000151a077223 */ /* 0x000fe20000000007 */
[----:B------:R-:W-:Y:S01]  /*8e10*/  F2FP.BF16.F32.PACK_AB R32, R2, R0 ;  /* 0x000000000220723e */ /* 0x000fe200000010ff */
[----:B------:R-:W-:Y:S01]  /*8e20*/  FMUL R8, R24, R12 ;  /* 0x0000000c18087220 */ /* 0x000fe20000400000 */
[----:B------:R-:W-:Y:S01]  /*8e30*/  SHF.L.U32 R0, R30, 0x10, RZ ;  /* 0x000000101e007819 */ /* 0x000fe200000006ff */
[----:B------:R-:W-:Y:S01]  /*8e40*/  FMUL R9, R24, R13 ;  /* 0x0000000d18097220 */ /* 0x000fe20000400000 */
[----:B------:R-:W-:Y:S01]  /*8e50*/  LOP3.LUT R2, R30, 0xffff0000, RZ, 0xc0, !PT ;  /* 0xffff00001e027812 */ /* 0x000fe200078ec0ff */
[C---:B------:R-:W-:Y:S01]  /*8e60*/  FMUL R12, R24.reuse, R16 ;  /* 0x00000010180c7220 */ /* 0x040fe20000400000 */
[C---:B------:R-:W-:Y:S01]  /*8e70*/  SHF.L.U32 R16, R31.reuse, 0x10, RZ ;  /* 0x000000101f107819 */ /* 0x040fe200000006ff */
[----:B------:R-:W-:Y:S01]  /*8e80*/  FMUL R13, R24, R17 ;  /* 0x00000011180d7220 */ /* 0x000fe20000400000 */
[----:B------:R-:W-:Y:S01]  /*8e90*/  LOP3.LUT R17, R31, 0xffff0000, RZ, 0xc0, !PT ;  /* 0xffff00001f117812 */ /* 0x000fe200078ec0ff */
[----:B------:R-:W-:Y:S01]  /*8ea0*/  FFMA R4, R26, R0, R4 ;  /* 0x000000001a047223 */ /* 0x000fe20000000004 */
[----:B------:R-:W-:Y:S01]  /*8eb0*/  SHF.L.U32 R0, R36, 0x10, RZ ;  /* 0x0000001024007819 */ /* 0x000fe200000006ff */
[----:B------:R-:W-:Y:S01]  /*8ec0*/  FMUL R6, R24, R10 ;  /* 0x0000000a18067220 */ /* 0x000fe20000400000 */
[----:B------:R-:W-:Y:S01]  /*8ed0*/  F2FP.BF16.F32.PACK_AB R33, R7, R3 ;  /* 0x000000030721723e */ /* 0x000fe200000010ff */
[----:B------:R-:W-:Y:S01]  /*8ee0*/  FFMA R5, R26, R2, R5 ;  /* 0x000000021a057223 */ /* 0x000fe20000000005 */
[----:B------:R-:W-:Y:S01]  /*8ef0*/  LOP3.LUT R2, R36, 0xffff0000, RZ, 0xc0, !PT ;  /* 0xffff000024027812 */ /* 0x000fe200078ec0ff */
[----:B------:R-:W-:Y:S01]  /*8f00*/  FMUL R11, R24, R11 ;  /* 0x0000000b180b7220 */ /* 0x000fe20000400000 */
[----:B------:R-:W-:Y:S01]  /*8f10*/  SHF.L.U32 R3, R37, 0x10, RZ ;  /* 0x0000001025037819 */ /* 0x000fe200000006ff */
[----:B------:R-:W-:Y:S01]  /*8f20*/  FFMA R6, R26, R16, R6 ;  /* 0x000000101a067223 */ /* 0x000fe20000000006 */
[----:B------:R-:W-:Y:S01]  /*8f30*/  F2FP.BF16.F32.PACK_AB R34, R5, R4 ;  /* 0x000000040522723e */ /* 0x000fe200000010ff */
[----:B------:R-:W-:Y:S01]  /*8f40*/  FMUL R10, R24, R14 ;  /* 0x0000000e180a7220 */ /* 0x000fe20000400000 */
[C---:B------:R-:W-:Y:S01]  /*8f50*/  SHF.L.U32 R4, R39.reuse, 0x10, RZ ;  /* 0x0000001027047819 */ /* 0x040fe200000006ff */
[C---:B------:R-:W-:Y:S01]  /*8f60*/  FFMA R11, R26.reuse, R17, R11 ;  /* 0x000000111a0b7223 */ /* 0x040fe2000000000b */
[----:B------:R-:W-:Y:S01]  /*8f70*/  LOP3.LUT R5, R39, 0xffff0000, RZ, 0xc0, !PT ;  /* 0xffff000027057812 */ /* 0x000fe200078ec0ff */
[C---:B------:R-:W-:Y:S01]  /*8f80*/  FFMA R8, R26.reuse, R0, R8 ;  /* 0x000000001a087223 */ /* 0x040fe20000000008 */
[C---:B------:R-:W-:Y:S01]  /*8f90*/  FFMA R9, R26.reuse, R2, R9 ;  /* 0x000000021a097223 */ /* 0x040fe20000000009 */
[----:B------:R-:W-:Y:S01]  /*8fa0*/  LOP3.LUT R0, R37, 0xffff0000, RZ, 0xc0, !PT ;  /* 0xffff000025007812 */ /* 0x000fe200078ec0ff */
[----:B------:R-:W-:Y:S01]  /*8fb0*/  FFMA R10, R26, R3, R10 ;  /* 0x000000031a0a7223 */ /* 0x000fe2000000000a */
[----:B------:R-:W-:Y:S01]  /*8fc0*/  FMUL R15, R24, R15 ;  /* 0x0000000f180f7220 */ /* 0x000fe20000400000 */
[----:B------:R-:W-:Y:S01]  /*8fd0*/  SHF.L.U32 R2, R38, 0x10, RZ ;  /* 0x0000001026027819 */ /* 0x000fe200000006ff */
[----:B------:R-:W-:Y:S01]  /*8fe0*/  FMUL R14, R24, R18 ;  /* 0x00000012180e7220 */ /* 0x000fe20000400000 */
[----:B------:R-:W-:Y:S01]  /*8ff0*/  LOP3.LUT R3, R38, 0xffff0000, RZ, 0xc0, !PT ;  /* 0xffff000026037812 */ /* 0x000fe200078ec0ff */
[----:B------:R-:W-:Y:S01]  /*9000*/  FFMA R15, R26, R0, R15 ;  /* 0x000000001a0f7223 */ /* 0x000fe2000000000f */
        /* <DEDUP_REMOVED lines=10> */
[----:B------:R-:W-:Y:S02]  /*90b0*/  F2FP.BF16.F32.PACK_AB R11, R19, R14 ;  /* 0x0000000e130b723e */ /* 0x000fe400000010ff */
[----:B------:R-:W-:Y:S02]  /*90c0*/  MOV R0, UR53 ;  /* 0x0000003500007c02 */ /* 0x000fe40008000f00 */
[----:B------:R-:W-:Y:S01]  /*90d0*/  LEA R2, R27, UR50, 0x3 ;  /* 0x000000321b027c11 */ /* 0x000fe2000f8e18ff */
[----:B------:R1:W-:Y:S01]  /*90e0*/  STS.128 [R68+0x1200], R8 ;  /* 0x0012000844007388 */ /* 0x0003e20000000c00 */
[----:B------:R-:W-:Y:S02]  /*90f0*/  @P0 LEA R0, R0, UR50, 0x3 ;  /* 0x0000003200000c11 */ /* 0x000fe4000f8e18ff */
[----:B------:R-:W-:Y:S02]  /*9100*/  @P0 SHF.L.U32 R3, R57, 0x1f, RZ ;  /* 0x0000001f39030819 */ /* 0x000fe400000006ff */
[----:B------:R-:W-:Y:S01]  /*9110*/  @P0 IADD3 R0, PT, PT, R0, 0xf0, RZ ;  /* 0x000000f000000810 */ /* 0x000fe20007ffe0ff */
[----:B------:R-:W-:Y:S01]  /*9120*/  @!PT LDS RZ, [RZ] ;  /* 0x00000000fffff984 */ /* 0x000fe20000000800 */
[----:B------:R-:W-:Y:S01]  /*9130*/  @!PT LDS RZ, [RZ] ;  /* 0x00000000fffff984 */ /* 0x000fe20000000800 */
[----:B------:R-:W-:Y:S01]  /*9140*/  @!PT LDS RZ, [RZ] ;  /* 0x00000000fffff984 */ /* 0x000fe20000000800 */
[----:B------:R-:W-:Y:S01]  /*9150*/  @!PT LDS RZ, [RZ] ;  /* 0x00000000fffff984 */ /* 0x000fe20000000800 */
[----:B------:R3:W-:Y:S06]  /*9160*/  MEMBAR.ALL.CTA ;  /* 0x0000000000007992 */ /* 0x0007ec0000008000 */
[----:B---3--:R-:W3:Y:S01]  /*9170*/  FENCE.VIEW.ASYNC.S ;  /* 0x00000000000073c6 */ /* 0x008ee20000000000 */
[----:B--2---:R-:W-:Y:S01]  /*9180*/  @P0 PRMT R0, R71, 0x654, R0 ;  /* 0x0000065447000816 */ /* 0x004fe20000000000 */
[----:B---3--:R-:W-:Y:S06]  /*9190*/  BAR.SYNC.DEFER_BLOCKING 0x1, 0x80 ;  /* 0x0042000000007b1d */ /* 0x008fec0000010000 */
[----:B------:R-:W-:Y:S05]  /*91a0*/  @P1 BRA `(.L_x_129) ;  /* 0x0000000000341947 */ /* 0x000fea0003800000 */
[----:B------:R-:W2:Y:S01]  /*91b0*/  LDCU.64 UR8, c[0x0][0x348] ;  /* 0x00006900ff0877ac */ /* 0x000ea20008000a00 */
[----:B------:R-:W-:Y:S02]  /*91c0*/  UIADD3 UR40, UPT, UPT, UR50, 0x1200, URZ ;  /* 0x0000120032287890 */ /* 0x000fe4000fffe0ff */
[----:B------:R-:W-:Y:S02]  /*91d0*/  UIADD3 UR41, UPT, UPT, UR51, 0x10, URZ ;  /* 0x0000001033297890 */ /* 0x000fe4000fffe0ff */
[----:B------:R-:W-:Y:S02]  /*91e0*/  UIADD3 UR6, UPT, UPT, UR50, 0x1a00, URZ ;  /* 0x00001a0032067890 */ /* 0x000fe4000fffe0ff */
[----:B------:R-:W-:Y:S02]  /*91f0*/  UIADD3 UR7, UPT, UPT, UR51, 0x50, URZ ;  /* 0x0000005033077890 */ /* 0x000fe4000fffe0ff */
        /* <DEDUP_REMOVED lines=8> */
.L_x_129:
[----:B------:R-:W-:Y:S05]  /*9280*/  BSYNC.RECONVERGENT B0 ;  /* 0x0000000000007941 */ /* 0x000fea0003800200 */
.L_x_128:
[----:B------:R-:W-:Y:S01]  /*9290*/  BAR.SYNC.DEFER_BLOCKING 0x1, 0x80 ;  /* 0x0042000000007b1d */ /* 0x000fe20000010000 */
[----:B------:R-:W-:Y:S04]  /*92a0*/  UIADD3 UR4, UPT, UPT, UR53, 0x1, URZ ;  /* 0x0000000135047890 */ /* 0x000fe8000fffe0ff */
[----:B------:R-:W-:Y:S04]  /*92b0*/  UISETP.NE.AND UP0, UPT, UR4, 0x4, UPT ;  /* 0x000000040400788c */ /* 0x000fe8000bf05270 */
[----:B------:R-:W-:Y:S01]  /*92c0*/  USEL UR52, UR4, URZ, UP0 ;  /* 0x000000ff04347287 */ /* 0x000fe20008000000 */
[----:B------:R2:W-:Y:S01]  /*92d0*/  @P0 SYNCS.ARRIVE.TRANS64.RED.A1T0 RZ, [R0+URZ], RZ ;  /* 0x000000ff00ff09a7 */ /* 0x0005e200081004ff */
[----:B------:R-:W-:Y:S01]  /*92e0*/  BSSY B1, `(.L_x_130) ;  /* 0x0000012000017945 */ /* 0x000fe20003800000 */
[----:B------:R-:W3:Y:S02]  /*92f0*/  @P0 SYNCS.PHASECHK.TRANS64.TRYWAIT P1, [R2+URZ+0xd0], R3 ;  /* 0x0000d003020005a7 */ /* 0x000ee400080211ff */
[----:B---3--:R-:W-:Y:S01]  /*9300*/  @P0 SEL R69, RZ, 0x1, !P1 ;  /* 0x00000001ff450807 */ /* 0x008fe20004800000 */
[----:B--2---:R-:W-:Y:S06]  /*9310*/  @!P0 BRA `(.L_x_131) ;  /* 0x0000000000388947 */ /* 0x004fec0003800000 */
[----:B------:R-:W-:Y:S01]  /*9320*/  ISETP.NE.U32.AND P0, PT, R70, 0x1, PT ;  /* 0x000000014600780c */ /* 0x000fe20003f05070 */
[----:B------:R-:W-:Y:S01]  /*9330*/  BSSY B0, `(.L_x_132) ;  /* 0x0000009000007945 */ /* 0x000fe20003800000 */
[----:B------:R-:W-:Y:S11]  /*9340*/  ISETP.NE.AND P1, PT, R69, RZ, PT ;  /* 0x000000ff4500720c */ /* 0x000ff60003f25270 */
[----:B------:R-:W-:Y:S05]  /*9350*/  @P0 IMAD R3, R27, 0x1000, R67 ;  /* 0x000010001b030824 */ /* 0x000fea00078e0243 */
[----:B------:R-:W-:Y:S05]  /*9360*/  @P0 IADD3 R0, PT, PT, R3, UR50, RZ ;  /* 0x0000003203000c10 */ /* 0x000fea000fffe0ff */
[----:B------:R-:W-:Y:S01]  /*9370*/  @P0 IMAD.IADD R0, R72, 0x1, R0 ;  /* 0x0000000148000824 */ /* 0x000fe200078e0200 */
[----:B------:R-:W-:Y:S06]  /*9380*/  @P1 BRA `(.L_x_133) ;  /* 0x00000000000c1947 */ /* 0x000fec0003800000 */
[----:B------:R-:W-:Y:S04]  /*9390*/  SHF.L.U32 R4, R57, 0x1f, RZ ;  /* 0x0000001f39047819 */ /* 0x000fe800000006ff */
[----:B------:R-:W2:Y:S02]  /*93a0*/  SYNCS.PHASECHK.TRANS64.TRYWAIT P1, [R2+URZ+0xd0], R4 ;  /* 0x0000d004020075a7 */ /* 0x000ea400080211ff */
[----:B--2---:R-:W-:Y:S05]  /*93b0*/  @!P1 BRA `(.L_x_134) ;  /* 0x00000020005c9947 */ /* 0x004fea0003800000 */
.L_x_133:
[----:B------:R-:W-:Y:S05]  /*93c0*/  BSYNC B0 ;  /* 0x0000000000007941 */ /* 0x000fea0003800000 */
.L_x_132:
[----:B------:R3:W4:Y:S01]  /*93d0*/  @P0 LDS.128 R28, [R3+UR50+0x200] ;  /* 0x00020032031c0984 */ /* 0x0007220008000c00 */
[----:B------:R-:W-:Y:S03]  /*93e0*/  IADD3 R27, PT, PT, R27, 0x1, RZ ;  /* 0x000000011b1b7810 */ /* 0x000fe60007ffe0ff */
[----:B------:R3:W1:Y:S04]  /*93f0*/  @P0 LDS.128 R36, [R0+0x200] ;  /* 0x0002000000240984 */ /* 0x0006680000000c00 */
.L_x_131:
[----:B------:R-:W-:Y:S05]  /*9400*/  BSYNC B1 ;  /* 0x0000000000017941 */ /* 0x000fea0003800000 */
.L_x_130:
[----:B---3--:R-:W-:Y:S05]  /*9410*/  VIADD R0, R25, 0x20 ;  /* 0x0000002019007836 */ /* 0x008fea0000000000 */
[----:B------:R-:W-:Y:S04]  /*9420*/  SHF.R.U32.HI R0, RZ, 0x15, R0 ;  /* 0x00000015ff007819 */ /* 0x000fe80000011600 */
[----:B------:R-:W-:Y:S11]  /*9430*/  LOP3.LUT P0, RZ, R0, 0x3, R50, 0x48, !PT ;  /* 0x0000000300ff7812 */ /* 0x000ff60007804832 */
[----:B------:R-:W-:Y:S02]  /*9440*/  @!UPT UIADD3 URZ, UPT, UPT, URZ, URZ, URZ ;  /* 0x000000fffffff290 */ /* 0x000fe4000fffe0ff */
[----:B------:R-:W-:Y:S05]  /*9450*/  @!P0 BRA `(.L_x_135) ;  /* 0x0000000000408947 */ /* 0x000fea0003800000 */
[----:B------:R-:W3:Y:S01]  /*9460*/  LDCU.64 UR8, c[0x4][0x70] ;  /* 0x01000e00ff0877ac */ /* 0x000ee20008000a00 */
[----:B------:R-:W-:Y:S01]  /*9470*/  MOV R3, 0x0 ;  /* 0x0000000000037802 */ /* 0x000fe20000000f00 */
[----:B------:R-:W-:Y:S02]  /*9480*/  HFMA2 R12, -RZ, RZ, 0, 5.9604644775390625e-08 ;  /* 0x00000001ff0c7431 */ /* 0x000fe400000001ff */
[----:B-1----:R-:W-:Y:S02]  /*9490*/  IMAD.MOV.U32 R8, RZ, RZ, 0x192 ;  /* 0x00000192ff087424 */ /* 0x002fe400078e00ff */
[----:B------:R-:W-:Y:S01]  /*94a0*/  IMAD.MOV.U32 R13, RZ, RZ, RZ ;  /* 0x000000ffff0d7224 */ /* 0x000fe200078e00ff */
[----:B------:R-:W1:Y:S01]  /*94b0*/  LDCU.64 UR6, c[0x4][0x78] ;  /* 0x01000f00ff0677ac */ /* 0x000e620008000a00 */
[----:B--2---:R-:W2:Y:S01]  /*94c0*/  LDC.64 R2, c[0x4][R3] ;  /* 0x0100000003027b82 */ /* 0x004ea20000000a00 */
[----:B------:R-:W5:Y:S01]  /*94d0*/  LDCU.64 UR4, c[0x4][0x10] ;  /* 0x01000200ff0477ac */ /* 0x000f620008000a00 */
[----:B---3--:R-:W-:Y:S01]  /*94e0*/  MOV R5, UR9 ;  /* 0x0000000900057c02 */ /* 0x008fe20008000f00 */
[----:B------:R-:W-:Y:S01]  /*94f0*/  IMAD.U32 R4, RZ, RZ, UR8 ;  /* 0x00000008ff047e24 */ /* 0x000fe2000f8e00ff */
[----:B-1----:R-:W-:Y:S01]  /*9500*/  MOV R7, UR7 ;  /* 0x0000000700077c02 */ /* 0x002fe20008000f00 */
[----:B------:R-:W-:Y:S01]  /*9510*/  IMAD.U32 R6, RZ, RZ, UR6 ;  /* 0x00000006ff067e24 */ /* 0x000fe2000f8e00ff */
[----:B-----5:R-:W-:Y:S01]  /*9520*/  MOV R11, UR5 ;  /* 0x00000005000b7c02 */ /* 0x020fe20008000f00 */
[----:B------:R-:W-:Y:S02]  /*9530*/  IMAD.U32 R10, RZ, RZ, UR4 ;  /* 0x00000004ff0a7e24 */ /* 0x000fe4000f8e00ff */
[----:B------:R-:W-:Y:S07]  /*9540*/  LEPC R20, `(.L_x_135) ;  /* 0x000000001014794e */ /* 0x000fee0000000000 */
[----:B--2-4-:R-:W-:Y:S05]  /*9550*/  CALL.ABS.NOINC R2 ;  /* 0x0000000002007343 */ /* 0x014fea0003c00000 */
.L_x_135:
[----:B----4-:R-:W-:Y:S01]  /*9560*/  SHF.L.U32 R3, R28, 0x10, RZ ;  /* 0x000000101c037819 */ /* 0x010fe200000006ff */
[----:B------:R-:W-:Y:S05]  /*9570*/  WARPSYNC.ALL ;  /* 0x0000000000007948 */ /* 0x000fea0003800000 */
[----:B------:R-:W-:Y:S01]  /*9580*/  R2UR UR4, R25 ;  /* 0x00000000190472ca */ /* 0x000fe200000e0000 */
[----:B------:R-:W-:Y:S01]  /*9590*/  BSSY.RECONVERGENT B0, `(.L_x_136) ;  /* 0x0000059000007945 */ /* 0x000fe20003800200 */
[C---:B------:R-:W-:Y:S02]  /*95a0*/  SHF.L.U32 R20, R29.reuse, 0x10, RZ ;  /* 0x000000101d147819 */ /* 0x040fe400000006ff */
[----:B------:R-:W-:Y:S02]  /*95b0*/  LOP3.LUT R21, R29, 0xffff0000, RZ, 0xc0, !PT ;  /* 0xffff00001d157812 */ /* 0x000fe400078ec0ff */
[----:B------:R-:W-:Y:S02]  /*95c0*/  ISETP.NE.AND P6, PT, R66, RZ, PT ;  /* 0x000000ff4200720c */ /* 0x000fe40003fc5270 */
[----:B------:R-:W-:Y:S02]  /*95d0*/  ISETP.NE.AND P1, PT, R59, RZ, PT ;  /* 0x000000ff3b00720c */ /* 0x000fe40003f25270 */
[----:B------:R-:W-:Y:S03]  /*95e0*/  ISETP.NE.U32.OR P0, PT, R64, 0x1, !P6 ;  /* 0x000000014000780c */ /* 0x000fe60007705470 */
[----:B-12---:R-:W1:Y:S02]  /*95f0*/  LDTM.x16 R4, tmem[UR4+0x20] ;  /* 0x00002004000479ee */ /* 0x006e640008240000 */
        /* <DEDUP_REMOVED lines=15> */
[----:B------:R-:W-:Y:S01]  /*96f0*/  FFMA R4, R26, R16, R4 ;  /* 0x000000101a047223 */ /* 0x000fe20000000004 */
[C---:B------:R-:W-:Y:S01]  /*9700*/  SHF.L.U32 R2, R31.reuse, 0x10, RZ ;  /* 0x000000101f027819 */ /* 0x040fe200000006ff */
[C---:B------:R-:W-:Y:S01]  /*9710*/  FMUL R5, R24.reuse, R9 ;  /* 0x0000000918057220 */ /* 0x040fe20000400000 */
[----:B------:R-:W-:Y:S01]  /*9720*/  LOP3.LUT R16, R31, 0xffff0000, RZ, 0xc0, !PT ;  /* 0xffff00001f107812 */ /* 0x000fe200078ec0ff */
[----:B------:R-:W-:Y:S01]  /*9730*/  FMUL R6, R24, R10 ;  /* 0x0000000a18067220 */ /* 0x000fe20000400000 */
[----:B------:R-:W-:Y:S01]  /*9740*/  F2FP.BF16.F32.PACK_AB R33, R7, R3 ;  /* 0x000000030721723e */ /* 0x000fe200000010ff */
[----:B------:R-:W-:Y:S01]  /*9750*/  FFMA R5, R26, R0, R5 ;  /* 0x000000001a057223 */ /* 0x000fe20000000005 */
[----:B------:R-:W-:Y:S01]  /*9760*/  SHF.L.U32 R0, R36, 0x10, RZ ;  /* 0x0000001024007819 */ /* 0x000fe200000006ff */
[----:B------:R-:W-:Y:S01]  /*9770*/  FFMA R6, R26, R2, R6 ;  /* 0x000000021a067223 */ /* 0x000fe20000000006 */
[----:B------:R-:W-:Y:S01]  /*9780*/  LOP3.LUT R2, R36, 0xffff0000, RZ, 0xc0, !PT ;  /* 0xffff000024027812 */ /* 0x000fe200078ec0ff */
[C---:B------:R-:W-:Y:S01]  /*9790*/  FMUL R11, R24.reuse, R11 ;  /* 0x0000000b180b7220 */ /* 0x040fe20000400000 */
[----:B------:R-:W-:Y:S01]  /*97a0*/  SHF.L.U32 R3, R37, 0x10, RZ ;  /* 0x0000001025037819 */ /* 0x000fe200000006ff */
[C---:B------:R-:W-:Y:S01]  /*97b0*/  FMUL R9, R24.reuse, R13 ;  /* 0x0000000d18097220 */ /* 0x040fe20000400000 */
        /* <DEDUP_REMOVED lines=13> */
[----:B------:R-:W-:Y:S01]  /*9890*/  FMUL R14, R24, R18 ;  /* 0x00000012180e7220 */ /* 0x000fe20000400000 */
        /* <DEDUP_REMOVED lines=23> */
[----:B--2---:R-:W2:Y:S01]  /*9a10*/  FENCE.VIEW.ASYNC.S ;  /* 0x00000000000073c6 */ /* 0x004ea20000000000 */
[----:B------:R-:W-:Y:S01]  /*9a20*/  @P0 PRMT R0, R71, 0x654, R0 ;  /* 0x0000065447000816 */ /* 0x000fe20000000000 */
[----:B--2---:R-:W-:Y:S06]  /*9a30*/  BAR.SYNC.DEFER_BLOCKING 0x1, 0x80 ;  /* 0x0042000000007b1d */ /* 0x004fec0000010000 */
        /* <DEDUP_REMOVED lines=14> */
.L_x_137:
[----:B------:R-:W-:Y:S05]  /*9b20*/  BSYNC.RECONVERGENT B0 ;  /* 0x0000000000007941 */ /* 0x000fea0003800200 */
.L_x_136:
        /* <DEDUP_REMOVED lines=19> */
.L_x_141:
[----:B------:R-:W-:Y:S05]  /*9c60*/  BSYNC B0 ;  /* 0x0000000000007941 */ /* 0x000fea0003800000 */
.L_x_140:
[----:B------:R3:W4:Y:S04]  /*9c70*/  @P0 LDS.128 R28, [R27+UR50+0x200] ;  /* 0x000200321b1c0984 */ /* 0x0007280008000c00 */
[----:B------:R3:W1:Y:S02]  /*9c80*/  @P0 LDS.128 R36, [R72+0x200] ;  /* 0x0002000048240984 */ /* 0x0006640000000c00 */
.L_x_139:
[----:B------:R-:W-:Y:S05]  /*9c90*/  BSYNC B1 ;  /* 0x0000000000017941 */ /* 0x000fea0003800000 */
.L_x_138:
[----:B--2---:R-:W-:Y:S05]  /*9ca0*/  VIADD R0, R25, 0x30 ;  /* 0x0000003019007836 */ /* 0x004fea0000000000 */
[----:B------:R-:W-:Y:S04]  /*9cb0*/  SHF.R.U32.HI R0, RZ, 0x15, R0 ;  /* 0x00000015ff007819 */ /* 0x000fe80000011600 */
[----:B------:R-:W-:Y:S11]  /*9cc0*/  LOP3.LUT P0, RZ, R0, 0x3, R50, 0x48, !PT ;  /* 0x0000000300ff7812 */ /* 0x000ff60007804832 */
[----:B------:R-:W-:Y:S02]  /*9cd0*/  @!UPT UIADD3 URZ, UPT, UPT, URZ, URZ, URZ ;  /* 0x000000fffffff290 */ /* 0x000fe4000fffe0ff */
[----:B------:R-:W-:Y:S05]  /*9ce0*/  @!P0 BRA `(.L_x_143) ;  /* 0x0000000000408947 */ /* 0x000fea0003800000 */
[----:B------:R-:W2:Y:S01]  /*9cf0*/  LDCU.64 UR8, c[0x4][0x70] ;  /* 0x01000e00ff0877ac */ /* 0x000ea20008000a00 */
[----:B------:R-:W-:Y:S01]  /*9d00*/  MOV R3, 0x0 ;  /* 0x0000000000037802 */ /* 0x000fe20000000f00 */
        /* <DEDUP_REMOVED lines=14> */
.L_x_143:
[----:B------:R-:W-:Y:S01]  /*9df0*/  ISETP.NE.AND P0, PT, R59, RZ, PT ;  /* 0x000000ff3b00720c */ /* 0x000fe20003f05270 */
[----:B------:R-:W-:Y:S05]  /*9e00*/  WARPSYNC.ALL ;  /* 0x0000000000007948 */ /* 0x000fea0003800000 */
[----:B------:R-:W-:Y:S01]  /*9e10*/  R2UR UR4, R25 ;  /* 0x00000000190472ca */ /* 0x000fe200000e0000 */
[----:B------:R-:W-:Y:S01]  /*9e20*/  BSSY.RECONVERGENT B0, `(.L_x_144) ;  /* 0x0000055000007945 */ /* 0x000fe20003800200 */
[C---:B----4-:R-:W-:Y:S02]  /*9e30*/  SHF.L.U32 R20, R28.reuse, 0x10, RZ ;  /* 0x000000101c147819 */ /* 0x050fe400000006ff */
[----:B------:R-:W-:Y:S02]  /*9e40*/  LOP3.LUT R21, R28, 0xffff0000, RZ, 0xc0, !PT ;  /* 0xffff00001c157812 */ /* 0x000fe400078ec0ff */
[C---:B------:R-:W-:Y:S02]  /*9e50*/  SHF.L.U32 R25, R29.reuse, 0x10, RZ ;  /* 0x000000101d197819 */ /* 0x040fe400000006ff */
[----:B---3--:R-:W-:Y:S02]  /*9e60*/  LOP3.LUT R27, R29, 0xffff0000, RZ, 0xc0, !PT ;  /* 0xffff00001d1b7812 */ /* 0x008fe400078ec0ff */
[C---:B------:R-:W-:Y:S02]  /*9e70*/  SHF.L.U32 R28, R30.reuse, 0x10, RZ ;  /* 0x000000101e1c7819 */ /* 0x040fe400000006ff */
[----:B------:R-:W-:Y:S01]  /*9e80*/  LOP3.LUT R29, R30, 0xffff0000, RZ, 0xc0, !PT ;  /* 0xffff00001e1d7812 */ /* 0x000fe200078ec0ff */
[----:B-1----:R-:W1:Y:S01]  /*9e90*/  LDTM.x16 R4, tmem[UR4+0x30] ;  /* 0x00003004000479ee */ /* 0x002e620008240000 */
[C---:B------:R-:W-:Y:S01]  /*9ea0*/  SHF.L.U32 R30, R31.reuse, 0x10, RZ ;  /* 0x000000101f1e7819 */ /* 0x040fe200000006ff */
[----:B------:R-:W-:Y:S01]  /*9eb0*/  NOP ;  /* 0x0000000000007918 */ /* 0x000fe20000000000 */
[----:B------:R-:W-:Y:S02]  /*9ec0*/  LOP3.LUT R31, R31, 0xffff0000, RZ, 0xc0, !PT ;  /* 0xffff00001f1f7812 */ /* 0x000fe400078ec0ff */
[C---:B------:R-:W-:Y:S02]  /*9ed0*/  SHF.L.U32 R32, R36.reuse, 0x10, RZ ;  /* 0x0000001024207819 */ /* 0x040fe400000006ff */
[----:B------:R-:W-:Y:S02]  /*9ee0*/  LOP3.LUT R33, R36, 0xffff0000, RZ, 0xc0, !PT ;  /* 0xffff000024217812 */ /* 0x000fe400078ec0ff */
[----:B------:R-:W-:Y:S02]  /*9ef0*/  IADD3 R62, PT, PT, R62, 0x140, RZ ;  /* 0x000001403e3e7810 */ /* 0x000fe40007ffe0ff */
[C---:B------:R-:W-:Y:S02]  /*9f00*/  SHF.L.U32 R34, R37.reuse, 0x10, RZ ;  /* 0x0000001025227819 */ /* 0x040fe400000006ff */
[----:B------:R-:W-:Y:S02]  /*9f10*/  LOP3.LUT R62, R62, 0xfefffff8, RZ, 0xc0, !PT ;  /* 0xfefffff83e3e7812 */ /* 0x000fe400078ec0ff */
[----:B------:R-:W-:Y:S02]  /*9f20*/  LOP3.LUT R35, R37, 0xffff0000, RZ, 0xc0, !PT ;  /* 0xffff000025237812 */ /* 0x000fe400078ec0ff */
[----:B-1----:R1:W-:Y:S01]  /*9f30*/  SYNCS.ARRIVE.TRANS64.RED.A1T0 RZ, [R62+URZ], RZ ;  /* 0x000000ff3eff79a7 */ /* 0x0023e200081004ff */
[C---:B------:R-:W-:Y:S02]  /*9f40*/  SHF.L.U32 R36, R38.reuse, 0x10, RZ ;  /* 0x0000001026247819 */ /* 0x040fe400000006ff */
[----:B------:R-:W-:Y:S02]  /*9f50*/  LOP3.LUT R37, R38, 0xffff0000, RZ, 0xc0, !PT ;  /* 0xffff000026257812 */ /* 0x000fe400078ec0ff */
[C---:B------:R-:W-:Y:S01]  /*9f60*/  SHF.L.U32 R38, R39.reuse, 0x10, RZ ;  /* 0x0000001027267819 */ /* 0x040fe200000006ff */
[C---:B------:R-:W-:Y:S01]  /*9f70*/  FMUL R0, R24.reuse, R4 ;  /* 0x0000000418007220 */ /* 0x040fe20000400000 */
[C---:B------:R-:W-:Y:S01]  /*9f80*/  FMUL R2, R24.reuse, R5 ;  /* 0x0000000518027220 */ /* 0x040fe20000400000 */
[C---:B------:R-:W-:Y:S01]  /*9f90*/  FMUL R3, R24.reuse, R6 ;  /* 0x0000000618037220 */ /* 0x040fe20000400000 */
[----:B------:R-:W-:Y:S01]  /*9fa0*/  FMUL R7, R24, R7 ;  /* 0x0000000718077220 */ /* 0x000fe20000400000 */
[----:B------:R-:W-:Y:S01]  /*9fb0*/  FFMA R0, R26, R20, R0 ;  /* 0x000000141a007223 */ /* 0x000fe20000000000 */
        /* <DEDUP_REMOVED lines=20> */
[----:B------:R-:W-:Y:S01]  /*a100*/  LOP3.LUT R39, R39, 0xffff0000, RZ, 0xc0, !PT ;  /* 0xffff000027277812 */ /* 0x000fe200078ec0ff */
[----:B------:R-:W-:Y:S01]  /*a110*/  FMUL R14, R24, R18 ;  /* 0x00000012180e7220 */ /* 0x000fe20000400000 */
[----:B------:R-:W-:Y:S01]  /*a120*/  FFMA R15, R26, R35, R15 ;  /* 0x000000231a0f7223 */ /* 0x000fe2000000000f */
[----:B------:R-:W-:Y:S01]  /*a130*/  FMUL R19, R24, R19 ;  /* 0x0000001318137220 */ /* 0x000fe20000400000 */
[----:B------:R-:W-:Y:S01]  /*a140*/  F2FP.BF16.F32.PACK_AB R28, R2, R0 ;  /* 0x00000000021c723e */ /* 0x000fe200000010ff */
[C---:B------:R-:W-:Y:S01]  /*a150*/  FFMA R12, R26.reuse, R36, R12 ;  /* 0x000000241a0c7223 */ /* 0x040fe2000000000c */
[----:B------:R-:W-:Y:S01]  /*a160*/  F2FP.BF16.F32.PACK_AB R29, R7, R3 ;  /* 0x00000003071d723e */ /* 0x000fe200000010ff */
[C---:B------:R-:W-:Y:S01]  /*a170*/  FFMA R13, R26.reuse, R37, R13 ;  /* 0x000000251a0d7223 */ /* 0x040fe2000000000d */
[----:B------:R-:W-:Y:S01]  /*a180*/  F2FP.BF16.F32.PACK_AB R30, R5, R4 ;  /* 0x00000004051e723e */ /* 0x000fe200000010ff */
[C---:B------:R-:W-:Y:S01]  /*a190*/  FFMA R14, R26.reuse, R38, R14 ;  /* 0x000000261a0e7223 */ /* 0x040fe2000000000e */
[----:B------:R-:W-:Y:S01]  /*a1a0*/  F2FP.BF16.F32.PACK_AB R31, R11, R6 ;  /* 0x000000060b1f723e */ /* 0x000fe200000010ff */
[----:B------:R-:W-:Y:S01]  /*a1b0*/  FFMA R19, R26, R39, R19 ;  /* 0x000000271a137223 */ /* 0x000fe20000000013 */
[----:B------:R-:W-:Y:S02]  /*a1c0*/  F2FP.BF16.F32.PACK_AB R8, R9, R8 ;  /* 0x000000080908723e */ /* 0x000fe400000010ff */
[----:B------:R-:W-:Y:S01]  /*a1d0*/  F2FP.BF16.F32.PACK_AB R9, R15, R10 ;  /* 0x0000000a0f09723e */ /* 0x000fe200000010ff */
[----:B------:R1:W-:Y:S01]  /*a1e0*/  STS.128 [R67+UR50+0x3200], R28 ;  /* 0x0032001c43007988 */ /* 0x0003e20008000c32 */
        /* <DEDUP_REMOVED lines=24> */
.L_x_145:
[----:B------:R-:W-:Y:S05]  /*a370*/  BSYNC.RECONVERGENT B0 ;  /* 0x0000000000007941 */ /* 0x000fea0003800200 */
.L_x_144:
[----:B------:R-:W-:Y:S01]  /*a380*/  BAR.SYNC.DEFER_BLOCKING 0x1, 0x80 ;  /* 0x0042000000007b1d */ /* 0x000fe20000010000 */
[----:B------:R-:W-:Y:S01]  /*a390*/  UISETP.NE.AND UP0, UPT, UR55, -0x4, UPT ;  /* 0xfffffffc3700788c */ /* 0x000fe2000bf05270 */
[----:B------:R-:W-:Y:S08]  /*a3a0*/  IADD3 R22, PT, PT, R22, 0x1, RZ ;  /* 0x0000000116167810 */ /* 0x000ff00007ffe0ff */
[----:B------:R-:W-:Y:S05]  /*a3b0*/  BRA.U !UP0, `(.L_x_146) ;  /* 0x0000000108287547 */ /* 0x000fea000b800000 */
[----:B------:R-:W-:Y:S01]  /*a3c0*/  ISETP.NE.AND P0, PT, R66, RZ, PT ;  /* 0x000000ff4200720c */ /* 0x000fe20003f05270 */
[----:B------:R-:W-:Y:S01]  /*a3d0*/  IMAD.U32 R0, RZ, RZ, UR53 ;  /* 0x00000035ff007e24 */ /* 0x000fe2000f8e00ff */
[----:B------:R-:W-:Y:S02]  /*a3e0*/  UIADD3 UR4, UPT, UPT, UR53, 0x1, URZ ;  /* 0x0000000135047890 */ /* 0x000fe4000fffe0ff */
[----:B------:R-:W-:Y:S02]  /*a3f0*/  ISETP.NE.U32.OR P0, PT, R64, 0x1, !P0 ;  /* 0x000000014000780c */ /* 0x000fe40004705470 */
[----:B------:R-:W-:Y:S04]  /*a400*/  UISETP.NE.AND UP0, UPT, UR4, 0x4, UPT ;  /* 0x000000040400788c */ /* 0x000fe8000bf05270 */
[----:B------:R-:W-:Y:S07]  /*a410*/  USEL UR53, UR4, URZ, UP0 ;  /* 0x000000ff04357287 */ /* 0x000fee0008000000 */
[----:B------:R-:W-:Y:S05]  /*a420*/  @P0 LEA R0, R0, UR50, 0x3 ;  /* 0x0000003200000c11 */ /* 0x000fea000f8e18ff */
[----:B------:R-:W-:Y:S05]  /*a430*/  @P0 VIADD R0, R0, 0xf0 ;  /* 0x000000f000000836 */ /* 0x000fea0000000000 */
[----:B------:R-:W-:Y:S04]  /*a440*/  @P0 PRMT R0, R71, 0x654, R0 ;  /* 0x0000065447000816 */ /* 0x000fe80000000000 */
[----:B------:R2:W-:Y:S03]  /*a450*/  @P0 SYNCS.ARRIVE.TRANS64.RED.A1T0 RZ, [R0+URZ], RZ ;  /* 0x000000ff00ff09a7 */ /* 0x0005e600081004ff */
.L_x_146:
[----:B------:R-:W-:Y:S01]  /*a460*/  R2UR UR5, R51 ;  /* 0x00000000330572ca */ /* 0x000fe200000e0000 */
[----:B------:R-:W-:Y:S01]  /*a470*/  UIADD3 UR55, UPT, UPT, UR55, 0x4, URZ ;  /* 0x0000000437377890 */ /* 0x000fe2000fffe0ff */
[----:B------:R-:W-:Y:S02]  /*a480*/  R2UR UR4, R52 ;  /* 0x00000000340472ca */ /* 0x000fe400000e0000 */
[----:B------:R-:W-:Y:S02]  /*a490*/  LOP3.LUT P0, RZ, R46, 0x1, RZ, 0xc0, !PT ;  /* 0x000000012eff7812 */ /* 0x000fe4000780c0ff */
[----:B------:R-:W-:Y:S02]  /*a4a0*/  R2UR UR52, R65 ;  /* 0x00000000413472ca */ /* 0x000fe400000e0000 */
[C---:B------:R-:W-:Y:S02]  /*a4b0*/  ISETP.NE.AND P1, PT, R22.reuse, 0x2, PT ;  /* 0x000000021600780c */ /* 0x040fe40003f25270 */
[----:B------:R-:W-:Y:S02]  /*a4c0*/  LOP3.LUT R55, R55, 0x1, RZ, 0x3c, !PT ;  /* 0x0000000137377812 */ /* 0x000fe400078e3cff */
[----:B--2---:R-:W-:Y:S01]  /*a4d0*/  SEL R0, RZ, 0x1, P1 ;  /* 0x00000001ff007807 */ /* 0x004fe20000800000 */
[----:B------:R-:W-:Y:S01]  /*a4e0*/  UIADD3 UR18, UPT, UPT, UR36, UR5, URZ ;  /* 0x0000000524127290 */ /* 0x000fe2000fffe0ff */
[----:B------:R-:W-:Y:S01]  /*a4f0*/  SEL R22, R22, RZ, P1 ;  /* 0x000000ff16167207 */ /* 0x000fe20000800000 */
[----:B------:R-:W-:Y:S01]  /*a500*/  UIADD3 UR20, UPT, UPT, UR37, UR4, URZ ;  /* 0x0000000425147290 */ /* 0x000fe2000fffe0ff */
[----:B------:R-:W-:Y:S01]  /*a510*/  LOP3.LUT R56, R56, R0, RZ, 0x3c, !PT ;  /* 0x0000000038387212 */ /* 0x000fe200078e3cff */
[----:B------:R-:W-:Y:S10]  /*a520*/  @P0 BRA `(.L_x_147) ;  /* 0xffffffc800100947 */ /* 0x000ff4000383ffff */
[----:B------:R-:W-:-:S13]  /*a530*/  R2UR UR4, R53 ;  /* 0x00000000350472ca */ /* 0x000fda00000e0000 */
[----:B------:R-:W-:-:S09]  /*a540*/  UISETP.NE.AND UP0, UPT, UR4, URZ, UPT ;  /* 0x000000ff0400728c */ /* 0x000fd2000bf05270 */
[----:B------:R-:W-:Y:S05]  /*a550*/  BRA.U !UP0, `(.L_x_148) ;  /* 0x0000000108487547 */ /* 0x000fea000b800000 */
[----:B------:R-:W2:Y:S02]  /*a560*/  LDCU.64 UR4, c[0x0][0x990] ;  /* 0x00013200ff0477ac */ /* 0x000ea40008000a00 */
[----:B--2---:R-:W-:-:S04]  /*a570*/  UISETP.NE.U32.AND UP0, UPT, UR4, URZ, UPT ;  /* 0x000000ff0400728c */ /* 0x004fc8000bf05070 */
[----:B------:R-:W-:-:S09]  /*a580*/  UISETP.NE.AND.EX UP0, UPT, UR5, URZ, UPT, UP0 ;  /* 0x000000ff0500728c */ /* 0x000fd2000bf05300 */
[----:B------:R-:W-:Y:S05]  /*a590*/  BRA.U UP0, `(.L_x_149) ;  /* 0x00000001000c7547 */ /* 0x000fea000b800000 */
[----:B------:R-:W-:-:S13]  /*a5a0*/  FSETP.NEU.AND P0, PT, R26, RZ, PT ;  /* 0x000000ff1a00720b */ /* 0x000fda0003f0d000 */
[----:B------:R-:W-:Y:S05]  /*a5b0*/  @!P0 EXIT ;  /* 0x000000000000894d */ /* 0x000fea0003800000 */
[----:B------:R-:W-:Y:S05]  /*a5c0*/  BRA `(.L_x_148) ;  /* 0x00000000002c7947 */ /* 0x000fea0003800000 */
.L_x_149:
[----:B------:R-:W-:Y:S01]  /*a5d0*/  ISETP.NE.AND P0, PT, R63, RZ, PT ;  /* 0x000000ff3f00720c */ /* 0x000fe20003f05270 */
[----:B------:R-:W-:-:S12]  /*a5e0*/  BSSY.RECONVERGENT B0, `(.L_x_148) ;  /* 0x0000009000007945 */ /* 0x000fd80003800200 */
[----:B------:R-:W-:Y:S05]  /*a5f0*/  @P0 BRA `(.L_x_150) ;  /* 0x0000000000140947 */ /* 0x000fea0003800000 */
[----:B------:R-:W2:Y:S02]  /*a600*/  LDCU.64 UR4, c[0x0][0x988] ;  /* 0x00013100ff0477ac */ /* 0x000ea40008000a00 */
[----:B--2---:R-:W-:-:S04]  /*a610*/  ISETP.NE.U32.AND P0, PT, RZ, UR4, PT ;  /* 0x00000004ff007c0c */ /* 0x004fc8000bf05070 */
[----:B------:R-:W-:-:S13]  /*a620*/  ISETP.NE.AND.EX P0, PT, RZ, UR5, PT, P0 ;  /* 0x00000005ff007c0c */ /* 0x000fda000bf05300 */
[----:B------:R-:W-:Y:S05]  /*a630*/  @!P0 EXIT ;  /* 0x000000000000894d */ /* 0x000fea0003800000 */
[----:B------:R-:W-:Y:S05]  /*a640*/  BRA `(.L_x_151) ;  /* 0x0000000000087947 */ /* 0x000fea0003800000 */
.L_x_150:
[----:B------:R-:W-:-:S13]  /*a650*/  FSETP.NEU.AND P0, PT, R26, RZ, PT ;  /* 0x000000ff1a00720b */ /* 0x000fda0003f0d000 */
[----:B------:R-:W-:Y:S05]  /*a660*/  @!P0 EXIT ;  /* 0x000000000000894d */ /* 0x000fea0003800000 */
.L_x_151:
[----:B------:R-:W-:Y:S05]  /*a670*/  BSYNC.RECONVERGENT B0 ;  /* 0x0000000000007941 */ /* 0x000fea0003800200 */
.L_x_148:
[----:B------:R-:W2:Y:S01]  /*a680*/  S2UR UR5, SR_CgaCtaId ;  /* 0x00000000000579c3 */ /* 0x000ea20000008800 */
[----:B------:R-:W-:Y:S01]  /*a690*/  ULEA UR4, UR53, UR50, 0x3 ;  /* 0x0000003235047291 */ /* 0x000fe2000f8e18ff */
[----:B------:R-:W-:-:S04]  /*a6a0*/  DEPBAR.LE SB0, 0x0 ;  /* 0x000080000000791a */ /* 0x000fc80000000000 */
[----:B------:R-:W-:-:S04]  /*a6b0*/  UIADD3 UR4, UPT, UPT, UR4, 0xf0, URZ ;  /* 0x000000f004047890 */ /* 0x000fc8000fffe0ff */
[----:B--2---:R-:W-:-:S09]  /*a6c0*/  UPRMT UR4, UR5, 0x654, UR4 ;  /* 0x0000065405047896 */ /* 0x004fd20008000004 */
[----:B------:R-:W-:Y:S01]  /*a6d0*/  SYNCS.ARRIVE.TRANS64.RED.A1T0 RZ, [UR4], RZ ;  /* 0x000000ffffff79a7 */ /* 0x000fe20008100404 */
[----:B------:R-:W-:Y:S05]  /*a6e0*/  EXIT ;  /* 0x000000000000794d */ /* 0x000fea0003800000 */
.L_x_25:
[----:B------:R-:W-:Y:S07]  /*a6f0*/  MOV R0, UR11 ;  /* 0x0000000b00007c02 */ /* 0x000fee0008000f00 */
.L_x_152:
[----:B-1----:R1:W4:Y:S02]  /*a700*/  SYNCS.PHASECHK.TRANS64.TRYWAIT P0, [R0+URZ+0x68], R4 ;  /* 0x00006804000075a7 */ /* 0x00232400080011ff */
[----:B----4-:R-:W-:Y:S05]  /*a710*/  @!P0 NANOSLEEP.SYNCS 0x989680 ;  /* 0x009896800000895d */ /* 0x010fea0003900000 */
[----:B------:R-:W4:Y:S02]  /*a720*/  @!P0 SYNCS.PHASECHK.TRANS64 P0, [R0+URZ+0x68], R4 ;  /* 0x00006804000085a7 */ /* 0x000f2400080010ff */
[----:B----4-:R-:W-:Y:S05]  /*a730*/  @!P0 BRA `(.L_x_152) ;  /* 0xfffffffc00f08947 */ /* 0x010fea000383ffff */
[----:B------:R-:W-:Y:S05]  /*a740*/  BRA `(.L_x_24) ;  /* 0xffffff7800b07947 */ /* 0x000fea000383ffff */
.L_x_32:
[----:B------:R-:W-:Y:S07]  /*a750*/  MOV R0, UR11 ;  /* 0x0000000b00007c02 */ /* 0x000fee0008000f00 */
.L_x_153:
[----:B--2---:R2:W3:Y:S02]  /*a760*/  SYNCS.PHASECHK.TRANS64.TRYWAIT P0, [R0+URZ+0x68], R4 ;  /* 0x00006804000075a7 */ /* 0x0044e400080011ff */
[----:B---3--:R-:W-:Y:S05]  /*a770*/  @!P0 NANOSLEEP.SYNCS 0x989680 ;  /* 0x009896800000895d */ /* 0x008fea0003900000 */
[----:B------:R-:W3:Y:S02]  /*a780*/  @!P0 SYNCS.PHASECHK.TRANS64 P0, [R0+URZ+0x68], R4 ;  /* 0x00006804000085a7 */ /* 0x000ee400080010ff */
[----:B---3--:R-:W-:Y:S05]  /*a790*/  @!P0 BRA `(.L_x_153) ;  /* 0xfffffffc00f08947 */ /* 0x008fea000383ffff */
[----:B------:R-:W-:Y:S05]  /*a7a0*/  BRA `(.L_x_31) ;  /* 0xffffff80001c7947 */ /* 0x000fea000383ffff */
.L_x_37:
[----:B------:R-:W-:-:S07]  /*a7b0*/  MOV R0, UR35 ;  /* 0x0000002300007c02 */ /* 0x000fce0008000f00 */
.L_x_154:
[----:B--2---:R2:W3:Y:S02]  /*a7c0*/  SYNCS.PHASECHK.TRANS64.TRYWAIT P0, [R0+URZ+0x120], R3 ;  /* 0x00012003000075a7 */ /* 0x0044e400080011ff */
[----:B---3--:R-:W-:Y:S05]  /*a7d0*/  @!P0 NANOSLEEP.SYNCS 0x989680 ;  /* 0x009896800000895d */ /* 0x008fea0003900000 */
[----:B------:R-:W3:Y:S02]  /*a7e0*/  @!P0 SYNCS.PHASECHK.TRANS64 P0, [R0+URZ+0x120], R3 ;  /* 0x00012003000085a7 */ /* 0x000ee400080010ff */
[----:B---3--:R-:W-:Y:S05]  /*a7f0*/  @!P0 BRA `(.L_x_154) ;  /* 0xfffffffc00f08947 */ /* 0x008fea000383ffff */
[----:B------:R-:W-:Y:S05]  /*a800*/  BRA `(.L_x_155) ;  /* 0xffffff8400087947 */ /* 0x000fea000383ffff */
.L_x_41:
[----:B------:R-:W-:-:S07]  /*a810*/  MOV R0, UR4 ;  /* 0x0000000400007c02 */ /* 0x000fce0008000f00 */
.L_x_156:
[----:B-1----:R1:W2:Y:S02]  /*a820*/  SYNCS.PHASECHK.TRANS64.TRYWAIT P0, [R0+URZ], R2 ;  /* 0x00000002000075a7 */ /* 0x0022a400080011ff */
[----:B--2---:R-:W-:Y:S05]  /*a830*/  @!P0 NANOSLEEP.SYNCS 0x989680 ;  /* 0x009896800000895d */ /* 0x004fea0003900000 */
[----:B------:R-:W2:Y:S02]  /*a840*/  @!P0 SYNCS.PHASECHK.TRANS64 P0, [R0+URZ], R2 ;  /* 0x00000002000085a7 */ /* 0x000ea400080010ff */
[----:B--2---:R-:W-:Y:S05]  /*a850*/  @!P0 BRA `(.L_x_156) ;  /* 0xfffffffc00f08947 */ /* 0x004fea000383ffff */
[----:B------:R-:W-:Y:S05]  /*a860*/  BRA `(.L_x_157) ;  /* 0xffffff88009c7947 */ /* 0x000fea000383ffff */
.L_x_42:
[----:B------:R-:W-:-:S07]  /*a870*/  MOV R0, UR5 ;  /* 0x0000000500007c02 */ /* 0x000fce0008000f00 */
.L_x_158:
[----:B-1----:R1:W2:Y:S02]  /*a880*/  SYNCS.PHASECHK.TRANS64.TRYWAIT P0, [R0+URZ], R2 ;  /* 0x00000002000075a7 */ /* 0x0022a400080011ff */
[----:B--2---:R-:W-:Y:S05]  /*a890*/  @!P0 NANOSLEEP.SYNCS 0x989680 ;  /* 0x009896800000895d */ /* 0x004fea0003900000 */
[----:B------:R-:W2:Y:S02]  /*a8a0*/  @!P0 SYNCS.PHASECHK.TRANS64 P0, [R0+URZ], R2 ;  /* 0x00000002000085a7 */ /* 0x000ea400080010ff */
[----:B--2---:R-:W-:Y:S05]  /*a8b0*/  @!P0 BRA `(.L_x_158) ;  /* 0xfffffffc00f08947 */ /* 0x004fea000383ffff */
[----:B------:R-:W-:Y:S05]  /*a8c0*/  BRA `(.L_x_159) ;  /* 0xffffff8800ac7947 */ /* 0x000fea000383ffff */
.L_x_43:
[----:B------:R-:W-:-:S07]  /*a8d0*/  MOV R0, UR5 ;  /* 0x0000000500007c02 */ /* 0x000fce0008000f00 */
.L_x_160:
[----:B-1----:R1:W2:Y:S02]  /*a8e0*/  SYNCS.PHASECHK.TRANS64.TRYWAIT P0, [R0+URZ], R2 ;  /* 0x00000002000075a7 */ /* 0x0022a400080011ff */
[----:B--2---:R-:W-:Y:S05]  /*a8f0*/  @!P0 NANOSLEEP.SYNCS 0x989680 ;  /* 0x009896800000895d */ /* 0x004fea0003900000 */
[----:B------:R-:W2:Y:S02]  /*a900*/  @!P0 SYNCS.PHASECHK.TRANS64 P0, [R0+URZ], R2 ;  /* 0x00000002000085a7 */ /* 0x000ea400080010ff */
[----:B--2---:R-:W-:Y:S05]  /*a910*/  @!P0 BRA `(.L_x_160) ;  /* 0xfffffffc00f08947 */ /* 0x004fea000383ffff */
[----:B------:R-:W-:Y:S05]  /*a920*/  BRA `(.L_x_161) ;  /* 0xffffff8800bc7947 */ /* 0x000fea000383ffff */
.L_x_44:
[----:B------:R-:W-:-:S07]  /*a930*/  MOV R0, UR5 ;  /* 0x0000000500007c02 */ /* 0x000fce0008000f00 */
.L_x_162:
[----:B-1----:R1:W2:Y:S02]  /*a940*/  SYNCS.PHASECHK.TRANS64.TRYWAIT P0, [R0+URZ], R2 ;  /* 0x00000002000075a7 */ /* 0x0022a400080011ff */
[----:B--2---:R-:W-:Y:S05]  /*a950*/  @!P0 NANOSLEEP.SYNCS 0x989680 ;  /* 0x009896800000895d */ /* 0x004fea0003900000 */
[----:B------:R-:W2:Y:S02]  /*a960*/  @!P0 SYNCS.PHASECHK.TRANS64 P0, [R0+URZ], R2 ;  /* 0x00000002000085a7 */ /* 0x000ea400080010ff */
[----:B--2---:R-:W-:Y:S05]  /*a970*/  @!P0 BRA `(.L_x_162) ;  /* 0xfffffffc00f08947 */ /* 0x004fea000383ffff */
[----:B------:R-:W-:Y:S05]  /*a980*/  BRA `(.L_x_163) ;  /* 0xffffff8800cc7947 */ /* 0x000fea000383ffff */
.L_x_45:
[----:B------:R-:W-:-:S07]  /*a990*/  MOV R0, UR5 ;  /* 0x0000000500007c02 */ /* 0x000fce0008000f00 */
.L_x_164:
[----:B-1----:R1:W2:Y:S02]  /*a9a0*/  SYNCS.PHASECHK.TRANS64.TRYWAIT P0, [R0+URZ], R2 ;  /* 0x00000002000075a7 */ /* 0x0022a400080011ff */
[----:B--2---:R-:W-:Y:S05]  /*a9b0*/  @!P0 NANOSLEEP.SYNCS 0x989680 ;  /* 0x009896800000895d */ /* 0x004fea0003900000 */
[----:B------:R-:W2:Y:S02]  /*a9c0*/  @!P0 SYNCS.PHASECHK.TRANS64 P0, [R0+URZ], R2 ;  /* 0x00000002000085a7 */ /* 0x000ea400080010ff */
[----:B--2---:R-:W-:Y:S05]  /*a9d0*/  @!P0 BRA `(.L_x_164) ;  /* 0xfffffffc00f08947 */ /* 0x004fea000383ffff */
[----:B------:R-:W-:Y:S05]  /*a9e0*/  BRA `(.L_x_165) ;  /* 0xffffff8800dc7947 */ /* 0x000fea000383ffff */
.L_x_46:
[----:B------:R-:W-:-:S07]  /*a9f0*/  MOV R0, UR5 ;  /* 0x0000000500007c02 */ /* 0x000fce0008000f00 */
.L_x_166:
[----:B-1----:R1:W2:Y:S02]  /*aa00*/  SYNCS.PHASECHK.TRANS64.TRYWAIT P0, [R0+URZ], R2 ;  /* 0x00000002000075a7 */ /* 0x0022a400080011ff */
[----:B--2---:R-:W-:Y:S05]  /*aa10*/  @!P0 NANOSLEEP.SYNCS 0x989680 ;  /* 0x009896800000895d */ /* 0x004fea0003900000 */
[----:B------:R-:W2:Y:S02]  /*aa20*/  @!P0 SYNCS.PHASECHK.TRANS64 P0, [R0+URZ], R2 ;  /* 0x00000002000085a7 */ /* 0x000ea400080010ff */
[----:B--2---:R-:W-:Y:S05]  /*aa30*/  @!P0 BRA `(.L_x_166) ;  /* 0xfffffffc00f08947 */ /* 0x004fea000383ffff */
[----:B------:R-:W-:Y:S05]  /*aa40*/  BRA `(.L_x_167) ;  /* 0xffffff8800ec7947 */ /* 0x000fea000383ffff */
.L_x_47:
[----:B------:R-:W-:-:S07]  /*aa50*/  MOV R0, UR5 ;  /* 0x0000000500007c02 */ /* 0x000fce0008000f00 */
.L_x_168:
[----:B-1----:R1:W2:Y:S02]  /*aa60*/  SYNCS.PHASECHK.TRANS64.TRYWAIT P0, [R0+URZ], R2 ;  /* 0x00000002000075a7 */ /* 0x0022a400080011ff */
[----:B--2---:R-:W-:Y:S05]  /*aa70*/  @!P0 NANOSLEEP.SYNCS 0x989680 ;  /* 0x009896800000895d */ /* 0x004fea0003900000 */
[----:B------:R-:W2:Y:S02]  /*aa80*/  @!P0 SYNCS.PHASECHK.TRANS64 P0, [R0+URZ], R2 ;  /* 0x00000002000085a7 */ /* 0x000ea400080010ff */
[----:B--2---:R-:W-:Y:S05]  /*aa90*/  @!P0 BRA `(.L_x_168) ;  /* 0xfffffffc00f08947 */ /* 0x004fea000383ffff */
[----:B------:R-:W-:Y:S05]  /*aaa0*/  BRA `(.L_x_169) ;  /* 0xffffff8800fc7947 */ /* 0x000fea000383ffff */
.L_x_48:
[----:B------:R-:W-:-:S07]  /*aab0*/  MOV R0, UR5 ;  /* 0x0000000500007c02 */ /* 0x000fce0008000f00 */
.L_x_170:
[----:B-1----:R1:W2:Y:S02]  /*aac0*/  SYNCS.PHASECHK.TRANS64.TRYWAIT P0, [R0+URZ], R2 ;  /* 0x00000002000075a7 */ /* 0x0022a400080011ff */
[----:B--2---:R-:W-:Y:S05]  /*aad0*/  @!P0 NANOSLEEP.SYNCS 0x989680 ;  /* 0x009896800000895d */ /* 0x004fea0003900000 */
[----:B------:R-:W2:Y:S02]  /*aae0*/  @!P0 SYNCS.PHASECHK.TRANS64 P0, [R0+URZ], R2 ;  /* 0x00000002000085a7 */ /* 0x000ea400080010ff */
[----:B--2---:R-:W-:Y:S05]  /*aaf0*/  @!P0 BRA `(.L_x_170) ;  /* 0xfffffffc00f08947 */ /* 0x004fea000383ffff */
[----:B------:R-:W-:Y:S05]  /*ab00*/  BRA `(.L_x_171) ;  /* 0xffffff8c000c7947 */ /* 0x000fea000383ffff */
.L_x_49:
[----:B------:R-:W-:-:S07]  /*ab10*/  MOV R0, UR5 ;  /* 0x0000000500007c02 */ /* 0x000fce0008000f00 */
.L_x_172:
[----:B-1----:R1:W2:Y:S02]  /*ab20*/  SYNCS.PHASECHK.TRANS64.TRYWAIT P0, [R0+URZ], R2 ;  /* 0x00000002000075a7 */ /* 0x0022a400080011ff */
[----:B--2---:R-:W-:Y:S05]  /*ab30*/  @!P0 NANOSLEEP.SYNCS 0x989680 ;  /* 0x009896800000895d */ /* 0x004fea0003900000 */
[----:B------:R-:W2:Y:S02]  /*ab40*/  @!P0 SYNCS.PHASECHK.TRANS64 P0, [R0+URZ], R2 ;  /* 0x00000002000085a7 */ /* 0x000ea400080010ff */
[----:B--2---:R-:W-:Y:S05]  /*ab50*/  @!P0 BRA `(.L_x_172) ;  /* 0xfffffffc00f08947 */ /* 0x004fea000383ffff */
[----:B------:R-:W-:Y:S05]  /*ab60*/  BRA `(.L_x_173) ;  /* 0xffffff8c001c7947 */ /* 0x000fea000383ffff */
.L_x_50:
[----:B------:R-:W-:-:S07]  /*ab70*/  MOV R0, UR5 ;  /* 0x0000000500007c02 */ /* 0x000fce0008000f00 */
.L_x_174:
[----:B-1----:R1:W2:Y:S02]  /*ab80*/  SYNCS.PHASECHK.TRANS64.TRYWAIT P0, [R0+URZ], R2 ;  /* 0x00000002000075a7 */ /* 0x0022a400080011ff */
[----:B--2---:R-:W-:Y:S05]  /*ab90*/  @!P0 NANOSLEEP.SYNCS 0x989680 ;  /* 0x009896800000895d */ /* 0x004fea0003900000 */
[----:B------:R-:W2:Y:S02]  /*aba0*/  @!P0 SYNCS.PHASECHK.TRANS64 P0, [R0+URZ], R2 ;  /* 0x00000002000085a7 */ /* 0x000ea400080010ff */
[----:B--2---:R-:W-:Y:S05]  /*abb0*/  @!P0 BRA `(.L_x_174) ;  /* 0xfffffffc00f08947 */ /* 0x004fea000383ffff */
[----:B------:R-:W-:Y:S05]  /*abc0*/  BRA `(.L_x_175) ;  /* 0xffffff8c002c7947 */ /* 0x000fea000383ffff */
.L_x_51:
[----:B------:R-:W-:-:S07]  /*abd0*/  MOV R0, UR5 ;  /* 0x0000000500007c02 */ /* 0x000fce0008000f00 */
.L_x_176:
[----:B-1----:R1:W2:Y:S02]  /*abe0*/  SYNCS.PHASECHK.TRANS64.TRYWAIT P0, [R0+URZ], R2 ;  /* 0x00000002000075a7 */ /* 0x0022a400080011ff */
[----:B--2---:R-:W-:Y:S05]  /*abf0*/  @!P0 NANOSLEEP.SYNCS 0x989680 ;  /* 0x009896800000895d */ /* 0x004fea0003900000 */
[----:B------:R-:W2:Y:S02]  /*ac00*/  @!P0 SYNCS.PHASECHK.TRANS64 P0, [R0+URZ], R2 ;  /* 0x00000002000085a7 */ /* 0x000ea400080010ff */
[----:B--2---:R-:W-:Y:S05]  /*ac10*/  @!P0 BRA `(.L_x_176) ;  /* 0xfffffffc00f08947 */ /* 0x004fea000383ffff */
[----:B------:R-:W-:Y:S05]  /*ac20*/  BRA `(.L_x_177) ;  /* 0xffffff8c003c7947 */ /* 0x000fea000383ffff */
.L_x_52:
[----:B------:R-:W-:-:S07]  /*ac30*/  MOV R0, UR5 ;  /* 0x0000000500007c02 */ /* 0x000fce0008000f00 */
.L_x_178:
[----:B-1----:R1:W2:Y:S02]  /*ac40*/  SYNCS.PHASECHK.TRANS64.TRYWAIT P0, [R0+URZ], R2 ;  /* 0x00000002000075a7 */ /* 0x0022a400080011ff */
[----:B--2---:R-:W-:Y:S05]  /*ac50*/  @!P0 NANOSLEEP.SYNCS 0x989680 ;  /* 0x009896800000895d */ /* 0x004fea0003900000 */
[----:B------:R-:W2:Y:S02]  /*ac60*/  @!P0 SYNCS.PHASECHK.TRANS64 P0, [R0+URZ], R2 ;  /* 0x00000002000085a7 */ /* 0x000ea400080010ff */
[----:B--2---:R-:W-:Y:S05]  /*ac70*/  @!P0 BRA `(.L_x_178) ;  /* 0xfffffffc00f08947 */ /* 0x004fea000383ffff */
[----:B------:R-:W-:Y:S05]  /*ac80*/  BRA `(.L_x_179) ;  /* 0xffffff8c004c7947 */ /* 0x000fea000383ffff */
.L_x_55:
[----:B------:R-:W-:-:S07]  /*ac90*/  MOV R4, UR4 ;  /* 0x0000000400047c02 */ /* 0x000fce0008000f00 */
.L_x_180:
[----:B--2---:R2:W3:Y:S02]  /*aca0*/  SYNCS.PHASECHK.TRANS64.TRYWAIT P1, [R4+URZ+0x128], R6 ;  /* 0x00012806040075a7 */ /* 0x0044e400080211ff */
[----:B---3--:R-:W-:Y:S05]  /*acb0*/  @!P1 NANOSLEEP.SYNCS 0x989680 ;  /* 0x009896800000995d */ /* 0x008fea0003900000 */
[----:B------:R-:W3:Y:S02]  /*acc0*/  @!P1 SYNCS.PHASECHK.TRANS64 P1, [R4+URZ+0x128], R6 ;  /* 0x00012806040095a7 */ /* 0x000ee400080210ff */
[----:B---3--:R-:W-:Y:S05]  /*acd0*/  @!P1 BRA `(.L_x_180) ;  /* 0xfffffffc00f09947 */ /* 0x008fea000383ffff */
[----:B------:R-:W-:Y:S05]  /*ace0*/  BRA `(.L_x_181) ;  /* 0xffffff8c00bc7947 */ /* 0x000fea000383ffff */
.L_x_56:
[----:B--2---:R-:W-:-:S07]  /*acf0*/  MOV R4, UR4 ;  /* 0x0000000400047c02 */ /* 0x004fce0008000f00 */
.L_x_182:
[----:B--2---:R2:W3:Y:S02]  /*ad00*/  SYNCS.PHASECHK.TRANS64.TRYWAIT P1, [R4+URZ+0x120], R5 ;  /* 0x00012005040075a7 */ /* 0x0044e400080211ff */
[----:B---3--:R-:W-:Y:S05]  /*ad10*/  @!P1 NANOSLEEP.SYNCS 0x989680 ;  /* 0x009896800000995d */ /* 0x008fea0003900000 */
[----:B------:R-:W3:Y:S02]  /*ad20*/  @!P1 SYNCS.PHASECHK.TRANS64 P1, [R4+URZ+0x120], R5 ;  /* 0x00012005040095a7 */ /* 0x000ee400080210ff */
[----:B---3--:R-:W-:Y:S05]  /*ad30*/  @!P1 BRA `(.L_x_182) ;  /* 0xfffffffc00f09947 */ /* 0x008fea000383ffff */
[----:B------:R-:W-:Y:S05]  /*ad40*/  BRA `(.L_x_183) ;  /* 0xffffff8c00c47947 */ /* 0x000fea000383ffff */
.L_x_66:
[----:B--2---:R-:W-:-:S04]  /*ad50*/  MOV R5, UR5 ;  /* 0x0000000500057c02 */ /* 0x004fc80008000f00 */
[----:B------:R2:W3:Y:S03]  /*ad60*/  SYNCS.PHASECHK.TRANS64.TRYWAIT P0, [R5+URZ+0x8], R6 ;  /* 0x00000806050075a7 */ /* 0x0004e600080011ff */
[----:B---3--:R-:W-:Y:S05]  /*ad70*/  @!P0 NANOSLEEP.SYNCS 0x989680 ;  /* 0x009896800000895d */ /* 0x008fea0003900000 */
[----:B------:R-:W3:Y:S02]  /*ad80*/  @!P0 SYNCS.PHASECHK.TRANS64 P0, [R5+URZ+0x8], R6 ;  /* 0x00000806050085a7 */ /* 0x000ee400080010ff */
[----:B---3--:R-:W-:Y:S05]  /*ad90*/  @!P0 BRA `(.L_x_66) ;  /* 0xfffffffc00ec8947 */ /* 0x008fea000383ffff */
[----:B------:R-:W-:Y:S05]  /*ada0*/  BRA `(.L_x_65) ;  /* 0xffffff9000907947 */ /* 0x000fea000383ffff */
.L_x_68:
[----:B------:R-:W-:Y:S01]  /*adb0*/  BSSY B0, `(.L_x_184) ;  /* 0x0000006000007945 */ /* 0x000fe20003800000 */
[----:B------:R-:W-:-:S07]  /*adc0*/  MOV R15, 0xffffffff ;  /* 0xffffffff000f7802 */ /* 0x000fce0000000f00 */
[----:B-12--5:R-:W-:Y:S05]  /*add0*/  WARPSYNC.COLLECTIVE R15, `(.L_x_185) ;  /* 0x000000000f0c7348 */ /* 0x026fea0003c00000 */
[----:B------:R-:W-:Y:S02]  /*ade0*/  ELECT P6, UR79, PT ;  /* 0x00000000004f782f */ /* 0x000fe400038c0000 */
[----:B------:R-:W-:Y:S01]  /*adf0*/  MOV R14, UR79 ;  /* 0x0000004f000e7c02 */ /* 0x000fe20008000f00 */
[----:B-12--5:R-:W-:Y:S10]  /*ae00*/  ENDCOLLECTIVE ;  /* 0x000000000000791b */ /* 0x026ff40003800000 */
.L_x_185:
[----:B------:R-:W-:Y:S05]  /*ae10*/  BSYNC B0 ;  /* 0x0000000000007941 */ /* 0x000fea0003800000 */
.L_x_184:
[----:B------:R-:W-:Y:S05]  /*ae20*/  BRA `(.L_x_186) ;  /* 0xffffff9000c07947 */ /* 0x000fea000383ffff */
.L_x_70:
[----:B--2---:R-:W-:-:S04]  /*ae30*/  MOV R3, UR5 ;  /* 0x0000000500037c02 */ /* 0x004fc80008000f00 */
[----:B------:R2:W3:Y:S03]  /*ae40*/  SYNCS.PHASECHK.TRANS64.TRYWAIT P0, [R3+URZ+0x8], R4 ;  /* 0x00000804030075a7 */ /* 0x0004e600080011ff */
[----:B---3--:R-:W-:Y:S05]  /*ae50*/  @!P0 NANOSLEEP.SYNCS 0x989680 ;  /* 0x009896800000895d */ /* 0x008fea0003900000 */
[----:B------:R-:W3:Y:S02]  /*ae60*/  @!P0 SYNCS.PHASECHK.TRANS64 P0, [R3+URZ+0x8], R4 ;  /* 0x00000804030085a7 */ /* 0x000ee400080010ff */
[----:B---3--:R-:W-:Y:S05]  /*ae70*/  @!P0 BRA `(.L_x_70) ;  /* 0xfffffffc00ec8947 */ /* 0x008fea000383ffff */
[----:B------:R-:W-:Y:S05]  /*ae80*/  BRA `(.L_x_69) ;  /* 0xffffff9000c47947 */ /* 0x000fea000383ffff */
.L_x_71:
[----:B------:R-:W-:-:S07]  /*ae90*/  MOV R0, UR21 ;  /* 0x0000001500007c02 */ /* 0x000fce0008000f00 */
.L_x_187:
[----:B--2---:R2:W3:Y:S02]  /*aea0*/  SYNCS.PHASECHK.TRANS64.TRYWAIT P0, [R0+URZ+0x120], R2 ;  /* 0x00012002000075a7 */ /* 0x0044e400080011ff */
[----:B---3--:R-:W-:Y:S05]  /*aeb0*/  @!P0 NANOSLEEP.SYNCS 0x989680 ;  /* 0x009896800000895d */ /* 0x008fea0003900000 */
[----:B------:R-:W3:Y:S02]  /*aec0*/  @!P0 SYNCS.PHASECHK.TRANS64 P0, [R0+URZ+0x120], R2 ;  /* 0x00012002000085a7 */ /* 0x000ee400080010ff */
[----:B---3--:R-:W-:Y:S05]  /*aed0*/  @!P0 BRA `(.L_x_187) ;  /* 0xfffffffc00f08947 */ /* 0x008fea000383ffff */
[----:B------:R-:W-:Y:S05]  /*aee0*/  BRA `(.L_x_188) ;  /* 0xffffff9400b07947 */ /* 0x000fea000383ffff */
.L_x_73:
[----:B------:R-:W-:-:S07]  /*aef0*/  MOV R0, UR26 ;  /* 0x0000001a00007c02 */ /* 0x000fce0008000f00 */
.L_x_189:
[----:B--2---:R2:W3:Y:S02]  /*af00*/  SYNCS.PHASECHK.TRANS64.TRYWAIT P0, [R0+URZ+0x140], R2 ;  /* 0x00014002000075a7 */ /* 0x0044e400080011ff */
[----:B---3--:R-:W-:Y:S05]  /*af10*/  @!P0 NANOSLEEP.SYNCS 0x989680 ;  /* 0x009896800000895d */ /* 0x008fea0003900000 */
[----:B------:R-:W3:Y:S02]  /*af20*/  @!P0 SYNCS.PHASECHK.TRANS64 P0, [R0+URZ+0x140], R2 ;  /* 0x00014002000085a7 */ /* 0x000ee400080010ff */
[----:B---3--:R-:W-:Y:S05]  /*af30*/  @!P0 BRA `(.L_x_189) ;  /* 0xfffffffc00f08947 */ /* 0x008fea000383ffff */
[----:B------:R-:W-:Y:S05]  /*af40*/  BRA `(.L_x_72) ;  /* 0xffffff9400cc7947 */ /* 0x000fea000383ffff */
.L_x_77:
[----:B--2---:R-:W-:Y:S07]  /*af50*/  MOV R0, UR17 ;  /* 0x0000001100007c02 */ /* 0x004fee0008000f00 */
.L_x_190:
[----:B--2---:R2:W3:Y:S02]  /*af60*/  SYNCS.PHASECHK.TRANS64.TRYWAIT P0, [R0+URZ], R8 ;  /* 0x00000008000075a7 */ /* 0x0044e400080011ff */
[----:B---3--:R-:W-:Y:S05]  /*af70*/  @!P0 NANOSLEEP.SYNCS 0x989680 ;  /* 0x009896800000895d */ /* 0x008fea0003900000 */
[----:B------:R-:W3:Y:S02]  /*af80*/  @!P0 SYNCS.PHASECHK.TRANS64 P0, [R0+URZ], R8 ;  /* 0x00000008000085a7 */ /* 0x000ee400080010ff */
[----:B---3--:R-:W-:Y:S05]  /*af90*/  @!P0 BRA `(.L_x_190) ;  /* 0xfffffffc00f08947 */ /* 0x008fea000383ffff */
[----:B------:R-:W-:Y:S05]  /*afa0*/  BRA `(.L_x_76) ;  /* 0xffffff9800047947 */ /* 0x000fea000383ffff */
.L_x_81:
[----:B-1----:R-:W-:-:S07]  /*afb0*/  MOV R0, UR4 ;  /* 0x0000000400007c02 */ /* 0x002fce0008000f00 */
.L_x_191:
[----:B-1----:R1:W2:Y:S02]  /*afc0*/  SYNCS.PHASECHK.TRANS64.TRYWAIT P0, [R0+URZ], R2 ;  /* 0x00000002000075a7 */ /* 0x0022a400080011ff */
[----:B--2---:R-:W-:Y:S05]  /*afd0*/  @!P0 NANOSLEEP.SYNCS 0x989680 ;  /* 0x009896800000895d */ /* 0x004fea0003900000 */
[----:B------:R-:W2:Y:S02]  /*afe0*/  @!P0 SYNCS.PHASECHK.TRANS64 P0, [R0+URZ], R2 ;  /* 0x00000002000085a7 */ /* 0x000ea400080010ff */
[----:B--2---:R-:W-:Y:S05]  /*aff0*/  @!P0 BRA `(.L_x_191) ;  /* 0xfffffffc00f08947 */ /* 0x004fea000383ffff */
[----:B------:R-:W-:Y:S05]  /*b000*/  BRA `(.L_x_192) ;  /* 0xffffff9c00047947 */ /* 0x000fea000383ffff */
.L_x_84:
[----:B------:R-:W-:-:S07]  /*b010*/  MOV R0, UR21 ;  /* 0x0000001500007c02 */ /* 0x000fce0008000f00 */
.L_x_193:
[----:B-1----:R1:W2:Y:S02]  /*b020*/  SYNCS.PHASECHK.TRANS64.TRYWAIT P1, [R0+URZ+0x150], R2 ;  /* 0x00015002000075a7 */ /* 0x0022a400080211ff */
[----:B--2---:R-:W-:Y:S05]  /*b030*/  @!P1 NANOSLEEP.SYNCS 0x989680 ;  /* 0x009896800000995d */ /* 0x004fea0003900000 */
[----:B------:R-:W2:Y:S02]  /*b040*/  @!P1 SYNCS.PHASECHK.TRANS64 P1, [R0+URZ+0x150], R2 ;  /* 0x00015002000095a7 */ /* 0x000ea400080210ff */
[----:B--2---:R-:W-:Y:S05]  /*b050*/  @!P1 BRA `(.L_x_193) ;  /* 0xfffffffc00f09947 */ /* 0x004fea000383ffff */
[----:B------:R-:W-:Y:S05]  /*b060*/  BRA `(.L_x_194) ;  /* 0xffffff9c00507947 */ /* 0x000fea000383ffff */
.L_x_89:
[----:B------:R-:W-:Y:S07]  /*b070*/  MOV R0, UR42 ;  /* 0x0000002a00007c02 */ /* 0x000fee0008000f00 */
.L_x_195:
[----:B-1----:R1:W2:Y:S02]  /*b080*/  SYNCS.PHASECHK.TRANS64.TRYWAIT P0, [R0+URZ+0x120], R3 ;  /* 0x00012003000075a7 */ /* 0x0022a400080011ff */
[----:B--2---:R-:W-:Y:S05]  /*b090*/  @!P0 NANOSLEEP.SYNCS 0x989680 ;  /* 0x009896800000895d */ /* 0x004fea0003900000 */
[----:B------:R-:W2:Y:S02]  /*b0a0*/  @!P0 SYNCS.PHASECHK.TRANS64 P0, [R0+URZ+0x120], R3 ;  /* 0x00012003000085a7 */ /* 0x000ea400080010ff */
[----:B--2---:R-:W-:Y:S05]  /*b0b0*/  @!P0 BRA `(.L_x_195) ;  /* 0xfffffffc00f08947 */ /* 0x004fea000383ffff */
[----:B------:R-:W-:Y:S05]  /*b0c0*/  BRA `(.L_x_196) ;  /* 0xffffffa400307947 */ /* 0x000fea000383ffff */
.L_x_92:
[----:B------:R-:W-:Y:S07]  /*b0d0*/  MOV R3, UR42 ;  /* 0x0000002a00037c02 */ /* 0x000fee0008000f00 */
.L_x_197:
[----:B-1----:R1:W2:Y:S02]  /*b0e0*/  SYNCS.PHASECHK.TRANS64.TRYWAIT P1, [R3+URZ+0x118], R8 ;  /* 0x00011808030075a7 */ /* 0x0022a400080211ff */
[----:B--2---:R-:W-:Y:S05]  /*b0f0*/  @!P1 NANOSLEEP.SYNCS 0x989680 ;  /* 0x009896800000995d */ /* 0x004fea0003900000 */
[----:B------:R-:W2:Y:S02]  /*b100*/  @!P1 SYNCS.PHASECHK.TRANS64 P1, [R3+URZ+0x118], R8 ;  /* 0x00011808030095a7 */ /* 0x000ea400080210ff */
[----:B--2---:R-:W-:Y:S05]  /*b110*/  @!P1 BRA `(.L_x_197) ;  /* 0xfffffffc00f09947 */ /* 0x004fea000383ffff */
[----:B------:R-:W-:Y:S05]  /*b120*/  BRA `(.L_x_91) ;  /* 0xffffffa8008c7947 */ /* 0x000fea000383ffff */
.L_x_95:
[----:B------:R-:W-:Y:S07]  /*b130*/  MOV R0, UR42 ;  /* 0x0000002a00007c02 */ /* 0x000fee0008000f00 */
.L_x_198:
[----:B-1----:R1:W2:Y:S02]  /*b140*/  SYNCS.PHASECHK.TRANS64.TRYWAIT P1, [R0+URZ+0xf0], R8 ;  /* 0x0000f008000075a7 */ /* 0x0022a400080211ff */
[----:B--2---:R-:W-:Y:S05]  /*b150*/  @!P1 NANOSLEEP.SYNCS 0x989680 ;  /* 0x009896800000995d */ /* 0x004fea0003900000 */
[----:B------:R-:W2:Y:S02]  /*b160*/  @!P1 SYNCS.PHASECHK.TRANS64 P1, [R0+URZ+0xf0], R8 ;  /* 0x0000f008000095a7 */ /* 0x000ea400080210ff */
[----:B--2---:R-:W-:Y:S05]  /*b170*/  @!P1 BRA `(.L_x_198) ;  /* 0xfffffffc00f09947 */ /* 0x004fea000383ffff */
[----:B------:R-:W-:Y:S05]  /*b180*/  BRA `(.L_x_199) ;  /* 0xffffffac00fc7947 */ /* 0x000fea000383ffff */
.L_x_96:
[----:B------:R-:W-:Y:S07]  /*b190*/  MOV R0, UR42 ;  /* 0x0000002a00007c02 */ /* 0x000fee0008000f00 */
.L_x_200:
[----:B-1----:R1:W2:Y:S02]  /*b1a0*/  SYNCS.PHASECHK.TRANS64.TRYWAIT P1, [R0+URZ+0xf8], R8 ;  /* 0x0000f808000075a7 */ /* 0x0022a400080211ff */
[----:B--2---:R-:W-:Y:S05]  /*b1b0*/  @!P1 NANOSLEEP.SYNCS 0x989680 ;  /* 0x009896800000995d */ /* 0x004fea0003900000 */
[----:B------:R-:W2:Y:S02]  /*b1c0*/  @!P1 SYNCS.PHASECHK.TRANS64 P1, [R0+URZ+0xf8], R8 ;  /* 0x0000f808000095a7 */ /* 0x000ea400080210ff */
[----:B--2---:R-:W-:Y:S05]  /*b1d0*/  @!P1 BRA `(.L_x_200) ;  /* 0xfffffffc00f09947 */ /* 0x004fea000383ffff */
[----:B------:R-:W-:Y:S05]  /*b1e0*/  BRA `(.L_x_201) ;  /* 0xffffffb000587947 */ /* 0x000fea000383ffff */
.L_x_97:
[----:B------:R-:W-:Y:S07]  /*b1f0*/  MOV R0, UR42 ;  /* 0x0000002a00007c02 */ /* 0x000fee0008000f00 */
.L_x_202:
[----:B-1----:R1:W2:Y:S02]  /*b200*/  SYNCS.PHASECHK.TRANS64.TRYWAIT P1, [R0+URZ+0x100], R8 ;  /* 0x00010008000075a7 */ /* 0x0022a400080211ff */
[----:B--2---:R-:W-:Y:S05]  /*b210*/  @!P1 NANOSLEEP.SYNCS 0x989680 ;  /* 0x009896800000995d */ /* 0x004fea0003900000 */
[----:B------:R-:W2:Y:S02]  /*b220*/  @!P1 SYNCS.PHASECHK.TRANS64 P1, [R0+URZ+0x100], R8 ;  /* 0x00010008000095a7 */ /* 0x000ea400080210ff */
[----:B--2---:R-:W-:Y:S05]  /*b230*/  @!P1 BRA `(.L_x_202) ;  /* 0xfffffffc00f09947 */ /* 0x004fea000383ffff */
[----:B------:R-:W-:Y:S05]  /*b240*/  BRA `(.L_x_203) ;  /* 0xffffffb000b87947 */ /* 0x000fea000383ffff */
.L_x_98:
[----:B------:R-:W-:Y:S07]  /*b250*/  MOV R0, UR42 ;  /* 0x0000002a00007c02 */ /* 0x000fee0008000f00 */
.L_x_204:
[----:B-1----:R1:W2:Y:S02]  /*b260*/  SYNCS.PHASECHK.TRANS64.TRYWAIT P0, [R0+URZ+0x108], R8 ;  /* 0x00010808000075a7 */ /* 0x0022a400080011ff */
[----:B--2---:R-:W-:Y:S05]  /*b270*/  @!P0 NANOSLEEP.SYNCS 0x989680 ;  /* 0x009896800000895d */ /* 0x004fea0003900000 */
[----:B------:R-:W2:Y:S02]  /*b280*/  @!P0 SYNCS.PHASECHK.TRANS64 P0, [R0+URZ+0x108], R8 ;  /* 0x00010808000085a7 */ /* 0x000ea400080010ff */
[----:B--2---:R-:W-:Y:S05]  /*b290*/  @!P0 BRA `(.L_x_204) ;  /* 0xfffffffc00f08947 */ /* 0x004fea000383ffff */
[----:B------:R-:W-:Y:S05]  /*b2a0*/  BRA `(.L_x_205) ;  /* 0xffffffb400247947 */ /* 0x000fea000383ffff */
.L_x_100:
[----:B------:R-:W-:-:S07]  /*b2b0*/  MOV R0, UR42 ;  /* 0x0000002a00007c02 */ /* 0x000fce0008000f00 */
.L_x_206:
[----:B-1----:R1:W2:Y:S02]  /*b2c0*/  SYNCS.PHASECHK.TRANS64.TRYWAIT P0, [R0+URZ+0xf0], R2 ;  /* 0x0000f002000075a7 */ /* 0x0022a400080011ff */
[----:B--2---:R-:W-:Y:S05]  /*b2d0*/  @!P0 NANOSLEEP.SYNCS 0x989680 ;  /* 0x009896800000895d */ /* 0x004fea0003900000 */
[----:B------:R-:W2:Y:S02]  /*b2e0*/  @!P0 SYNCS.PHASECHK.TRANS64 P0, [R0+URZ+0xf0], R2 ;  /* 0x0000f002000085a7 */ /* 0x000ea400080010ff */
[----:B--2---:R-:W-:Y:S05]  /*b2f0*/  @!P0 BRA `(.L_x_206) ;  /* 0xfffffffc00f08947 */ /* 0x004fea000383ffff */
[----:B------:R-:W-:Y:S05]  /*b300*/  BRA `(.L_x_207) ;  /* 0xffffffb400ac7947 */ /* 0x000fea000383ffff */
.L_x_101:
[----:B-1----:R-:W-:-:S07]  /*b310*/  MOV R0, UR42 ;  /* 0x0000002a00007c02 */ /* 0x002fce0008000f00 */
.L_x_208:
[----:B-1----:R1:W2:Y:S02]  /*b320*/  SYNCS.PHASECHK.TRANS64.TRYWAIT P0, [R0+URZ+0xf8], R2 ;  /* 0x0000f802000075a7 */ /* 0x0022a400080011ff */
[----:B--2---:R-:W-:Y:S05]  /*b330*/  @!P0 NANOSLEEP.SYNCS 0x989680 ;  /* 0x009896800000895d */ /* 0x004fea0003900000 */
[----:B------:R-:W2:Y:S02]  /*b340*/  @!P0 SYNCS.PHASECHK.TRANS64 P0, [R0+URZ+0xf8], R2 ;  /* 0x0000f802000085a7 */ /* 0x000ea400080010ff */
[----:B--2---:R-:W-:Y:S05]  /*b350*/  @!P0 BRA `(.L_x_208) ;  /* 0xfffffffc00f08947 */ /* 0x004fea000383ffff */
[----:B------:R-:W-:Y:S05]  /*b360*/  BRA `(.L_x_209) ;  /* 0xffffffb4009c7947 */ /* 0x000fea000383ffff */
.L_x_102:
[----:B-1----:R-:W-:-:S07]  /*b370*/  MOV R0, UR42 ;  /* 0x0000002a00007c02 */ /* 0x002fce0008000f00 */
.L_x_210:
[----:B-1----:R1:W2:Y:S02]  /*b380*/  SYNCS.PHASECHK.TRANS64.TRYWAIT P0, [R0+URZ+0x100], R2 ;  /* 0x00010002000075a7 */ /* 0x0022a400080011ff */
[----:B--2---:R-:W-:Y:S05]  /*b390*/  @!P0 NANOSLEEP.SYNCS 0x989680 ;  /* 0x009896800000895d */ /* 0x004fea0003900000 */
[----:B------:R-:W2:Y:S02]  /*b3a0*/  @!P0 SYNCS.PHASECHK.TRANS64 P0, [R0+URZ+0x100], R2 ;  /* 0x00010002000085a7 */ /* 0x000ea400080010ff */
[----:B--2---:R-:W-:Y:S05]  /*b3b0*/  @!P0 BRA `(.L_x_210) ;  /* 0xfffffffc00f08947 */ /* 0x004fea000383ffff */
[----:B------:R-:W-:Y:S05]  /*b3c0*/  BRA `(.L_x_211) ;  /* 0xffffffb4008c7947 */ /* 0x000fea000383ffff */
.L_x_104:
[----:B------:R-:W-:Y:S07]  /*b3d0*/  MOV R0, UR50 ;  /* 0x0000003200007c02 */ /* 0x000fee0008000f00 */
.L_x_212:
[----:B-1----:R1:W2:Y:S02]  /*b3e0*/  SYNCS.PHASECHK.TRANS64.TRYWAIT P0, [R0+URZ+0x120], R2 ;  /* 0x00012002000075a7 */ /* 0x0022a400080011ff */
[----:B--2---:R-:W-:Y:S05]  /*b3f0*/  @!P0 NANOSLEEP.SYNCS 0x989680 ;  /* 0x009896800000895d */ /* 0x004fea0003900000 */
[----:B------:R-:W2:Y:S02]  /*b400*/  @!P0 SYNCS.PHASECHK.TRANS64 P0, [R0+URZ+0x120], R2 ;  /* 0x00012002000085a7 */ /* 0x000ea400080010ff */
[----:B--2---:R-:W-:Y:S05]  /*b410*/  @!P0 BRA `(.L_x_212) ;  /* 0xfffffffc00f08947 */ /* 0x004fea000383ffff */
[----:B------:R-:W-:Y:S05]  /*b420*/  BRA `(.L_x_213) ;  /* 0xffffffb8005c7947 */ /* 0x000fea000383ffff */
.L_x_115:
[----:B-1----:R-:W-:Y:S04]  /*b430*/  MOV R2, UR50 ;  /* 0x0000003200027c02 */ /* 0x002fe80008000f00 */
[----:B------:R1:W3:Y:S03]  /*b440*/  SYNCS.PHASECHK.TRANS64.TRYWAIT P0, [R2+URZ+0xd0], R3 ;  /* 0x0000d003020075a7 */ /* 0x0002e600080011ff */
[----:B---3--:R-:W-:Y:S05]  /*b450*/  @!P0 NANOSLEEP.SYNCS 0x989680 ;  /* 0x009896800000895d */ /* 0x008fea0003900000 */
[----:B------:R-:W3:Y:S02]  /*b460*/  @!P0 SYNCS.PHASECHK.TRANS64 P0, [R2+URZ+0xd0], R3 ;  /* 0x0000d003020085a7 */ /* 0x000ee400080010ff */
[----:B---3--:R-:W-:Y:S05]  /*b470*/  @!P0 BRA `(.L_x_115) ;  /* 0xfffffffc00ec8947 */ /* 0x008fea000383ffff */
[----:B------:R-:W-:Y:S05]  /*b480*/  BRA `(.L_x_114) ;  /* 0xffffffcc00487947 */ /* 0x000fea000383ffff */
.L_x_117:
[----:B-1----:R1:W4:Y:S02]  /*b490*/  SYNCS.PHASECHK.TRANS64.TRYWAIT P1, [R62+URZ+0x130], R0 ;  /* 0x000130003e0075a7 */ /* 0x00232400080211ff */
[----:B----4-:R-:W-:Y:S05]  /*b4a0*/  @!P1 NANOSLEEP.SYNCS 0x989680 ;  /* 0x009896800000995d */ /* 0x010fea0003900000 */
[----:B------:R-:W4:Y:S02]  /*b4b0*/  @!P1 SYNCS.PHASECHK.TRANS64 P1, [R62+URZ+0x130], R0 ;  /* 0x000130003e0095a7 */ /* 0x000f2400080210ff */
[----:B----4-:R-:W-:Y:S05]  /*b4c0*/  @!P1 BRA `(.L_x_117) ;  /* 0xfffffffc00f09947 */ /* 0x010fea000383ffff */
[----:B------:R-:W-:Y:S05]  /*b4d0*/  BRA `(.L_x_116) ;  /* 0xffffffcc00607947 */ /* 0x000fea000383ffff */
.L_x_126:
[----:B--2---:R2:W3:Y:S02]  /*b4e0*/  SYNCS.PHASECHK.TRANS64.TRYWAIT P1, [R4+URZ+0xd0], R0 ;  /* 0x0000d000040075a7 */ /* 0x0044e400080211ff */
[----:B---3--:R-:W-:Y:S05]  /*b4f0*/  @!P1 NANOSLEEP.SYNCS 0x989680 ;  /* 0x009896800000995d */ /* 0x008fea0003900000 */
[----:B------:R-:W3:Y:S02]  /*b500*/  @!P1 SYNCS.PHASECHK.TRANS64 P1, [R4+URZ+0xd0], R0 ;  /* 0x0000d000040095a7 */ /* 0x000ee400080210ff */
[----:B---3--:R-:W-:Y:S05]  /*b510*/  @!P1 BRA `(.L_x_126) ;  /* 0xfffffffc00f09947 */ /* 0x008fea000383ffff */
[----:B------:R-:W-:Y:S05]  /*b520*/  BRA `(.L_x_125) ;  /* 0xffffffd400787947 */ /* 0x000fea000383ffff */
.L_x_134:
[----:B--2---:R2:W3:Y:S02]  /*b530*/  SYNCS.PHASECHK.TRANS64.TRYWAIT P1, [R2+URZ+0xd0], R4 ;  /* 0x0000d004020075a7 */ /* 0x0044e400080211ff */
[----:B---3--:R-:W-:Y:S05]  /*b540*/  @!P1 NANOSLEEP.SYNCS 0x989680 ;  /* 0x009896800000995d */ /* 0x008fea0003900000 */
[----:B------:R-:W3:Y:S02]  /*b550*/  @!P1 SYNCS.PHASECHK.TRANS64 P1, [R2+URZ+0xd0], R4 ;  /* 0x0000d004020095a7 */ /* 0x000ee400080210ff */
[----:B---3--:R-:W-:Y:S05]  /*b560*/  @!P1 BRA `(.L_x_134) ;  /* 0xfffffffc00f09947 */ /* 0x008fea000383ffff */
[----:B------:R-:W-:Y:S05]  /*b570*/  BRA `(.L_x_133) ;  /* 0xffffffdc00907947 */ /* 0x000fea000383ffff */
.L_x_142:
[----:B--2---:R2:W3:Y:S02]  /*b580*/  SYNCS.PHASECHK.TRANS64.TRYWAIT P1, [R3+URZ+0xd0], R0 ;  /* 0x0000d000030075a7 */ /* 0x0044e400080211ff */
[----:B---3--:R-:W-:Y:S05]  /*b590*/  @!P1 NANOSLEEP.SYNCS 0x989680 ;  /* 0x009896800000995d */ /* 0x008fea0003900000 */
[----:B------:R-:W3:Y:S02]  /*b5a0*/  @!P1 SYNCS.PHASECHK.TRANS64 P1, [R3+URZ+0xd0], R0 ;  /* 0x0000d000030095a7 */ /* 0x000ee400080210ff */
[----:B---3--:R-:W-:Y:S05]  /*b5b0*/  @!P1 BRA `(.L_x_142) ;  /* 0xfffffffc00f09947 */ /* 0x008fea000383ffff */
[----:B------:R-:W-:Y:S05]  /*b5c0*/  BRA `(.L_x_141) ;  /* 0xffffffe400a47947 */ /* 0x000fea000383ffff */
        .weak           $__internal_0_$__cuda_sm10x_tcgen05_guardrail_trap_col_being_dealloced_not_returned_by_alloc
        .type           $__internal_0_$__cuda_sm10x_tcgen05_guardrail_trap_col_being_dealloced_not_returned_by_alloc,@function
        .size           $__internal_0_$__cuda_sm10x_tcgen05_guardrail_trap_col_being_dealloced_not_returned_by_alloc,($__internal_1_$__cuda_sm10x_tcgen05_guardrail_trap_phase_invalid_during_alloc - $__internal_0_$__cuda_sm10x_tcgen05_guardrail_trap_col_being_dealloced_not_returned_by_alloc)
$__internal_0_$__cuda_sm10x_tcgen05_guardrail_trap_col_being_dealloced_not_returned_by_alloc:
[----:B------:R-:W-:Y:S05]  /*b5d0*/  BPT.TRAP 0x1 ;  /* 0x000000040000795c */ /* 0x000fea0000300000 */
[----:B------:R-:W-:-:S04]  /*b5e0*/  HFMA2 R3, -RZ, RZ, 0, 0 ;  /* 0x00000000ff037431 */ /* 0x000fc800000001ff */
[----:B------:R-:W-:Y:S05]  /*b5f0*/  RET.REL.NODEC R2 `(_ZN7cutlass13device_kernelINS_4conv6kernel13ConvUniversalINS1_16ConvProblemShapeILNS1_8OperatorE2ELi3EEENS1_10collective14CollectiveConvINS1_47MainloopSm100TmaUmmaWarpSpecializedImplicitGemmILS5_2ELi13ELi3ELi1ELi2EN4cute5tupleIJNSA_1CILi2EEENSC_ILi1EEESE_EEEEENSB_IJNSC_ILi128EEENSB_IJSH_EEENSB_IJNSC_ILi64EEEEEEEEENS_10bfloat16_tESM_NSA_8TiledMMAINSA_8MMA_AtomIJNSA_26SM100_MMA_F16BF16_2x1SM_SSISM_SM_fLi128ELi128ELNSA_4UMMA5MajorE1ELSR_1ELNSQ_7ScaleInE0ELSS_0EEEEEENSA_6LayoutINSB_IJSE_SE_SE_EEENSB_IJNSC_ILi0EEESX_SX_EEEEENSB_IJNSA_10UnderscoreES10_S10_EEEEENS7_6detail27Sm100ImplicitGemmTileTraitsINSA_18SM100_TMA_2SM_LOADENSA_14ComposedLayoutINSA_7SwizzleILi3ELi4ELi3EEENSA_18smem_ptr_flag_bitsILi16EEENSV_INSB_IJSJ_NSC_ILi8EEEEEENSB_IJSE_SJ_EEEEEEEvEENS14_INSA_25SM100_TMA_2SM_LOAD_IM2COLES1F_vEEEENS_8epilogue10collective18CollectiveEpilogueINS1K_23Sm100TmaWarpSpecializedILi4ELi2ELi16ELb1ELb0EEEJNSB_IJSJ_SI_SK_EEENSB_IJNSV_ISJ_SE_EENSV_INSB_IJNSC_ILi16EEESD_EEES1D_EEEEESM_NSB_IJlNSB_IJSE_lllEEESX_EEESM_S1W_NS1K_6fusion15FusionCallbacksIS1O_NS1X_17LinearCombinationISM_fSM_fLNS_15FloatRoundStyleE2EEES1P_S1U_JEEENSA_5SM1004TMEM4LOAD26SM100_TMEM_LOAD_32dp32b16xENSA_13SM90_TMA_LOADENS16_INS17_ILi1ELi4ELi3EEES1A_NSV_INSB_IJS1B_S1R_EEENSB_IJS1R_SE_EEEEEEENSA_39AutoVectorizingCopyWithAssumedAlignmentILi128EEENSA_14SM90_TMA_STOREES2C_S2E_S2E_EEEvvEEEEvNT_6ParamsE) ;  /* 0xffffff4802807950 */ /* 0x000fea0003c3ffff */
        .weak           $__internal_1_$__cuda_sm10x_tcgen05_guardrail_trap_phase_invalid_during_alloc
        .type           $__internal_1_$__cuda_sm10x_tcgen05_guardrail_trap_phase_invalid_during_alloc,@function
        .size           $__internal_1_$__cuda_sm10x_tcgen05_guardrail_trap_phase_invalid_during_alloc,($__internal_2_$__cuda_sm10x_tcgen05_guardrail_trap_unallocated_columns_being_dealloced - $__internal_1_$__cuda_sm10x_tcgen05_guardrail_trap_phase_invalid_during_alloc)
$__internal_1_$__cuda_sm10x_tcgen05_guardrail_trap_phase_invalid_during_alloc:
[----:B------:R-:W-:Y:S05]  /*b600*/  BPT.TRAP 0x1 ;  /* 0x000000040000795c */ /* 0x000fea0000300000 */
[----:B------:R-:W-:-:S04]  /*b610*/  MOV R5, 0x0 ;  /* 0x0000000000057802 */ /* 0x000fc80000000f00 */
[----:B------:R-:W-:Y:S05]  /*b620*/  RET.REL.NODEC R4 `(_ZN7cutlass13device_kernelINS_4conv6kernel13ConvUniversalINS1_16ConvProblemShapeILNS1_8OperatorE2ELi3EEENS1_10collective14CollectiveConvINS1_47MainloopSm100TmaUmmaWarpSpecializedImplicitGemmILS5_2ELi13ELi3ELi1ELi2EN4cute5tupleIJNSA_1CILi2EEENSC_ILi1EEESE_EEEEENSB_IJNSC_ILi128EEENSB_IJSH_EEENSB_IJNSC_ILi64EEEEEEEEENS_10bfloat16_tESM_NSA_8TiledMMAINSA_8MMA_AtomIJNSA_26SM100_MMA_F16BF16_2x1SM_SSISM_SM_fLi128ELi128ELNSA_4UMMA5MajorE1ELSR_1ELNSQ_7ScaleInE0ELSS_0EEEEEENSA_6LayoutINSB_IJSE_SE_SE_EEENSB_IJNSC_ILi0EEESX_SX_EEEEENSB_IJNSA_10UnderscoreES10_S10_EEEEENS7_6detail27Sm100ImplicitGemmTileTraitsINSA_18SM100_TMA_2SM_LOADENSA_14ComposedLayoutINSA_7SwizzleILi3ELi4ELi3EEENSA_18smem_ptr_flag_bitsILi16EEENSV_INSB_IJSJ_NSC_ILi8EEEEEENSB_IJSE_SJ_EEEEEEEvEENS14_INSA_25SM100_TMA_2SM_LOAD_IM2COLES1F_vEEEENS_8epilogue10collective18CollectiveEpilogueINS1K_23Sm100TmaWarpSpecializedILi4ELi2ELi16ELb1ELb0EEEJNSB_IJSJ_SI_SK_EEENSB_IJNSV_ISJ_SE_EENSV_INSB_IJNSC_ILi16EEESD_EEES1D_EEEEESM_NSB_IJlNSB_IJSE_lllEEESX_EEESM_S1W_NS1K_6fusion15FusionCallbacksIS1O_NS1X_17LinearCombinationISM_fSM_fLNS_15FloatRoundStyleE2EEES1P_S1U_JEEENSA_5SM1004TMEM4LOAD26SM100_TMEM_LOAD_32dp32b16xENSA_13SM90_TMA_LOADENS16_INS17_ILi1ELi4ELi3EEES1A_NSV_INSB_IJS1B_S1R_EEENSB_IJS1R_SE_EEEEEEENSA_39AutoVectorizingCopyWithAssumedAlignmentILi128EEENSA_14SM90_TMA_STOREES2C_S2E_S2E_EEEvvEEEEvNT_6ParamsE) ;  /* 0xffffff4804747950 */ /* 0x000fea0003c3ffff */
        .weak           $__internal_2_$__cuda_sm10x_tcgen05_guardrail_trap_unallocated_columns_being_dealloced
        .type           $__internal_2_$__cuda_sm10x_tcgen05_guardrail_trap_unallocated_columns_being_dealloced,@function
        .size           $__internal_2_$__cuda_sm10x_tcgen05_guardrail_trap_unallocated_columns_being_dealloced,(.L_x_215 - $__internal_2_$__cuda_sm10x_tcgen05_guardrail_trap_unallocated_columns_being_dealloced)
$__internal_2_$__cuda_sm10x_tcgen05_guardrail_trap_unallocated_columns_being_dealloced:
[----:B------:R-:W-:Y:S05]  /*b630*/  BPT.TRAP 0x1 ;  /* 0x000000040000795c */ /* 0x000fea0000300000 */
[----:B------:R-:W-:-:S04]  /*b640*/  HFMA2 R3, -RZ, RZ, 0, 0 ;  /* 0x00000000ff037431 */ /* 0x000fc800000001ff */
[----:B------:R-:W-:Y:S05]  /*b650*/  RET.REL.NODEC R2 `(_ZN7cutlass13device_kernelINS_4conv6kernel13ConvUniversalINS1_16ConvProblemShapeILNS1_8OperatorE2ELi3EEENS1_10collective14CollectiveConvINS1_47MainloopSm100TmaUmmaWarpSpecializedImplicitGemmILS5_2ELi13ELi3ELi1ELi2EN4cute5tupleIJNSA_1CILi2EEENSC_ILi1EEESE_EEEEENSB_IJNSC_ILi128EEENSB_IJSH_EEENSB_IJNSC_ILi64EEEEEEEEENS_10bfloat16_tESM_NSA_8TiledMMAINSA_8MMA_AtomIJNSA_26SM100_MMA_F16BF16_2x1SM_SSISM_SM_fLi128ELi128ELNSA_4UMMA5MajorE1ELSR_1ELNSQ_7ScaleInE0ELSS_0EEEEEENSA_6LayoutINSB_IJSE_SE_SE_EEENSB_IJNSC_ILi0EEESX_SX_EEEEENSB_IJNSA_10UnderscoreES10_S10_EEEEENS7_6detail27Sm100ImplicitGemmTileTraitsINSA_18SM100_TMA_2SM_LOADENSA_14ComposedLayoutINSA_7SwizzleILi3ELi4ELi3EEENSA_18smem_ptr_flag_bitsILi16EEENSV_INSB_IJSJ_NSC_ILi8EEEEEENSB_IJSE_SJ_EEEEEEEvEENS14_INSA_25SM100_TMA_2SM_LOAD_IM2COLES1F_vEEEENS_8epilogue10collective18CollectiveEpilogueINS1K_23Sm100TmaWarpSpecializedILi4ELi2ELi16ELb1ELb0EEEJNSB_IJSJ_SI_SK_EEENSB_IJNSV_ISJ_SE_EENSV_INSB_IJNSC_ILi16EEESD_EEES1D_EEEEESM_NSB_IJlNSB_IJSE_lllEEESX_EEESM_S1W_NS1K_6fusion15FusionCallbacksIS1O_NS1X_17LinearCombinationISM_fSM_fLNS_15FloatRoundStyleE2EEES1P_S1U_JEEENSA_5SM1004TMEM4LOAD26SM100_TMEM_LOAD_32dp32b16xENSA_13SM90_TMA_LOADENS16_INS17_ILi1ELi4ELi3EEES1A_NSV_INSB_IJS1B_S1R_EEENSB_IJS1R_SE_EEEEEEENSA_39AutoVectorizingCopyWithAssumedAlignmentILi128EEENSA_14SM90_TMA_STOREES2C_S2E_S2E_EEEvvEEEEvNT_6ParamsE) ;  /* 0xffffff4802687950 */ /* 0x000fea0003c3ffff */
.L_x_214:
[----:B------:R-:W-:-:S00]  /*b660*/  BRA `(.L_x_214) ;  /* 0xfffffffc00fc7947 */ /* 0x000fc0000383ffff */
[----:B------:R-:W-:-:S00]  /*b670*/  NOP ;  /* 0x0000000000007918 */ /* 0x000fc00000000000 */
        /* <DEDUP_REMOVED lines=8> */
.L_x_215:


//--------------------- .nv.global.init           --------------------------
	.section	.nv.global.init,"aw",@progbits
.nv.global.init:
	.type		$str$29,@object
	.size		$str$29,($str$30 - $str$29)
$str$29:
        /*0000*/ 	.byte	0x28, 0x61, 0x64, 0x64, 0x72, 0x65, 0x73, 0x73, 0x20, 0x26, 0x20, 0x6d, 0x61, 0x73, 0x6b, 0x29
        /*0010*/ 	.byte	0x20, 0x3d, 0x3d, 0x20, 0x30, 0x00
	.type		$str$30,@object
	.size		$str$30,($str$28 - $str$30)
$str$30:
        /*0016*/ 	.byte	0x2f, 0x74, 0x6d, 0x70, 0x2f, 0x63, 0x75, 0x74, 0x6c, 0x61, 0x73, 0x73, 0x5f, 0x73, 0x77, 0x65
        /*0026*/ 	.byte	0x65, 0x70, 0x5f, 0x73, 0x72, 0x63, 0x2f, 0x69, 0x6e, 0x63, 0x6c, 0x75, 0x64, 0x65, 0x2f, 0x63
        /*0036*/ 	.byte	0x75, 0x74, 0x65, 0x2f, 0x70, 0x6f, 0x69, 0x6e, 0x74, 0x65, 0x72, 0x5f, 0x66, 0x6c, 0x61, 0x67
        /*0046*/ 	.byte	0x67, 0x65, 0x64, 0x2e, 0x68, 0x70, 0x70, 0x00
	.type		$str$28,@object
	.size		$str$28,($str$27 - $str$28)
$str$28:
        /*004e*/ 	.byte	0x2f, 0x74, 0x6d, 0x70, 0x2f, 0x63, 0x75, 0x74, 0x6c, 0x61, 0x73, 0x73, 0x5f, 0x73, 0x77, 0x65
        /*005e*/ 	.byte	0x65, 0x70, 0x5f, 0x73, 0x72, 0x63, 0x2f, 0x69, 0x6e, 0x63, 0x6c, 0x75, 0x64, 0x65, 0x2f, 0x63
        /*006e*/ 	.byte	0x75, 0x74, 0x65, 0x2f, 0x61, 0x74, 0x6f, 0x6d, 0x2f, 0x63, 0x6f, 0x70, 0x79, 0x5f, 0x74, 0x72
        /*007e*/ 	.byte	0x61, 0x69, 0x74, 0x73, 0x5f, 0x73, 0x6d, 0x31, 0x30, 0x30, 0x2e, 0x68, 0x70, 0x70, 0x00
	.type		$str$27,@object
	.size		$str$27,(__unnamed_1 - $str$27)
$str$27:
        /*008d*/ 	.byte	0x28, 0x28, 0x75, 0x69, 0x6e, 0x74, 0x33, 0x32, 0x5f, 0x74, 0x28, 0x74, 0x68, 0x72, 0x65, 0x61
        /*009d*/ 	.byte	0x64, 0x49, 0x64, 0x78, 0x2e, 0x78, 0x29, 0x20, 0x2f, 0x20, 0x33, 0x32, 0x29, 0x20, 0x25, 0x20
        /*00ad*/ 	.byte	0x34, 0x29, 0x20, 0x3d, 0x3d, 0x20, 0x28, 0x28, 0x28, 0x74, 0x6d, 0x65, 0x6d, 0x5f, 0x61, 0x64
        /*00bd*/ 	.byte	0x64, 0x72, 0x20, 0x3e, 0x3e, 0x20, 0x31, 0x36, 0x29, 0x20, 0x2f, 0x20, 0x33, 0x32, 0x29, 0x20
        /*00cd*/ 	.byte	0x25, 0x20, 0x34, 0x29, 0x00
	.type		__unnamed_1,@object
	.size		__unnamed_1,(__unnamed_2 - __unnamed_1)
__unnamed_1:
        /*00d2*/ 	.byte	0x61, 0x75, 0x74, 0x6f, 0x20, 0x63, 0x75, 0x74, 0x65, 0x3a, 0x3a, 0x61, 0x73, 0x5f, 0x70, 0x6f
        /* <DEDUP_REMOVED lines=24> */
        /*0262*/ 	.byte	0x43, 0x3c, 0x32, 0x30, 0x34, 0x38, 0x3e, 0x3e, 0x3e, 0x3e, 0x5d, 0x00
	.type		__unnamed_2,@object
	.size		__unnamed_2,(.L_2 - __unnamed_2)
__unnamed_2:
        /* <DEDUP_REMOVED lines=40> */
        /*04ee*/ 	.byte	0x3a, 0x3a, 0x43, 0x3c, 0x30, 0x3e, 0x3e, 0x3e, 0x3e, 0x5d, 0x00
.L_2:


//--------------------- .nv.shared._ZN7cutlass13device_kernelINS_4conv6kernel13ConvUniversalINS1_16ConvProblemShapeILNS1_8OperatorE2ELi3EEENS1_10collective14CollectiveConvINS1_47MainloopSm100TmaUmmaWarpSpecializedImplicitGemmILS5_2ELi13ELi3ELi1ELi2EN4cute5tupleIJNSA_1CILi2EEENSC_ILi1EEESE_EEEEENSB_IJNSC_ILi128EEENSB_IJSH_EEENSB_IJNSC_ILi64EEEEEEEEENS_10bfloat16_tESM_NSA_8TiledMMAINSA_8MMA_AtomIJNSA_26SM100_MMA_F16BF16_2x1SM_SSISM_SM_fLi128ELi128ELNSA_4UMMA5MajorE1ELSR_1ELNSQ_7ScaleInE0ELSS_0EEEEEENSA_6LayoutINSB_IJSE_SE_SE_EEENSB_IJNSC_ILi0EEESX_SX_EEEEENSB_IJNSA_10UnderscoreES10_S10_EEEEENS7_6detail27Sm100ImplicitGemmTileTraitsINSA_18SM100_TMA_2SM_LOADENSA_14ComposedLayoutINSA_7SwizzleILi3ELi4ELi3EEENSA_18smem_ptr_flag_bitsILi16EEENSV_INSB_IJSJ_NSC_ILi8EEEEEENSB_IJSE_SJ_EEEEEEEvEENS14_INSA_25SM100_TMA_2SM_LOAD_IM2COLES1F_vEEEENS_8epilogue10collective18CollectiveEpilogueINS1K_23Sm100TmaWarpSpecializedILi4ELi2ELi16ELb1ELb0EEEJNSB_IJSJ_SI_SK_EEENSB_IJNSV_ISJ_SE_EENSV_INSB_IJNSC_ILi16EEESD_EEES1D_EEEEESM_NSB_IJlNSB_IJSE_lllEEESX_EEESM_S1W_NS1K_6fusion15FusionCallbacksIS1O_NS1X_17LinearCombinationISM_fSM_fLNS_15FloatRoundStyleE2EEES1P_S1U_JEEENSA_5SM1004TMEM4LOAD26SM100_TMEM_LOAD_32dp32b16xENSA_13SM90_TMA_LOADENS16_INS17_ILi1ELi4ELi3EEES1A_NSV_INSB_IJS1B_S1R_EEENSB_IJS1R_SE_EEEEEEENSA_39AutoVectorizingCopyWithAssumedAlignmentILi128EEENSA_14SM90_TMA_STOREES2C_S2E_S2E_EEEvvEEEEvNT_6ParamsE --------------------------
	.section	.nv.shared._ZN7cutlass13device_kernelINS_4conv6kernel13ConvUniversalINS1_16ConvProblemShapeILNS1_8OperatorE2ELi3EEENS1_10collective14CollectiveConvINS1_47MainloopSm100TmaUmmaWarpSpecializedImplicitGemmILS5_2ELi13ELi3ELi1ELi2EN4cute5tupleIJNSA_1CILi2EEENSC_ILi1EEESE_EEEEENSB_IJNSC_ILi128EEENSB_IJSH_EEENSB_IJNSC_ILi64EEEEEEEEENS_10bfloat16_tESM_NSA_8TiledMMAINSA_8MMA_AtomIJNSA_26SM100_MMA_F16BF16_2x1SM_SSISM_SM_fLi128ELi128ELNSA_4UMMA5MajorE1ELSR_1ELNSQ_7ScaleInE0ELSS_0EEEEEENSA_6LayoutINSB_IJSE_SE_SE_EEENSB_IJNSC_ILi0EEESX_SX_EEEEENSB_IJNSA_10UnderscoreES10_S10_EEEEENS7_6detail27Sm100ImplicitGemmTileTraitsINSA_18SM100_TMA_2SM_LOADENSA_14ComposedLayoutINSA_7SwizzleILi3ELi4ELi3EEENSA_18smem_ptr_flag_bitsILi16EEENSV_INSB_IJSJ_NSC_ILi8EEEEEENSB_IJSE_SJ_EEEEEEEvEENS14_INSA_25SM100_TMA_2SM_LOAD_IM2COLES1F_vEEEENS_8epilogue10collective18CollectiveEpilogueINS1K_23Sm100TmaWarpSpecializedILi4ELi2ELi16ELb1ELb0EEEJNSB_IJSJ_SI_SK_EEENSB_IJNSV_ISJ_SE_EENSV_INSB_IJNSC_ILi16EEESD_EEES1D_EEEEESM_NSB_IJlNSB_IJSE_lllEEESX_EEESM_S1W_NS1K_6fusion15FusionCallbacksIS1O_NS1X_17LinearCombinationISM_fSM_fLNS_15FloatRoundStyleE2EEES1P_S1U_JEEENSA_5SM1004TMEM4LOAD26SM100_TMEM_LOAD_32dp32b16xENSA_13SM90_TMA_LOADENS16_INS17_ILi1ELi4ELi3EEES1A_NSV_INSB_IJS1B_S1R_EEENSB_IJS1R_SE_EEEEEEENSA_39AutoVectorizingCopyWithAssumedAlignmentILi128EEENSA_14SM90_TMA_STOREES2C_S2E_S2E_EEEvvEEEEvNT_6ParamsE,"aw",@nobits
	.sectionflags	@""
	.align	16
	.zero		1024


//--------------------- .nv.shared.reserved.0     --------------------------
	.section	.nv.shared.reserved.0,"aw",@nobits
	.weak		__nv_reservedSMEM_offset_0_alias
	.size		__nv_reservedSMEM_offset_0_alias, 0, 64
	.other		__nv_reservedSMEM_offset_0_alias,@"STO_CUDA_RESERVED_SHARED STV_DEFAULT"
__nv_reservedSMEM_offset_0_alias:
	.zero		0
.nv.shared.reserved.0:
	.zero		64
	.weak		__nv_reservedSMEM_tcgen05_partition
	.type		__nv_reservedSMEM_tcgen05_partition,@object
	.size		__nv_reservedSMEM_tcgen05_partition,(.L_0 - __nv_reservedSMEM_tcgen05_partition)
__nv_reservedSMEM_tcgen05_partition:
	.zero		32
.L_0:


//--------------------- .nv.global                --------------------------
	.section	.nv.global,"aw",@nobits
.nv.global:
	.type		_ZN39_INTERNAL_d1d77ae3_4_k_cu_4bda5ebc_35034cute1_E,@object
	.size		_ZN39_INTERNAL_d1d77ae3_4_k_cu_4bda5ebc_35034cute1_E,(_ZN39_INTERNAL_d1d77ae3_4_k_cu_4bda5ebc_35034cuda3std3__45__cpo6cbeginE - _ZN39_INTERNAL_d1d77ae3_4_k_cu_4bda5ebc_35034cute1_E)
_ZN39_INTERNAL_d1d77ae3_4_k_cu_4bda5ebc_35034cute1_E:
	.zero		1
	.type		_ZN39_INTERNAL_d1d77ae3_4_k_cu_4bda5ebc_35034cuda3std3__45__cpo6cbeginE,@object
	.size		_ZN39_INTERNAL_d1d77ae3_4_k_cu_4bda5ebc_35034cuda3std3__45__cpo6cbeginE,(_ZN39_INTERNAL_d1d77ae3_4_k_cu_4bda5ebc_35034cuda3std3__48in_placeE - _ZN39_INTERNAL_d1d77ae3_4_k_cu_4bda5ebc_35034cuda3std3__45__cpo6cbeginE)
_ZN39_INTERNAL_d1d77ae3_4_k_cu_4bda5ebc_35034cuda3std3__45__cpo6cbeginE:
	.zero		1
	.type		_ZN39_INTERNAL_d1d77ae3_4_k_cu_4bda5ebc_35034cuda3std3__48in_placeE,@object
	.size		_ZN39_INTERNAL_d1d77ae3_4_k_cu_4bda5ebc_35034cuda3std3__48in_placeE,(_ZN39_INTERNAL_d1d77ae3_4_k_cu_4bda5ebc_35034cuda3std6ranges3__45__cpo9iter_moveE - _ZN39_INTERNAL_d1d77ae3_4_k_cu_4bda5ebc_35034cuda3std3__48in_placeE)
_ZN39_INTERNAL_d1d77ae3_4_k_cu_4bda5ebc_35034cuda3std3__48in_placeE:
	.zero		1
	.type		_ZN39_INTERNAL_d1d77ae3_4_k_cu_4bda5ebc_35034cuda3std6ranges3__45__cpo9iter_moveE,@object
	.size		_ZN39_INTERNAL_d1d77ae3_4_k_cu_4bda5ebc_35034cuda3std6ranges3__45__cpo9iter_moveE,(_ZN39_INTERNAL_d1d77ae3_4_k_cu_4bda5ebc_35034cuda3std3__45__cpo5beginE - _ZN39_INTERNAL_d1d77ae3_4_k_cu_4bda5ebc_35034cuda3std6ranges3__45__cpo9iter_moveE)
_ZN39_INTERNAL_d1d77ae3_4_k_cu_4bda5ebc_35034cuda3std6ranges3__45__cpo9iter_moveE:
	.zero		1
	.type		_ZN39_INTERNAL_d1d77ae3_4_k_cu_4bda5ebc_35034cuda3std3__45__cpo5beginE,@object
	.size		_ZN39_INTERNAL_d1d77ae3_4_k_cu_4bda5ebc_35034cuda3std3__45__cpo5beginE,(_ZN39_INTERNAL_d1d77ae3_4_k_cu_4bda5ebc_35034cuda3std3__441_GLOBAL__N__d1d77ae3_4_k_cu_4bda5ebc_35036ignoreE - _ZN39_INTERNAL_d1d77ae3_4_k_cu_4bda5ebc_35034cuda3std3__45__cpo5beginE)
_ZN39_INTERNAL_d1d77ae3_4_k_cu_4bda5ebc_35034cuda3std3__45__cpo5beginE:
	.zero		1
	.type		_ZN39_INTERNAL_d1d77ae3_4_k_cu_4bda5ebc_35034cuda3std3__441_GLOBAL__N__d1d77ae3_4_k_cu_4bda5ebc_35036ignoreE,@object
	.size		_ZN39_INTERNAL_d1d77ae3_4_k_cu_4bda5ebc_35034cuda3std3__441_GLOBAL__N__d1d77ae3_4_k_cu_4bda5ebc_35036ignoreE,(_ZN39_INTERNAL_d1d77ae3_4_k_cu_4bda5ebc_35034cute7productE - _ZN39_INTERNAL_d1d77ae3_4_k_cu_4bda5ebc_35034cuda3std3__441_GLOBAL__N__d1d77ae3_4_k_cu_4bda5ebc_35036ignoreE)
_ZN39_INTERNAL_d1d77ae3_4_k_cu_4bda5ebc_35034cuda3std3__441_GLOBAL__N__d1d77ae3_4_k_cu_4bda5ebc_35036ignoreE:
	.zero		1
	.type		_ZN39_INTERNAL_d1d77ae3_4_k_cu_4bda5ebc_35034cute7productE,@object
	.size		_ZN39_INTERNAL_d1d77ae3_4_k_cu_4bda5ebc_35034cute7productE,(_ZN39_INTERNAL_d1d77ae3_4_k_cu_4bda5ebc_35034cuda3std3__45__cpo3endE - _ZN39_INTERNAL_d1d77ae3_4_k_cu_4bda5ebc_35034cute7productE)
_ZN39_INTERNAL_d1d77ae3_4_k_cu_4bda5ebc_35034cute7productE:
	.zero		1
	.type		_ZN39_INTERNAL_d1d77ae3_4_k_cu_4bda5ebc_35034cuda3std3__45__cpo3endE,@object
	.size		_ZN39_INTERNAL_d1d77ae3_4_k_cu_4bda5ebc_35034cuda3std3__45__cpo3endE,(_ZN39_INTERNAL_d1d77ae3_4_k_cu_4bda5ebc_35034cuda3std3__419piecewise_constructE - _ZN39_INTERNAL_d1d77ae3_4_k_cu_4bda5ebc_35034cuda3std3__45__cpo3endE)
_ZN39_INTERNAL_d1d77ae3_4_k_cu_4bda5ebc_35034cuda3std3__45__cpo3endE:
	.zero		1
	.type		_ZN39_INTERNAL_d1d77ae3_4_k_cu_4bda5ebc_35034cuda3std3__419piecewise_constructE,@object
	.size		_ZN39_INTERNAL_d1d77ae3_4_k_cu_4bda5ebc_35034cuda3std3__419piecewise_constructE,(_ZN39_INTERNAL_d1d77ae3_4_k_cu_4bda5ebc_35034cuda3std3__45__cpo4cendE - _ZN39_INTERNAL_d1d77ae3_4_k_cu_4bda5ebc_35034cuda3std3__419piecewise_constructE)
_ZN39_INTERNAL_d1d77ae3_4_k_cu_4bda5ebc_35034cuda3std3__419piecewise_constructE:
	.zero		1
	.type		_ZN39_INTERNAL_d1d77ae3_4_k_cu_4bda5ebc_35034cuda3std3__45__cpo4cendE,@object
	.size		_ZN39_INTERNAL_d1d77ae3_4_k_cu_4bda5ebc_35034cuda3std3__45__cpo4cendE,(_ZN39_INTERNAL_d1d77ae3_4_k_cu_4bda5ebc_35034cuda3std6ranges3__45__cpo4swapE - _ZN39_INTERNAL_d1d77ae3_4_k_cu_4bda5ebc_35034cuda3std3__45__cpo4cendE)
_ZN39_INTERNAL_d1d77ae3_4_k_cu_4bda5ebc_35034cuda3std3__45__cpo4cendE:
	.zero		1
	.type		_ZN39_INTERNAL_d1d77ae3_4_k_cu_4bda5ebc_35034cuda3std6ranges3__45__cpo4swapE,@object
	.size		_ZN39_INTERNAL_d1d77ae3_4_k_cu_4bda5ebc_35034cuda3std6ranges3__45__cpo4swapE,(.L_10 - _ZN39_INTERNAL_d1d77ae3_4_k_cu_4bda5ebc_35034cuda3std6ranges3__45__cpo4swapE)
_ZN39_INTERNAL_d1d77ae3_4_k_cu_4bda5ebc_35034cuda3std6ranges3__45__cpo4swapE:
	.zero		1
.L_10:


//--------------------- .nv.constant0._ZN7cutlass13device_kernelINS_4conv6kernel13ConvUniversalINS1_16ConvProblemShapeILNS1_8OperatorE2ELi3EEENS1_10collective14CollectiveConvINS1_47MainloopSm100TmaUmmaWarpSpecializedImplicitGemmILS5_2ELi13ELi3ELi1ELi2EN4cute5tupleIJNSA_1CILi2EEENSC_ILi1EEESE_EEEEENSB_IJNSC_ILi128EEENSB_IJSH_EEENSB_IJNSC_ILi64EEEEEEEEENS_10bfloat16_tESM_NSA_8TiledMMAINSA_8MMA_AtomIJNSA_26SM100_MMA_F16BF16_2x1SM_SSISM_SM_fLi128ELi128ELNSA_4UMMA5MajorE1ELSR_1ELNSQ_7ScaleInE0ELSS_0EEEEEENSA_6LayoutINSB_IJSE_SE_SE_EEENSB_IJNSC_ILi0EEESX_SX_EEEEENSB_IJNSA_10UnderscoreES10_S10_EEEEENS7_6detail27Sm100ImplicitGemmTileTraitsINSA_18SM100_TMA_2SM_LOADENSA_14ComposedLayoutINSA_7SwizzleILi3ELi4ELi3EEENSA_18smem_ptr_flag_bitsILi16EEENSV_INSB_IJSJ_NSC_ILi8EEEEEENSB_IJSE_SJ_EEEEEEEvEENS14_INSA_25SM100_TMA_2SM_LOAD_IM2COLES1F_vEEEENS_8epilogue10collective18CollectiveEpilogueINS1K_23Sm100TmaWarpSpecializedILi4ELi2ELi16ELb1ELb0EEEJNSB_IJSJ_SI_SK_EEENSB_IJNSV_ISJ_SE_EENSV_INSB_IJNSC_ILi16EEESD_EEES1D_EEEEESM_NSB_IJlNSB_IJSE_lllEEESX_EEESM_S1W_NS1K_6fusion15FusionCallbacksIS1O_NS1X_17LinearCombinationISM_fSM_fLNS_15FloatRoundStyleE2EEES1P_S1U_JEEENSA_5SM1004TMEM4LOAD26SM100_TMEM_LOAD_32dp32b16xENSA_13SM90_TMA_LOADENS16_INS17_ILi1ELi4ELi3EEES1A_NSV_INSB_IJS1B_S1R_EEENSB_IJS1R_SE_EEEEEEENSA_39AutoVectorizingCopyWithAssumedAlignmentILi128EEENSA_14SM90_TMA_STOREES2C_S2E_S2E_EEEvvEEEEvNT_6ParamsE --------------------------
	.section	.nv.constant0._ZN7cutlass13device_kernelINS_4conv6kernel13ConvUniversalINS1_16ConvProblemShapeILNS1_8OperatorE2ELi3EEENS1_10collective14CollectiveConvINS1_47MainloopSm100TmaUmmaWarpSpecializedImplicitGemmILS5_2ELi13ELi3ELi1ELi2EN4cute5tupleIJNSA_1CILi2EEENSC_ILi1EEESE_EEEEENSB_IJNSC_ILi128EEENSB_IJSH_EEENSB_IJNSC_ILi64EEEEEEEEENS_10bfloat16_tESM_NSA_8TiledMMAINSA_8MMA_AtomIJNSA_26SM100_MMA_F16BF16_2x1SM_SSISM_SM_fLi128ELi128ELNSA_4UMMA5MajorE1ELSR_1ELNSQ_7ScaleInE0ELSS_0EEEEEENSA_6LayoutINSB_IJSE_SE_SE_EEENSB_IJNSC_ILi0EEESX_SX_EEEEENSB_IJNSA_10UnderscoreES10_S10_EEEEENS7_6detail27Sm100ImplicitGemmTileTraitsINSA_18SM100_TMA_2SM_LOADENSA_14ComposedLayoutINSA_7SwizzleILi3ELi4ELi3EEENSA_18smem_ptr_flag_bitsILi16EEENSV_INSB_IJSJ_NSC_ILi8EEEEEENSB_IJSE_SJ_EEEEEEEvEENS14_INSA_25SM100_TMA_2SM_LOAD_IM2COLES1F_vEEEENS_8epilogue10collective18CollectiveEpilogueINS1K_23Sm100TmaWarpSpecializedILi4ELi2ELi16ELb1ELb0EEEJNSB_IJSJ_SI_SK_EEENSB_IJNSV_ISJ_SE_EENSV_INSB_IJNSC_ILi16EEESD_EEES1D_EEEEESM_NSB_IJlNSB_IJSE_lllEEESX_EEESM_S1W_NS1K_6fusion15FusionCallbacksIS1O_NS1X_17LinearCombinationISM_fSM_fLNS_15FloatRoundStyleE2EEES1P_S1U_JEEENSA_5SM1004TMEM4LOAD26SM100_TMEM_LOAD_32dp32b16xENSA_13SM90_TMA_LOADENS16_INS17_ILi1ELi4ELi3EEES1A_NSV_INSB_IJS1B_S1R_EEENSB_IJS1R_SE_EEEEEEENSA_39AutoVectorizingCopyWithAssumedAlignmentILi128EEENSA_14SM90_TMA_STOREES2C_S2E_S2E_EEEvvEEEEvNT_6ParamsE,"a",@progbits
	.sectionflags	@""
	.align	4
.nv.constant0._ZN7cutlass13device_kernelINS_4conv6kernel13ConvUniversalINS1_16ConvProblemShapeILNS1_8OperatorE2ELi3EEENS1_10collective14CollectiveConvINS1_47MainloopSm100TmaUmmaWarpSpecializedImplicitGemmILS5_2ELi13ELi3ELi1ELi2EN4cute5tupleIJNSA_1CILi2EEENSC_ILi1EEESE_EEEEENSB_IJNSC_ILi128EEENSB_IJSH_EEENSB_IJNSC_ILi64EEEEEEEEENS_10bfloat16_tESM_NSA_8TiledMMAINSA_8MMA_AtomIJNSA_26SM100_MMA_F16BF16_2x1SM_SSISM_SM_fLi128ELi128ELNSA_4UMMA5MajorE1ELSR_1ELNSQ_7ScaleInE0ELSS_0EEEEEENSA_6LayoutINSB_IJSE_SE_SE_EEENSB_IJNSC_ILi0EEESX_SX_EEEEENSB_IJNSA_10UnderscoreES10_S10_EEEEENS7_6detail27Sm100ImplicitGemmTileTraitsINSA_18SM100_TMA_2SM_LOADENSA_14ComposedLayoutINSA_7SwizzleILi3ELi4ELi3EEENSA_18smem_ptr_flag_bitsILi16EEENSV_INSB_IJSJ_NSC_ILi8EEEEEENSB_IJSE_SJ_EEEEEEEvEENS14_INSA_25SM100_TMA_2SM_LOAD_IM2COLES1F_vEEEENS_8epilogue10collective18CollectiveEpilogueINS1K_23Sm100TmaWarpSpecializedILi4ELi2ELi16ELb1ELb0EEEJNSB_IJSJ_SI_SK_EEENSB_IJNSV_ISJ_SE_EENSV_INSB_IJNSC_ILi16EEESD_EEES1D_EEEEESM_NSB_IJlNSB_IJSE_lllEEESX_EEESM_S1W_NS1K_6fusion15FusionCallbacksIS1O_NS1X_17LinearCombinationISM_fSM_fLNS_15FloatRoundStyleE2EEES1P_S1U_JEEENSA_5SM1004TMEM4LOAD26SM100_TMEM_LOAD_32dp32b16xENSA_13SM90_TMA_LOADENS16_INS17_ILi1ELi4ELi3EEES1A_NSV_INSB_IJS1B_S1R_EEENSB_IJS1R_SE_EEEEEEENSA_39AutoVectorizingCopyWithAssumedAlignmentILi128EEENSA_14SM90_TMA_STOREES2C_S2E_S2E_EEEvvEEEEvNT_6ParamsE:
	.zero		3200


//--------------------- SYMBOLS --------------------------

	.type		.nv.reservedSmem.offset0,@object
	.size		.nv.reservedSmem.offset0,0x4
	.type		.nv.reservedSmem.cap,@object
	.size		.nv.reservedSmem.cap,0x4
	.type		__assertfail,@function
